def matmul_kernel(
    a_ptr,
    b_ptr,
    c_ptr,
    M,
    N,
    K,
    stride_am,
    stride_ak,
    stride_bk,
    stride_bn,
    stride_cm,
    stride_cn,
    BLOCK_M: tl.constexpr,
    BLOCK_N: tl.constexpr,
    BLOCK_K: tl.constexpr,
    GROUP_M: tl.constexpr,
):
    pid = tl.program_id(axis=0)
    num_pid_m = tl.cdiv(M, BLOCK_M)
    num_pid_n = tl.cdiv(N, BLOCK_N)
    num_pid_in_group = GROUP_M * num_pid_n
    group_id = pid // num_pid_in_group
    first_pid_m = group_id * GROUP_M
    group_size_m = min(num_pid_m - first_pid_m, GROUP_M)
    pid_m = first_pid_m + ((pid % num_pid_in_group) % group_size_m)
    pid_n = (pid % num_pid_in_group) // group_size_m

    offs_am = (pid_m * BLOCK_M + tl.arange(0, BLOCK_M)) % M
    offs_bn = (pid_n * BLOCK_N + tl.arange(0, BLOCK_N)) % N
    offs_k = tl.arange(0, BLOCK_K)
    a_ptrs = a_ptr + offs_am[:, None] * stride_am + offs_k[None, :] * stride_ak
    b_ptrs = b_ptr + offs_k[:, None] * stride_bk + offs_bn[None, :] * stride_bn

    acc = tl.zeros((BLOCK_M, BLOCK_N), dtype=tl.float32)
    for kk in range(0, tl.cdiv(K, BLOCK_K)):
        a = tl.load(a_ptrs, mask=offs_k[None, :] < K - kk * BLOCK_K, other=0.0)
        b = tl.load(b_ptrs, mask=offs_k[:, None] < K - kk * BLOCK_K, other=0.0)
        acc = tl.dot(a, b, acc)
        a_ptrs += BLOCK_K * stride_ak
        b_ptrs += BLOCK_K * stride_bk

    c = acc.to(c_ptr.dtype.element_ty)
    offs_cm = pid_m * BLOCK_M + tl.arange(0, BLOCK_M)
    offs_cn = pid_n * BLOCK_N + tl.arange(0, BLOCK_N)
    c_ptrs = c_ptr + offs_cm[:, None] * stride_cm + offs_cn[None, :] * stride_cn
    mask = (offs_cm[:, None] < M) & (offs_cn[None, :] < N)
    tl.store(c_ptrs, c, mask=mask)

# config = {"BLOCK_K": 128, "BLOCK_M": 64, "BLOCK_N": 256, "GROUP_M": 4, "arch": "sm_100", "dtype": "fp8e4m3", "num_ctas": 1, "num_stages": 3, "num_warps": 4}
# arch = sm_100


// ===== COMPILED SASS (sm_100a) =====

	.target	sm_100a

	.elftype	@"ET_EXEC"


//--------------------- .note.nv.tkinfo           --------------------------
	.section	.note.nv.tkinfo,"",@"SHT_NOTE"
	.sectionflags	@"SHF_NOTE_NV_TKINFO"
	.tkinfo
        /*0018*/ 	.word	0x00000081
        /*0030*/ 	.string	""
        /*0030*/ 	.string	"ptxas-blackwell"
        /*0030*/ 	.string	"Cuda compilation tools, release 12.9, V12.9.86"
        /*0030*/ 	.string	"Build cuda_12.9.r12.9/compiler.36037853_0"
        /*0030*/ 	.string	"-v  -suppress-debug-info  -lineinfo  -arch sm_100a "



//--------------------- .note.nv.cuver            --------------------------
	.section	.note.nv.cuver,"",@"SHT_NOTE"
	.sectionflags	@"SHF_NOTE_NV_CUVER"
        /*0018*/ 	.short	0x0001
        /*001a*/ 	.short	0x0064
        /*001c*/ 	.short	0x0001
        /*001e*/ 	.short	0x0000
        /*0020*/ 	.short	0x0001
        /*0022*/ 	.short	0x0000


//--------------------- .nv.info                  --------------------------
	.section	.nv.info,"",@"SHT_CUDA_INFO"
	.align	4


	//----- nvinfo : EIATTR_REGCOUNT
	.align		4
        /*0000*/ 	.byte	0x04, 0x2f
        /*0002*/ 	.short	(.L_4 - .L_3)
	.align		4
.L_3:
        /*0004*/ 	.word	index@(matmul_kernel)
        /*0008*/ 	.word	0x000000a8


	//----- nvinfo : EIATTR_FRAME_SIZE
	.align		4
.L_4:
        /*000c*/ 	.byte	0x04, 0x11
        /*000e*/ 	.short	(.L_6 - .L_5)
	.align		4
.L_5:
        /*0010*/ 	.word	index@($__internal_2_$__cuda_sm10x_tcgen05_guardrail_trap_unallocated_columns_being_dealloced)
        /*0014*/ 	.word	0x00000d70


	//----- nvinfo : EIATTR_FRAME_SIZE
	.align		4
.L_6:
        /*0018*/ 	.byte	0x04, 0x11
        /*001a*/ 	.short	(.L_8 - .L_7)
	.align		4
.L_7:
        /*001c*/ 	.word	index@($__internal_1_$__cuda_sm10x_tcgen05_guardrail_trap_phase_invalid_during_alloc)
        /*0020*/ 	.word	0x00000d70


	//----- nvinfo : EIATTR_FRAME_SIZE
	.align		4
.L_8:
        /*0024*/ 	.byte	0x04, 0x11
        /*0026*/ 	.short	(.L_10 - .L_9)
	.align		4
.L_9:
        /*0028*/ 	.word	index@($__internal_0_$__cuda_sm10x_tcgen05_guardrail_trap_col_being_dealloced_not_returned_by_alloc)
        /*002c*/ 	.word	0x00000d70


	//----- nvinfo : EIATTR_FRAME_SIZE
	.align		4
.L_10:
        /*0030*/ 	.byte	0x04, 0x11
        /*0032*/ 	.short	(.L_12 - .L_11)
	.align		4
.L_11:
        /*0034*/ 	.word	index@(matmul_kernel)
        /*0038*/ 	.word	0x00000d70


	//----- nvinfo : EIATTR_MIN_STACK_SIZE
	.align		4
.L_12:
        /*003c*/ 	.byte	0x04, 0x12
        /*003e*/ 	.short	(.L_14 - .L_13)
	.align		4
.L_13:
        /*0040*/ 	.word	index@(matmul_kernel)
        /*0044*/ 	.word	0x00000d70
.L_14:


//--------------------- .nv.info.matmul_kernel    --------------------------
	.section	.nv.info.matmul_kernel,"",@"SHT_CUDA_INFO"
	.sectionflags	@""
	.align	4


	//----- nvinfo : EIATTR_CUDA_API_VERSION
	.align		4
        /*0000*/ 	.byte	0x04, 0x37
        /*0002*/ 	.short	(.L_16 - .L_15)
.L_15:
        /*0004*/ 	.word	0x00000081


	//----- nvinfo : EIATTR_KPARAM_INFO
	.align		4
.L_16:
        /*0008*/ 	.byte	0x04, 0x17
        /*000a*/ 	.short	(.L_18 - .L_17)
.L_17:
        /*000c*/ 	.word	0x00000000
        /*0010*/ 	.short	0x000d
        /*0012*/ 	.short	0x0048
        /*0014*/ 	.byte	0x00, 0xf4, 0x21, 0x00


	//----- nvinfo : EIATTR_KPARAM_INFO
	.align		4
.L_18:
        /*0018*/ 	.byte	0x04, 0x17
        /*001a*/ 	.short	(.L_20 - .L_19)
.L_19:
        /*001c*/ 	.word	0x00000000
        /*0020*/ 	.short	0x000c
        /*0022*/ 	.short	0x0040
        /*0024*/ 	.byte	0x00, 0xf4, 0x21, 0x00


	//----- nvinfo : EIATTR_KPARAM_INFO
	.align		4
.L_20:
        /*0028*/ 	.byte	0x04, 0x17
        /*002a*/ 	.short	(.L_22 - .L_21)
.L_21:
        /*002c*/ 	.word	0x00000000
        /*0030*/ 	.short	0x000b
        /*0032*/ 	.short	0x0038
        /*0034*/ 	.byte	0x00, 0xf0, 0x11, 0x00


	//----- nvinfo : EIATTR_KPARAM_INFO
	.align		4
.L_22:
        /*0038*/ 	.byte	0x04, 0x17
        /*003a*/ 	.short	(.L_24 - .L_23)
.L_23:
        /*003c*/ 	.word	0x00000000
        /*0040*/ 	.short	0x000a
        /*0042*/ 	.short	0x0034
        /*0044*/ 	.byte	0x00, 0xf0, 0x11, 0x00


	//----- nvinfo : EIATTR_KPARAM_INFO
	.align		4
.L_24:
        /*0048*/ 	.byte	0x04, 0x17
        /*004a*/ 	.short	(.L_26 - .L_25)
.L_25:
        /*004c*/ 	.word	0x00000000
        /*0050*/ 	.short	0x0009
        /*0052*/ 	.short	0x0030
        /*0054*/ 	.byte	0x00, 0xf0, 0x11, 0x00


	//----- nvinfo : EIATTR_KPARAM_INFO
	.align		4
.L_26:
        /*0058*/ 	.byte	0x04, 0x17
        /*005a*/ 	.short	(.L_28 - .L_27)
.L_27:
        /*005c*/ 	.word	0x00000000
        /*0060*/ 	.short	0x0008
        /*0062*/ 	.short	0x002c
        /*0064*/ 	.byte	0x00, 0xf0, 0x11, 0x00


	//----- nvinfo : EIATTR_KPARAM_INFO
	.align		4
.L_28:
        /*0068*/ 	.byte	0x04, 0x17
        /*006a*/ 	.short	(.L_30 - .L_29)
.L_29:
        /*006c*/ 	.word	0x00000000
        /*0070*/ 	.short	0x0007
        /*0072*/ 	.short	0x0028
        /*0074*/ 	.byte	0x00, 0xf0, 0x11, 0x00


	//----- nvinfo : EIATTR_KPARAM_INFO
	.align		4
.L_30:
        /*0078*/ 	.byte	0x04, 0x17
        /*007a*/ 	.short	(.L_32 - .L_31)
.L_31:
        /*007c*/ 	.word	0x00000000
        /*0080*/ 	.short	0x0006
        /*0082*/ 	.short	0x0024
        /*0084*/ 	.byte	0x00, 0xf0, 0x11, 0x00


	//----- nvinfo : EIATTR_KPARAM_INFO
	.align		4
.L_32:
        /*0088*/ 	.byte	0x04, 0x17
        /*008a*/ 	.short	(.L_34 - .L_33)
.L_33:
        /*008c*/ 	.word	0x00000000
        /*0090*/ 	.short	0x0005
        /*0092*/ 	.short	0x0020
        /*0094*/ 	.byte	0x00, 0xf0, 0x11, 0x00


	//----- nvinfo : EIATTR_KPARAM_INFO
	.align		4
.L_34:
        /*0098*/ 	.byte	0x04, 0x17
        /*009a*/ 	.short	(.L_36 - .L_35)
.L_35:
        /*009c*/ 	.word	0x00000000
        /*00a0*/ 	.short	0x0004
        /*00a2*/ 	.short	0x001c
        /*00a4*/ 	.byte	0x00, 0xf0, 0x11, 0x00


	//----- nvinfo : EIATTR_KPARAM_INFO
	.align		4
.L_36:
        /*00a8*/ 	.byte	0x04, 0x17
        /*00aa*/ 	.short	(.L_38 - .L_37)
.L_37:
        /*00ac*/ 	.word	0x00000000
        /*00b0*/ 	.short	0x0003
        /*00b2*/ 	.short	0x0018
        /*00b4*/ 	.byte	0x00, 0xf0, 0x11, 0x00


	//----- nvinfo : EIATTR_KPARAM_INFO
	.align		4
.L_38:
        /*00b8*/ 	.byte	0x04, 0x17
        /*00ba*/ 	.short	(.L_40 - .L_39)
.L_39:
        /*00bc*/ 	.word	0x00000000
        /*00c0*/ 	.short	0x0002
        /*00c2*/ 	.short	0x0010
        /*00c4*/ 	.byte	0x00, 0xf4, 0x21, 0x00


	//----- nvinfo : EIATTR_KPARAM_INFO
	.align		4
.L_40:
        /*00c8*/ 	.byte	0x04, 0x17
        /*00ca*/ 	.short	(.L_42 - .L_41)
.L_41:
        /*00cc*/ 	.word	0x00000000
        /*00d0*/ 	.short	0x0001
        /*00d2*/ 	.short	0x0008
        /*00d4*/ 	.byte	0x00, 0xf4, 0x21, 0x00


	//----- nvinfo : EIATTR_KPARAM_INFO
	.align		4
.L_42:
        /*00d8*/ 	.byte	0x04, 0x17
        /*00da*/ 	.short	(.L_44 - .L_43)
.L_43:
        /*00dc*/ 	.word	0x00000000
        /*00e0*/ 	.short	0x0000
        /*00e2*/ 	.short	0x0000
        /*00e4*/ 	.byte	0x00, 0xf4, 0x21, 0x00


	//----- nvinfo : EIATTR_AT_ENTRY_FRAGMENTS
	.align		4
.L_44:
        /*00e8*/ 	.byte	0x04, 0x4f
        /*00ea*/ 	.short	(.L_46 - .L_45)


	//   ....[0]....
.L_45:
        /*00ec*/ 	.word	0x00000004


	//----- nvinfo : EIATTR_RESERVED_SMEM_USED
	.align		4
.L_46:
        /*00f0*/ 	.byte	0x01, 0x41
	.zero		2


	//----- nvinfo : EIATTR_SPARSE_MMA_MASK
	.align		4
        /*00f4*/ 	.byte	0x03, 0x50
        /*00f6*/ 	.short	0x0000


	//----- nvinfo : EIATTR_TCGEN05_1CTA_USED
	.align		4
        /*00f8*/ 	.byte	0x01, 0x51
	.zero		2


	//----- nvinfo : EIATTR_MAXREG_COUNT
	.align		4
        /*00fc*/ 	.byte	0x03, 0x1b
        /*00fe*/ 	.short	0x00ff


	//----- nvinfo : EIATTR_NUM_BARRIERS
	.align		4
        /*0100*/ 	.byte	0x02, 0x4c
        /*0102*/ 	.byte	0x01
	.zero		1


	//----- nvinfo : EIATTR_ANNOTATIONS
	.align		4
        /*0104*/ 	.byte	0x04, 0x55
        /*0106*/ 	.short	(.L_48 - .L_47)


	//   ....[0]....
.L_47:
        /*0108*/ 	.word	0x00000001
        /*010c*/ 	.byte	0x60, 0x0c, 0x00, 0x00, 0x01, 0x00, 0x00, 0x00, 0xa0, 0x12, 0x00, 0x00, 0x01, 0x00, 0x00, 0x00
        /* <DEDUP_REMOVED lines=1794> */
        /*713c*/ 	.byte	0x80, 0x14, 0x03, 0x00, 0x01, 0x00, 0x00, 0x00, 0xa0, 0x15, 0x03, 0x00


	//----- nvinfo : EIATTR_INT_WARP_WIDE_INSTR_OFFSETS
	.align		4
.L_48:
        /*7148*/ 	.byte	0x04, 0x31
        /*714a*/ 	.short	(.L_50 - .L_49)


	//   ....[0]....
.L_49:
        /*714c*/ 	.word	0x0000d620


	//   ....[1]....
        /*7150*/ 	.word	0x0000d650


	//   ....[2]....
        /*7154*/ 	.word	0x00018e60


	//   ....[3]....
        /*7158*/ 	.word	0x00036f50


	//   ....[4]....
        /*715c*/ 	.word	0x00036fa0


	//----- nvinfo : EIATTR_COOP_GROUP_MASK_REGIDS
	.align		4
.L_50:
        /*7160*/ 	.byte	0x04, 0x29
        /*7162*/ 	.short	(.L_52 - .L_51)


	//   ....[0]....
.L_51:
        /*7164*/ 	.word	0xffffffff


	//   ....[1]....
        /*7168*/ 	.word	0xffffffff


	//   ....[2]....
        /*716c*/ 	.word	0xffffffff


	//   ....[3]....
        /*7170*/ 	.word	0xffffffff


	//----- nvinfo : EIATTR_COOP_GROUP_INSTR_OFFSETS
	.align		4
.L_52:
        /*7174*/ 	.byte	0x04, 0x28
        /*7176*/ 	.short	(.L_54 - .L_53)


	//   ....[0]....
.L_53:
        /*7178*/ 	.word	0x00000070


	//   ....[1]....
        /*717c*/ 	.word	0x00000330


	//   ....[2]....
        /*7180*/ 	.word	0x00036de0


	//   ....[3]....
        /*7184*/ 	.word	0x00037050


	//----- nvinfo : EIATTR_VRC_CTA_INIT_COUNT
	.align		4
.L_54:
        /*7188*/ 	.byte	0x02, 0x4a
        /*718a*/ 	.byte	0x80
	.zero		1


	//----- nvinfo : EIATTR_MBARRIER_INSTR_OFFSETS
	.align		4
        /*718c*/ 	.byte	0x04, 0x39
        /*718e*/ 	.short	(.L_56 - .L_55)


	//   ....[0]....
.L_55:
        /*7190*/ 	.word	0x0000d810
        /*7194*/ 	.word	0x000000ff
        /*7198*/ 	.word	0x00000000
        /*719c*/ 	.short	0x0100
        /*719e*/ 	.byte	0x0d
	.zero		1


	//   ....[1]....
        /*71a0*/ 	.word	0x00018e90
        /*71a4*/ 	.word	0x000000ff
        /*71a8*/ 	.word	0x00014008
        /*71ac*/ 	.short	0x0100
        /*71ae*/ 	.byte	0x0a
	.zero		1


	//   ....[2]....
        /*71b0*/ 	.word	0x00027310
        /*71b4*/ 	.word	0x000000ff
        /*71b8*/ 	.word	0x00000000
        /*71bc*/ 	.short	0x010a
        /*71be*/ 	.byte	0x0d
	.zero		1


	//   ....[3]....
        /*71c0*/ 	.word	0x00031580
        /*71c4*/ 	.word	0x000000ff
        /*71c8*/ 	.word	0x00000000
        /*71cc*/ 	.short	0x010a
        /*71ce*/ 	.byte	0x0d
	.zero		1


	//   ....[4]....
        /*71d0*/ 	.word	0x00031630
        /*71d4*/ 	.word	0x000000ff
        /*71d8*/ 	.word	0x00014000
        /*71dc*/ 	.short	0x0108
        /*71de*/ 	.byte	0x0a
	.zero		1


	//   ....[5]....
        /*71e0*/ 	.word	0x000316e0
        /*71e4*/ 	.word	0x000000ff
        /*71e8*/ 	.word	0x00014008
        /*71ec*/ 	.short	0x0108
        /*71ee*/ 	.byte	0x0a
	.zero		1


	//   ....[6]....
        /*71f0*/ 	.word	0x00037070
        /*71f4*/ 	.word	0x000000ff
        /*71f8*/ 	.word	0x00000000
        /*71fc*/ 	.short	0x010a
        /*71fe*/ 	.byte	0x0d
	.zero		1


	//   ....[7]....
        /*7200*/ 	.word	0x000370a0
        /*7204*/ 	.word	0x000000ff
        /*7208*/ 	.word	0x00000000
        /*720c*/ 	.short	0x010a
        /*720e*/ 	.byte	0x0d
	.zero		1


	//----- nvinfo : EIATTR_NUM_MBARRIERS
	.align		4
.L_56:
        /*7210*/ 	.byte	0x03, 0x38
        /*7212*/ 	.short	0x0002


	//----- nvinfo : EIATTR_EXIT_INSTR_OFFSETS
	.align		4
        /*7214*/ 	.byte	0x04, 0x1c
        /*7216*/ 	.short	(.L_58 - .L_57)


	//   ....[0]....
.L_57:
        /*7218*/ 	.word	0x00037060


	//----- nvinfo : EIATTR_REQNTID
	.align		4
.L_58:
        /*721c*/ 	.byte	0x04, 0x10
        /*721e*/ 	.short	(.L_60 - .L_59)
.L_59:
        /*7220*/ 	.word	0x00000080
        /*7224*/ 	.word	0x00000001
        /*7228*/ 	.word	0x00000001


	//----- nvinfo : EIATTR_CRS_STACK_SIZE
	.align		4
.L_60:
        /*722c*/ 	.byte	0x04, 0x1e
        /*722e*/ 	.short	(.L_62 - .L_61)
.L_61:
        /*7230*/ 	.word	0x00000000


	//----- nvinfo : EIATTR_CBANK_PARAM_SIZE
	.align		4
.L_62:
        /*7234*/ 	.byte	0x03, 0x19
        /*7236*/ 	.short	0x0050


	//----- nvinfo : EIATTR_PARAM_CBANK
	.align		4
        /*7238*/ 	.byte	0x04, 0x0a
        /*723a*/ 	.short	(.L_64 - .L_63)
	.align		4
.L_63:
        /*723c*/ 	.word	index@(.nv.constant0.matmul_kernel)
        /*7240*/ 	.short	0x0380
        /*7242*/ 	.short	0x0050


	//----- nvinfo : EIATTR_SW_WAR
	.align		4
.L_64:
        /*7244*/ 	.byte	0x04, 0x36
        /*7246*/ 	.short	(.L_66 - .L_65)
.L_65:
        /*7248*/ 	.word	0x00000008
.L_66:


//--------------------- .nv.compat                --------------------------
	.section	.nv.compat,"",@"SHT_CUDA_COMPAT_INFO"
	.align	4
        /*0000*/ 	.byte	0x02, 0x02, 0x02, 0x00, 0x02, 0x05, 0x05, 0x00, 0x02, 0x03, 0x00, 0x00, 0x02, 0x06, 0x01, 0x00


//--------------------- .nv.callgraph             --------------------------
	.section	.nv.callgraph,"",@"SHT_CUDA_CALLGRAPH"
	.align	4
	.sectionentsize	8
	.align		4
        /*0000*/ 	.word	0x00000000
	.align		4
        /*0004*/ 	.word	0xffffffff
	.align		4
        /*0008*/ 	.word	0x00000000
	.align		4
        /*000c*/ 	.word	0xfffffffe
	.align		4
        /*0010*/ 	.word	0x00000000
	.align		4
        /*0014*/ 	.word	0xfffffffd
	.align		4
        /*0018*/ 	.word	0x00000000
	.align		4
        /*001c*/ 	.word	0xfffffffc


//--------------------- .text.matmul_kernel       --------------------------
	.section	.text.matmul_kernel,"ax",@progbits
	.align	128
        .global         matmul_kernel
        .type           matmul_kernel,@function
        .size           matmul_kernel,(.L_x_20 - matmul_kernel)
        .other          matmul_kernel,@"STO_CUDA_ENTRY STV_DEFAULT"
matmul_kernel:
.text.matmul_kernel:
[----:B------:R-:W0:Y:S01]  /*0000*/  LDC R1, c[0x0][0x37c] ;  /* 0x0000df00ff017b82 */ /* 0x000e220000000800 */
[----:B------:R-:W1:Y:S01]  /*0010*/  S2R R0, SR_TID.X ;  /* 0x0000000000007919 */ /* 0x000e620000002100 */
[----:B0-----:R-:W-:Y:S01]  /*0020*/  VIADD R1, R1, 0xfffff290 ;  /* 0xfffff29001017836 */ /* 0x001fe20000000000 */
[----:B-1----:R-:W-:-:S13]  /*0030*/  ISETP.GE.U32.AND P0, PT, R0, 0x20, PT ;  /* 0x000000200000780c */ /* 0x002fda0003f06070 */
[----:B------:R-:W-:Y:S02]  /*0040*/  VOTEU.ANY UP0, P0 ;  /* 0x0000000000ff7886 */ /* 0x000fe40000000100 */
[----:B------:R-:W-:Y:S05]  /*0050*/  BRA.U UP0, `(.L_x_0) ;  /* 0x0000000100b87547 */ /* 0x000fea000b800000 */
[----:B------:R-:W0:Y:S01]  /*0060*/  S2UR UR6, SR_CgaCtaId ;  /* 0x00000000000679c3 */ /* 0x000e220000008800 */
[----:B------:R-:W-:Y:S01]  /*0070*/  NOP ;  /* 0x0000000000007918 */ /* 0x000fe20000000000 */
[----:B------:R-:W-:Y:S02]  /*0080*/  UMOV UR4, 0x40 ;  /* 0x0000004000047882 */ /* 0x000fe40000000000 */
[----:B0-----:R-:W-:-:S09]  /*0090*/  ULEA UR4, UR6, UR4, 0x18 ;  /* 0x0000000406047291 */ /* 0x001fd2000f8ec0ff */
[----:B------:R-:W0:Y:S01]  /*00a0*/  LDS.U8 R0, [UR4] ;  /* 0x00000004ff007984 */ /* 0x000e220008000000 */
[----:B------:R-:W-:Y:S02]  /*00b0*/  UMOV UR4, 0x400 ;  /* 0x0000040000047882 */ /* 0x000fe40000000000 */
[----:B------:R-:W-:Y:S01]  /*00c0*/  ULEA UR4, UR6, UR4, 0x18 ;  /* 0x0000000406047291 */ /* 0x000fe2000f8ec0ff */
[----:B0-----:R-:W-:-:S13]  /*00d0*/  ISETP.NE.AND P0, PT, R0, RZ, PT ;  /* 0x000000ff0000720c */ /* 0x001fda0003f05270 */
[----:B------:R-:W-:Y:S05]  /*00e0*/  @P0 BRA `(.L_x_1) ;  /* 0x00000000007c0947 */ /* 0x000fea0003800000 */
[----:B------:R-:W-:-:S13]  /*00f0*/  ELECT P0, URZ, PT ;  /* 0x0000000000ff782f */ /* 0x000fda0003800000 */
[----:B------:R-:W-:Y:S05]  /*0100*/  @!P0 BRA `(.L_x_2) ;  /* 0x0000000000848947 */ /* 0x000fea0003800000 */
[----:B------:R-:W-:Y:S01]  /*0110*/  UMOV UR5, 0x8 ;  /* 0x0000000800057882 */ /* 0x000fe20000000000 */
[----:B------:R-:W-:Y:S02]  /*0120*/  IMAD.MOV.U32 R4, RZ, RZ, 0x1 ;  /* 0x00000001ff047424 */ /* 0x000fe400078e00ff */
[----:B------:R-:W-:Y:S02]  /*0130*/  IMAD.MOV.U32 R5, RZ, RZ, 0xff ;  /* 0x000000ffff057424 */ /* 0x000fe400078e00ff */
[----:B------:R-:W-:Y:S04]  /*0140*/  DEPBAR.LE SB0, 0x36 ;  /* 0x00008d800000791a */ /* 0x000fe80000000000 */
[----:B------:R-:W0:Y:S02]  /*0150*/  UTCATOMSWS.FIND_AND_SET.ALIGN UP1, UR5, UR5 ;  /* 0x00000005000575e3 */ /* 0x000e240008020800 */
[----:B0-----:R-:W-:-:S04]  /*0160*/  PLOP3.LUT P0, PT, PT, PT, UP1, 0x80, 0x8 ;  /* 0x000000000008781c */ /* 0x001fc80003f0f018 */
[----:B------:R-:W-:-:S04]  /*0170*/  SEL R0, RZ, 0xffffffff, !P0 ;  /* 0xffffffffff007807 */ /* 0x000fc80004000000 */
[----:B------:R-:W-:Y:S01]  /*0180*/  ISETP.NE.AND P0, PT, R0, RZ, PT ;  /* 0x000000ff0000720c */ /* 0x000fe20003f05270 */
[----:B------:R-:W-:-:S12]  /*0190*/  IMAD.U32 R0, RZ, RZ, UR5 ;  /* 0x00000005ff007e24 */ /* 0x000fd8000f8e00ff */
[----:B------:R-:W-:Y:S05]  /*01a0*/  @P0 BRA `(.L_x_3) ;  /* 0x0000000000240947 */ /* 0x000fea0003800000 */
.L_x_4:
[----:B------:R-:W-:Y:S05]  /*01b0*/  NANOSLEEP 0x64 ;  /* 0x000000640000795d */ /* 0x000fea0003800000 */
[----:B------:R-:W-:-:S05]  /*01c0*/  UMOV UR5, 0x8 ;  /* 0x0000000800057882 */ /* 0x000fca0000000000 */
[----:B------:R-:W-:Y:S04]  /*01d0*/  DEPBAR.LE SB0, 0x36 ;  /* 0x00008d800000791a */ /* 0x000fe80000000000 */
[----:B------:R-:W0:Y:S02]  /*01e0*/  UTCATOMSWS.FIND_AND_SET.ALIGN UP1, UR5, UR5 ;  /* 0x00000005000575e3 */ /* 0x000e240008020800 */
[----:B0-----:R-:W-:-:S04]  /*01f0*/  PLOP3.LUT P0, PT, PT, PT, UP1, 0x80, 0x8 ;  /* 0x000000000008781c */ /* 0x001fc80003f0f018 */
[----:B------:R-:W-:-:S04]  /*0200*/  SEL R0, RZ, 0xffffffff, !P0 ;  /* 0xffffffffff007807 */ /* 0x000fc80004000000 */
[----:B------:R-:W-:Y:S01]  /*0210*/  ISETP.NE.AND P0, PT, R0, RZ, PT ;  /* 0x000000ff0000720c */ /* 0x000fe20003f05270 */
[----:B------:R-:W-:-:S12]  /*0220*/  IMAD.U32 R0, RZ, RZ, UR5 ;  /* 0x00000005ff007e24 */ /* 0x000fd8000f8e00ff */
[----:B------:R-:W-:Y:S05]  /*0230*/  @!P0 BRA `(.L_x_4) ;  /* 0xfffffffc00dc8947 */ /* 0x000fea000383ffff */
.L_x_3:
[C---:B------:R-:W-:Y:S01]  /*0240*/  VIADD R3, R0.reuse, 0x10 ;  /* 0x0000001000037836 */ /* 0x040fe20000000000 */
[----:B------:R-:W-:Y:S01]  /*0250*/  UMOV UR5, 0x50 ;  /* 0x0000005000057882 */ /* 0x000fe20000000000 */
[----:B------:R-:W-:Y:S01]  /*0260*/  SHF.L.U32 R2, R5, R0, RZ ;  /* 0x0000000005027219 */ /* 0x000fe200000006ff */
[----:B------:R-:W-:Y:S01]  /*0270*/  ULEA UR5, UR6, UR5, 0x18 ;  /* 0x0000000506057291 */ /* 0x000fe2000f8ec0ff */
[----:B------:R-:W-:Y:S01]  /*0280*/  IMAD.SHL.U32 R0, R0, 0x20, RZ ;  /* 0x0000002000007824 */ /* 0x000fe200078e00ff */
[----:B------:R-:W-:-:S04]  /*0290*/  SHF.L.U32 R3, R4, R3, RZ ;  /* 0x0000000304037219 */ /* 0x000fc800000006ff */
[----:B------:R-:W-:-:S05]  /*02a0*/  LOP3.LUT R2, R3, R2, RZ, 0xfc, !PT ;  /* 0x0000000203027212 */ /* 0x000fca00078efcff */
[----:B------:R0:W-:Y:S04]  /*02b0*/  ATOMS.OR RZ, [UR5], R2 ;  /* 0x00000002ffff798c */ /* 0x0001e8000b000005 */
[----:B------:R0:W-:Y:S01]  /*02c0*/  STS [UR4], R0 ;  /* 0x00000000ff007988 */ /* 0x0001e20008000804 */
[----:B------:R-:W-:Y:S05]  /*02d0*/  BRA `(.L_x_2) ;  /* 0x0000000000107947 */ /* 0x000fea0003800000 */
.L_x_1:
[----:B------:R-:W-:Y:S01]  /*02e0*/  IMAD.MOV.U32 R0, RZ, RZ, -0x1 ;  /* 0xffffffffff007424 */ /* 0x000fe200078e00ff */
[----:B------:R-:W-:-:S04]  /*02f0*/  MOV R2, 0x320 ;  /* 0x0000032000027802 */ /* 0x000fc80000000f00 */
[----:B------:R0:W-:Y:S03]  /*0300*/  STS [UR4], R0 ;  /* 0x00000000ff007988 */ /* 0x0001e60008000804 */
[----:B0-----:R-:W-:Y:S05]  /*0310*/  CALL.REL.NOINC `($__internal_1_$__cuda_sm10x_tcgen05_guardrail_trap_phase_invalid_during_alloc) ;  /* 0x0000036c00787944 */ /* 0x001fea0003c00000 */
.L_x_2:
[----:B------:R-:W-:Y:S05]  /*0320*/  WARPSYNC.ALL ;  /* 0x0000000000007948 */ /* 0x000fea0003800000 */
[----:B------:R-:W-:Y:S01]  /*0330*/  NOP ;  /* 0x0000000000007918 */ /* 0x000fe20000000000 */
.L_x_0:
[----:B------:R-:W1:Y:S01]  /*0340*/  LDC.64 R14, c[0x0][0x398] ;  /* 0x0000e600ff0e7b82 */ /* 0x000e620000000a00 */
[----:B------:R-:W2:Y:S01]  /*0350*/  S2R R5, SR_CTAID.X ;  /* 0x0000000000057919 */ /* 0x000ea20000002500 */
[----:B------:R-:W-:Y:S01]  /*0360*/  UMOV UR10, 0x400 ;  /* 0x00000400000a7882 */ /* 0x000fe20000000000 */
[----:B------:R-:W3:Y:S01]  /*0370*/  LDCU.64 UR8, c[0x0][0x3a8] ;  /* 0x00007500ff0877ac */ /* 0x000ee20008000a00 */
[----:B------:R-:W4:Y:S01]  /*0380*/  S2R R30, SR_TID.X ;  /* 0x00000000001e7919 */ /* 0x000f220000002100 */
[----:B------:R-:W5:Y:S03]  /*0390*/  LDCU UR23, c[0x0][0x3a4] ;  /* 0x00007480ff1777ac */ /* 0x000f660008000800 */
[----:B------:R-:W0:Y:S01]  /*03a0*/  S2UR UR5, SR_CgaCtaId ;  /* 0x00000000000579c3 */ /* 0x000e220000008800 */
[----:B------:R-:W0:Y:S01]  /*03b0*/  LDCU.128 UR16, c[0x0][0x380] ;  /* 0x00007000ff1077ac */ /* 0x000e220008000c00 */
[----:B------:R-:W0:Y:S01]  /*03c0*/  LDCU.64 UR24, c[0x0][0x358] ;  /* 0x00006b00ff1877ac */ /* 0x000e220008000a00 */
[----:B---3--:R-:W-:-:S02]  /*03d0*/  IMAD.U32 R143, RZ, RZ, UR8 ;  /* 0x00000008ff8f7e24 */ /* 0x008fc4000f8e00ff */
[----:B------:R-:W-:Y:S01]  /*03e0*/  IMAD.U32 R145, RZ, RZ, UR8 ;  /* 0x00000008ff917e24 */ /* 0x000fe2000f8e00ff */
[----:B-1----:R-:W-:Y:S01]  /*03f0*/  IABS R11, R14 ;  /* 0x0000000e000b7213 */ /* 0x002fe20000000000 */
[----:B0-----:R-:W-:Y:S02]  /*0400*/  VIADD R0, R15, 0xff ;  /* 0x000000ff0f007836 */ /* 0x001fe40000000000 */
[----:B------:R-:W-:Y:S02]  /*0410*/  IMAD.U32 R147, RZ, RZ, UR8 ;  /* 0x00000008ff937e24 */ /* 0x000fe4000f8e00ff */
[----:B------:R-:W-:Y:S01]  /*0420*/  IMAD.U32 R149, RZ, RZ, UR8 ;  /* 0x00000008ff957e24 */ /* 0x000fe2000f8e00ff */
[----:B------:R-:W-:Y:S01]  /*0430*/  SHF.R.S32.HI R3, RZ, 0x1f, R0 ;  /* 0x0000001fff037819 */ /* 0x000fe20000011400 */
[----:B------:R-:W-:Y:S01]  /*0440*/  IMAD.U32 R151, RZ, RZ, UR8 ;  /* 0x00000008ff977e24 */ /* 0x000fe2000f8e00ff */
[----:B------:R-:W-:Y:S01]  /*0450*/  ULEA UR10, UR5, UR10, 0x18 ;  /* 0x0000000a050a7291 */ /* 0x000fe2000f8ec0ff */
[----:B--2---:R-:W-:Y:S01]  /*0460*/  IABS R8, R5 ;  /* 0x0000000500087213 */ /* 0x004fe20000000000 */
[----:B------:R-:W-:Y:S01]  /*0470*/  IMAD.U32 R153, RZ, RZ, UR8 ;  /* 0x00000008ff997e24 */ /* 0x000fe2000f8e00ff */
[----:B------:R-:W-:Y:S01]  /*0480*/  LEA.HI R3, R3, R0, RZ, 0x8 ;  /* 0x0000000003037211 */ /* 0x000fe200078f40ff */
[----:B------:R-:W-:-:S02]  /*0490*/  IMAD.U32 R155, RZ, RZ, UR8 ;  /* 0x00000008ff9b7e24 */ /* 0x000fc4000f8e00ff */
[----:B------:R-:W-:Y:S01]  /*04a0*/  IMAD.U32 R157, RZ, RZ, UR8 ;  /* 0x00000008ff9d7e24 */ /* 0x000fe2000f8e00ff */
[----:B------:R-:W-:Y:S01]  /*04b0*/  SHF.R.S32.HI R3, RZ, 0x8, R3 ;  /* 0x00000008ff037819 */ /* 0x000fe20000011403 */
[----:B------:R-:W-:Y:S02]  /*04c0*/  IMAD.U32 R159, RZ, RZ, UR8 ;  /* 0x00000008ff9f7e24 */ /* 0x000fe4000f8e00ff */
[----:B------:R-:W-:Y:S02]  /*04d0*/  IMAD.U32 R161, RZ, RZ, UR8 ;  /* 0x00000008ffa17e24 */ /* 0x000fe4000f8e00ff */
[----:B------:R-:W-:Y:S02]  /*04e0*/  IMAD.SHL.U32 R4, R3, 0x4, RZ ;  /* 0x0000000403047824 */ /* 0x000fe400078e00ff */
[----:B------:R-:W-:Y:S02]  /*04f0*/  IMAD.U32 R163, RZ, RZ, UR8 ;  /* 0x00000008ffa37e24 */ /* 0x000fe4000f8e00ff */
[----:B------:R-:W-:Y:S01]  /*0500*/  IMAD.U32 R165, RZ, RZ, UR8 ;  /* 0x00000008ffa57e24 */ /* 0x000fe2000f8e00ff */
[-C--:B------:R-:W-:Y:S01]  /*0510*/  IABS R7, R4.reuse ;  /* 0x0000000400077213 */ /* 0x080fe20000000000 */
[----:B------:R-:W-:Y:S01]  /*0520*/  IMAD.U32 R134, RZ, RZ, UR8 ;  /* 0x00000008ff867e24 */ /* 0x000fe2000f8e00ff */
[----:B------:R-:W-:Y:S01]  /*0530*/  IABS R10, R4 ;  /* 0x00000004000a7213 */ /* 0x000fe20000000000 */
[----:B------:R-:W-:Y:S01]  /*0540*/  IMAD.U32 R130, RZ, RZ, UR8 ;  /* 0x00000008ff827e24 */ /* 0x000fe2000f8e00ff */
[----:B------:R-:W0:Y:S01]  /*0550*/  I2F.RP R0, R7 ;  /* 0x0000000700007306 */ /* 0x000e220000209400 */
[----:B------:R-:W-:-:S02]  /*0560*/  IMAD.U32 R128, RZ, RZ, UR8 ;  /* 0x00000008ff807e24 */ /* 0x000fc4000f8e00ff */
[----:B------:R-:W-:Y:S02]  /*0570*/  IMAD.U32 R126, RZ, RZ, UR8 ;  /* 0x00000008ff7e7e24 */ /* 0x000fe4000f8e00ff */
[----:B------:R-:W-:Y:S02]  /*0580*/  IMAD.U32 R124, RZ, RZ, UR8 ;  /* 0x00000008ff7c7e24 */ /* 0x000fe4000f8e00ff */
[----:B------:R-:W-:Y:S02]  /*0590*/  IMAD.U32 R122, RZ, RZ, UR8 ;  /* 0x00000008ff7a7e24 */ /* 0x000fe4000f8e00ff */
[----:B------:R-:W-:Y:S02]  /*05a0*/  IMAD.U32 R120, RZ, RZ, UR8 ;  /* 0x00000008ff787e24 */ /* 0x000fe4000f8e00ff */
[----:B------:R-:W-:Y:S02]  /*05b0*/  IMAD.U32 R118, RZ, RZ, UR8 ;  /* 0x00000008ff767e24 */ /* 0x000fe4000f8e00ff */
[----:B------:R-:W-:Y:S01]  /*05c0*/  IMAD.U32 R114, RZ, RZ, UR8 ;  /* 0x00000008ff727e24 */ /* 0x000fe2000f8e00ff */
[----:B0-----:R-:W0:Y:S01]  /*05d0*/  MUFU.RCP R0, R0 ;  /* 0x0000000000007308 */ /* 0x001e220000001000 */
[----:B------:R-:W-:-:S02]  /*05e0*/  IMAD.U32 R112, RZ, RZ, UR8 ;  /* 0x00000008ff707e24 */ /* 0x000fc4000f8e00ff */
[----:B------:R-:W-:Y:S02]  /*05f0*/  IMAD.U32 R110, RZ, RZ, UR8 ;  /* 0x00000008ff6e7e24 */ /* 0x000fe4000f8e00ff */
[----:B------:R-:W-:Y:S02]  /*0600*/  IMAD.U32 R108, RZ, RZ, UR8 ;  /* 0x00000008ff6c7e24 */ /* 0x000fe4000f8e00ff */
[----:B------:R-:W-:Y:S02]  /*0610*/  IMAD.U32 R106, RZ, RZ, UR8 ;  /* 0x00000008ff6a7e24 */ /* 0x000fe4000f8e00ff */
[----:B------:R-:W-:Y:S02]  /*0620*/  IMAD.U32 R104, RZ, RZ, UR8 ;  /* 0x00000008ff687e24 */ /* 0x000fe4000f8e00ff */
[----:B------:R-:W-:Y:S02]  /*0630*/  IMAD.U32 R102, RZ, RZ, UR8 ;  /* 0x00000008ff667e24 */ /* 0x000fe4000f8e00ff */
[----:B------:R-:W-:-:S02]  /*0640*/  IMAD.U32 R98, RZ, RZ, UR8 ;  /* 0x00000008ff627e24 */ /* 0x000fc4000f8e00ff */
[----:B------:R-:W-:Y:S02]  /*0650*/  IMAD.U32 R96, RZ, RZ, UR8 ;  /* 0x00000008ff607e24 */ /* 0x000fe4000f8e00ff */
[----:B0-----:R-:W-:Y:S02]  /*0660*/  VIADD R2, R0, 0xffffffe ;  /* 0x0ffffffe00027836 */ /* 0x001fe40000000000 */
[----:B------:R-:W-:Y:S02]  /*0670*/  IMAD.MOV R0, RZ, RZ, -R10 ;  /* 0x000000ffff007224 */ /* 0x000fe400078e0a0a */
[----:B------:R0:W1:Y:S01]  /*0680*/  F2I.FTZ.U32.TRUNC.NTZ R3, R2 ;  /* 0x0000000200037305 */ /* 0x000062000021f000 */
[----:B------:R-:W-:Y:S02]  /*0690*/  IMAD.U32 R94, RZ, RZ, UR8 ;  /* 0x00000008ff5e7e24 */ /* 0x000fe4000f8e00ff */
[----:B------:R-:W-:Y:S02]  /*06a0*/  IMAD.U32 R92, RZ, RZ, UR8 ;  /* 0x00000008ff5c7e24 */ /* 0x000fe4000f8e00ff */
[----:B------:R-:W-:-:S02]  /*06b0*/  IMAD.U32 R90, RZ, RZ, UR8 ;  /* 0x00000008ff5a7e24 */ /* 0x000fc4000f8e00ff */
[----:B------:R-:W-:Y:S02]  /*06c0*/  IMAD.U32 R88, RZ, RZ, UR8 ;  /* 0x00000008ff587e24 */ /* 0x000fe4000f8e00ff */
[----:B0-----:R-:W-:Y:S02]  /*06d0*/  IMAD.MOV.U32 R2, RZ, RZ, RZ ;  /* 0x000000ffff027224 */ /* 0x001fe400078e00ff */
[----:B------:R-:W-:Y:S02]  /*06e0*/  IMAD.U32 R86, RZ, RZ, UR8 ;  /* 0x00000008ff567e24 */ /* 0x000fe4000f8e00ff */
[----:B------:R-:W-:Y:S02]  /*06f0*/  IMAD.U32 R82, RZ, RZ, UR8 ;  /* 0x00000008ff527e24 */ /* 0x000fe4000f8e00ff */
[----:B-1----:R-:W-:Y:S02]  /*0700*/  IMAD.MOV R6, RZ, RZ, -R3 ;  /* 0x000000ffff067224 */ /* 0x002fe400078e0a03 */
[----:B------:R-:W-:-:S02]  /*0710*/  IMAD.U32 R80, RZ, RZ, UR8 ;  /* 0x00000008ff507e24 */ /* 0x000fc4000f8e00ff */
[----:B------:R-:W-:Y:S02]  /*0720*/  IMAD R9, R6, R7, RZ ;  /* 0x0000000706097224 */ /* 0x000fe400078e02ff */
[----:B------:R-:W-:Y:S02]  /*0730*/  IMAD.MOV.U32 R6, RZ, RZ, R8 ;  /* 0x000000ffff067224 */ /* 0x000fe400078e0008 */
[----:B------:R-:W-:-:S04]  /*0740*/  IMAD.HI.U32 R3, R3, R9, R2 ;  /* 0x0000000903037227 */ /* 0x000fc800078e0002 */
[----:B------:R-:W-:Y:S02]  /*0750*/  IMAD.U32 R78, RZ, RZ, UR8 ;  /* 0x00000008ff4e7e24 */ /* 0x000fe4000f8e00ff */
[----:B------:R-:W-:-:S04]  /*0760*/  IMAD.HI.U32 R3, R3, R6, RZ ;  /* 0x0000000603037227 */ /* 0x000fc800078e00ff */
[----:B------:R-:W-:Y:S02]  /*0770*/  IMAD R0, R3, R0, R6 ;  /* 0x0000000003007224 */ /* 0x000fe400078e0206 */
[----:B------:R-:W-:Y:S02]  /*0780*/  IMAD.U32 R76, RZ, RZ, UR8 ;  /* 0x00000008ff4c7e24 */ /* 0x000fe4000f8e00ff */
[----:B------:R-:W-:Y:S01]  /*0790*/  IMAD.U32 R74, RZ, RZ, UR8 ;  /* 0x00000008ff4a7e24 */ /* 0x000fe2000f8e00ff */
[----:B------:R-:W-:Y:S01]  /*07a0*/  ISETP.GT.U32.AND P1, PT, R7, R0, PT ;  /* 0x000000000700720c */ /* 0x000fe20003f24070 */
[----:B------:R-:W-:Y:S02]  /*07b0*/  IMAD.U32 R72, RZ, RZ, UR8 ;  /* 0x00000008ff487e24 */ /* 0x000fe4000f8e00ff */
[----:B------:R-:W-:Y:S02]  /*07c0*/  IMAD.U32 R70, RZ, RZ, UR8 ;  /* 0x00000008ff467e24 */ /* 0x000fe4000f8e00ff */
[----:B------:R-:W-:-:S02]  /*07d0*/  IMAD.U32 R47, RZ, RZ, UR8 ;  /* 0x00000008ff2f7e24 */ /* 0x000fc4000f8e00ff */
[----:B------:R-:W-:Y:S02]  /*07e0*/  IMAD.U32 R65, RZ, RZ, UR8 ;  /* 0x00000008ff417e24 */ /* 0x000fe4000f8e00ff */
[----:B------:R-:W-:Y:S02]  /*07f0*/  IMAD.U32 R45, RZ, RZ, UR8 ;  /* 0x00000008ff2d7e24 */ /* 0x000fe4000f8e00ff */
[----:B------:R-:W-:Y:S02]  /*0800*/  IMAD.U32 R61, RZ, RZ, UR8 ;  /* 0x00000008ff3d7e24 */ /* 0x000fe4000f8e00ff */
[----:B------:R-:W-:Y:S02]  /*0810*/  @!P1 IMAD.IADD R0, R0, 0x1, -R7 ;  /* 0x0000000100009824 */ /* 0x000fe400078e0a07 */
[----:B------:R-:W-:Y:S01]  /*0820*/  @!P1 VIADD R3, R3, 0x1 ;  /* 0x0000000103039836 */ /* 0x000fe20000000000 */
[----:B------:R-:W-:Y:S01]  /*0830*/  BAR.SYNC.DEFER_BLOCKING 0x0 ;  /* 0x0000000000007b1d */ /* 0x000fe20000010000 */
[----:B------:R-:W-:Y:S01]  /*0840*/  ISETP.NE.AND P1, PT, R4, RZ, PT ;  /* 0x000000ff0400720c */ /* 0x000fe20003f25270 */
[----:B------:R-:W-:Y:S01]  /*0850*/  IMAD.U32 R59, RZ, RZ, UR8 ;  /* 0x00000008ff3b7e24 */ /* 0x000fe2000f8e00ff */
[----:B------:R-:W-:Y:S01]  /*0860*/  ISETP.GE.U32.AND P0, PT, R0, R7, PT ;  /* 0x000000070000720c */ /* 0x000fe20003f06070 */
[----:B------:R-:W-:Y:S01]  /*0870*/  IMAD.U32 R57, RZ, RZ, UR8 ;  /* 0x00000008ff397e24 */ /* 0x000fe2000f8e00ff */
[----:B------:R-:W-:Y:S01]  /*0880*/  LOP3.LUT R0, R5, R4, RZ, 0x3c, !PT ;  /* 0x0000000405007212 */ /* 0x000fe200078e3cff */
[----:B------:R-:W-:-:S02]  /*0890*/  IMAD.U32 R43, RZ, RZ, UR8 ;  /* 0x00000008ff2b7e24 */ /* 0x000fc4000f8e00ff */
[----:B------:R-:W-:Y:S01]  /*08a0*/  IMAD.U32 R49, RZ, RZ, UR8 ;  /* 0x00000008ff317e24 */ /* 0x000fe2000f8e00ff */
[----:B------:R-:W-:Y:S01]  /*08b0*/  ISETP.GE.AND P2, PT, R0, RZ, PT ;  /* 0x000000ff0000720c */ /* 0x000fe20003f46270 */
[----:B------:R-:W-:-:S06]  /*08c0*/  VIADD R0, R14, 0x3f ;  /* 0x0000003f0e007836 */ /* 0x000fcc0000000000 */
[----:B------:R-:W-:-:S04]  /*08d0*/  @P0 VIADD R3, R3, 0x1 ;  /* 0x0000000103030836 */ /* 0x000fc80000000000 */
[----:B------:R-:W-:Y:S01]  /*08e0*/  IMAD.MOV.U32 R2, RZ, RZ, R3 ;  /* 0x000000ffff027224 */ /* 0x000fe200078e0003 */
[----:B------:R-:W-:-:S03]  /*08f0*/  SHF.R.S32.HI R3, RZ, 0x1f, R0 ;  /* 0x0000001fff037819 */ /* 0x000fc60000011400 */
[----:B------:R-:W-:Y:S01]  /*0900*/  @!P2 IMAD.MOV R2, RZ, RZ, -R2 ;  /* 0x000000ffff02a224 */ /* 0x000fe200078e0a02 */
[----:B------:R-:W-:Y:S02]  /*0910*/  @!P1 LOP3.LUT R2, RZ, R4, RZ, 0x33, !PT ;  /* 0x00000004ff029212 */ /* 0x000fe400078e33ff */
[----:B------:R-:W-:-:S03]  /*0920*/  LEA.HI R3, R3, R0, RZ, 0x6 ;  /* 0x0000000003037211 */ /* 0x000fc600078f30ff */
[----:B------:R-:W-:Y:S02]  /*0930*/  IMAD.SHL.U32 R6, R2, 0x4, RZ ;  /* 0x0000000402067824 */ /* 0x000fe400078e00ff */
[----:B------:R-:W-:-:S03]  /*0940*/  IMAD.MOV R2, RZ, RZ, -R2 ;  /* 0x000000ffff027224 */ /* 0x000fc600078e0a02 */
[----:B------:R-:W-:Y:S01]  /*0950*/  LEA.HI.SX32 R3, R3, -R6, 0x1a ;  /* 0x8000000603037211 */ /* 0x000fe200078fd2ff */
[----:B------:R-:W-:-:S03]  /*0960*/  IMAD R10, R4, R2, R5 ;  /* 0x00000002040a7224 */ /* 0x000fc600078e0205 */
[----:B------:R-:W-:Y:S02]  /*0970*/  VIMNMX R13, PT, PT, R3, 0x4, PT ;  /* 0x00000004030d7848 */ /* 0x000fe40003fe0100 */
[----:B------:R-:W-:Y:S02]  /*0980*/  IABS R9, R10 ;  /* 0x0000000a00097213 */ /* 0x000fe40000000000 */
[-C--:B------:R-:W-:Y:S02]  /*0990*/  IABS R7, R13.reuse ;  /* 0x0000000d00077213 */ /* 0x080fe40000000000 */
[----:B------:R-:W-:Y:S02]  /*09a0*/  IABS R4, R13 ;  /* 0x0000000d00047213 */ /* 0x000fe40000000000 */
[----:B------:R-:W0:Y:S08]  /*09b0*/  I2F.RP R0, R7 ;  /* 0x0000000700007306 */ /* 0x000e300000209400 */
[----:B0-----:R-:W0:Y:S02]  /*09c0*/  MUFU.RCP R0, R0 ;  /* 0x0000000000007308 */ /* 0x001e240000001000 */
[----:B0-----:R-:W-:-:S02]  /*09d0*/  VIADD R3, R0, 0xffffffe ;  /* 0x0ffffffe00037836 */ /* 0x001fc40000000000 */
[----:B------:R-:W-:-:S04]  /*09e0*/  IMAD.MOV R0, RZ, RZ, -R4 ;  /* 0x000000ffff007224 */ /* 0x000fc800078e0a04 */
[----:B------:R-:W0:Y:S02]  /*09f0*/  F2I.FTZ.U32.TRUNC.NTZ R3, R3 ;  /* 0x0000000300037305 */ /* 0x000e24000021f000 */
[----:B0-----:R-:W-:-:S04]  /*0a00*/  IMAD.MOV R8, RZ, RZ, -R3 ;  /* 0x000000ffff087224 */ /* 0x001fc800078e0a03 */
[----:B------:R-:W-:Y:S01]  /*0a10*/  IMAD.MOV.U32 R2, RZ, RZ, R8 ;  /* 0x000000ffff027224 */ /* 0x000fe200078e0008 */
[----:B------:R-:W-:-:S03]  /*0a20*/  IABS R8, R15 ;  /* 0x0000000f00087213 */ /* 0x000fc60000000000 */
[----:B------:R-:W-:Y:S01]  /*0a30*/  IMAD R5, R2, R7, RZ ;  /* 0x0000000702057224 */ /* 0x000fe200078e02ff */
[----:B------:R-:W0:Y:S01]  /*0a40*/  I2F.RP R4, R8 ;  /* 0x0000000800047306 */ /* 0x000e220000209400 */
[----:B------:R-:W-:-:S04]  /*0a50*/  IMAD.MOV.U32 R2, RZ, RZ, RZ ;  /* 0x000000ffff027224 */ /* 0x000fc800078e00ff */
[----:B------:R-:W-:-:S03]  /*0a60*/  IMAD.HI.U32 R2, R3, R5, R2 ;  /* 0x0000000503027227 */ /* 0x000fc600078e0002 */
[----:B------:R-:W1:Y:S03]  /*0a70*/  I2F.RP R3, R11 ;  /* 0x0000000b00037306 */ /* 0x000e660000209400 */
[----:B------:R-:W-:-:S04]  /*0a80*/  IMAD.HI.U32 R2, R2, R9, RZ ;  /* 0x0000000902027227 */ /* 0x000fc800078e00ff */
[----:B------:R-:W-:Y:S01]  /*0a90*/  IMAD R0, R2, R0, R9 ;  /* 0x0000000002007224 */ /* 0x000fe200078e0209 */
[----:B0-----:R-:W0:Y:S04]  /*0aa0*/  MUFU.RCP R4, R4 ;  /* 0x0000000400047308 */ /* 0x001e280000001000 */
[----:B------:R-:W-:-:S04]  /*0ab0*/  ISETP.GT.U32.AND P1, PT, R7, R0, PT ;  /* 0x000000000700720c */ /* 0x000fc80003f24070 */
[----:B-1----:R-:W1:Y:S09]  /*0ac0*/  MUFU.RCP R3, R3 ;  /* 0x0000000300037308 */ /* 0x002e720000001000 */
[----:B------:R-:W-:Y:S02]  /*0ad0*/  @!P1 IMAD.IADD R0, R0, 0x1, -R7 ;  /* 0x0000000100009824 */ /* 0x000fe400078e0a07 */
[----:B------:R-:W-:Y:S01]  /*0ae0*/  @!P1 VIADD R2, R2, 0x1 ;  /* 0x0000000102029836 */ /* 0x000fe20000000000 */
[----:B------:R-:W-:Y:S01]  /*0af0*/  ISETP.NE.AND P1, PT, R13, RZ, PT ;  /* 0x000000ff0d00720c */ /* 0x000fe20003f25270 */
[----:B0-----:R-:W-:Y:S01]  /*0b00*/  VIADD R5, R4, 0xffffffe ;  /* 0x0ffffffe04057836 */ /* 0x001fe20000000000 */
[----:B------:R-:W-:-:S02]  /*0b10*/  ISETP.GE.U32.AND P0, PT, R0, R7, PT ;  /* 0x000000070000720c */ /* 0x000fc40003f06070 */
[----:B------:R-:W-:Y:S02]  /*0b20*/  LOP3.LUT R0, R10, R13, RZ, 0x3c, !PT ;  /* 0x0000000d0a007212 */ /* 0x000fe400078e3cff */
[----:B----4-:R-:W-:Y:S01]  /*0b30*/  LOP3.LUT R7, R30, 0x3f, RZ, 0xc0, !PT ;  /* 0x0000003f1e077812 */ /* 0x010fe200078ec0ff */
[----:B------:R-:W0:Y:S01]  /*0b40*/  F2I.FTZ.U32.TRUNC.NTZ R5, R5 ;  /* 0x0000000500057305 */ /* 0x000e22000021f000 */
[----:B------:R-:W-:-:S07]  /*0b50*/  ISETP.GE.AND P2, PT, R0, RZ, PT ;  /* 0x000000ff0000720c */ /* 0x000fce0003f46270 */
[----:B------:R-:W-:-:S04]  /*0b60*/  @P0 VIADD R2, R2, 0x1 ;  /* 0x0000000102020836 */ /* 0x000fc80000000000 */
[----:B------:R-:W-:Y:S02]  /*0b70*/  IMAD.MOV.U32 R9, RZ, RZ, R2 ;  /* 0x000000ffff097224 */ /* 0x000fe400078e0002 */
[----:B-1----:R-:W-:Y:S02]  /*0b80*/  VIADD R2, R3, 0xffffffe ;  /* 0x0ffffffe03027836 */ /* 0x002fe40000000000 */
[----:B------:R-:W-:Y:S01]  /*0b90*/  @!P2 IMAD.MOV R9, RZ, RZ, -R9 ;  /* 0x000000ffff09a224 */ /* 0x000fe200078e0a09 */
[----:B------:R-:W-:Y:S01]  /*0ba0*/  @!P1 LOP3.LUT R9, RZ, R13, RZ, 0x33, !PT ;  /* 0x0000000dff099212 */ /* 0x000fe200078e33ff */
[----:B------:R-:W1:Y:S01]  /*0bb0*/  F2I.FTZ.U32.TRUNC.NTZ R3, R2 ;  /* 0x0000000200037305 */ /* 0x000e62000021f000 */
[----:B0-----:R-:W-:-:S03]  /*0bc0*/  IMAD.MOV R4, RZ, RZ, -R5 ;  /* 0x000000ffff047224 */ /* 0x001fc600078e0a05 */
[----:B------:R-:W-:-:S04]  /*0bd0*/  IMAD.MOV R0, RZ, RZ, -R9 ;  /* 0x000000ffff007224 */ /* 0x000fc800078e0a09 */
[----:B------:R-:W-:-:S04]  /*0be0*/  IMAD R0, R13, R0, R10 ;  /* 0x000000000d007224 */ /* 0x000fc800078e020a */
[----:B------:R-:W-:Y:S02]  /*0bf0*/  IMAD.IADD R0, R6, 0x1, R0 ;  /* 0x0000000106007824 */ /* 0x000fe400078e0200 */
[----:B------:R-:W0:Y:S01]  /*0c00*/  LDS R6, [UR10] ;  /* 0x0000000aff067984 */ /* 0x000e220008000800 */
[----:B-1----:R-:W-:Y:S02]  /*0c10*/  IMAD.MOV R2, RZ, RZ, -R3 ;  /* 0x000000ffff027224 */ /* 0x002fe400078e0a03 */
[----:B------:R-:W-:Y:S02]  /*0c20*/  IMAD R16, R0, 0x40, R7 ;  /* 0x0000004000107824 */ /* 0x000fe400078e0207 */
[----:B------:R-:W-:Y:S02]  /*0c30*/  IMAD R7, R2, R11, RZ ;  /* 0x0000000b02077224 */ /* 0x000fe400078e02ff */
[----:B------:R-:W-:Y:S01]  /*0c40*/  IMAD.MOV.U32 R2, RZ, RZ, RZ ;  /* 0x000000ffff027224 */ /* 0x000fe200078e00ff */
[----:B------:R-:W-:Y:S01]  /*0c50*/  IABS R0, R16 ;  /* 0x0000001000007213 */ /* 0x000fe20000000000 */
[----:B------:R1:W-:Y:S02]  /*0c60*/  STL [R1+0xa7c], R16 ;  /* 0x000a7c1001007387 */ /* 0x0003e40000100800 */
[----:B------:R-:W-:-:S04]  /*0c70*/  IMAD.HI.U32 R2, R3, R7, R2 ;  /* 0x0000000703027227 */ /* 0x000fc800078e0002 */
[----:B------:R-:W-:Y:S02]  /*0c80*/  IMAD.MOV.U32 R3, RZ, RZ, R0 ;  /* 0x000000ffff037224 */ /* 0x000fe400078e0000 */
[----:B------:R-:W-:Y:S02]  /*0c90*/  IMAD.SHL.U32 R0, R9, 0x100, RZ ;  /* 0x0000010009007824 */ /* 0x000fe400078e00ff */
[----:B------:R-:W-:-:S03]  /*0ca0*/  IMAD.HI.U32 R2, R2, R3, RZ ;  /* 0x0000000302027227 */ /* 0x000fc600078e00ff */
[----:B------:R-:W-:Y:S01]  /*0cb0*/  IABS R39, R0 ;  /* 0x0000000000277213 */ /* 0x000fe20000000000 */
[----:B------:R-:W-:Y:S02]  /*0cc0*/  IMAD.MOV R2, RZ, RZ, -R2 ;  /* 0x000000ffff027224 */ /* 0x000fe400078e0a02 */
[----:B------:R-:W-:Y:S02]  /*0cd0*/  IMAD.MOV.U32 R9, RZ, RZ, R4 ;  /* 0x000000ffff097224 */ /* 0x000fe400078e0004 */
[----:B------:R-:W-:Y:S02]  /*0ce0*/  IMAD R2, R11, R2, R3 ;  /* 0x000000020b027224 */ /* 0x000fe400078e0203 */
[C---:B------:R-:W-:Y:S02]  /*0cf0*/  VIADD R10, R0.reuse, 0x1 ;  /* 0x00000001000a7836 */ /* 0x040fe40000000000 */
[----:B------:R-:W-:Y:S01]  /*0d00*/  IMAD R9, R9, R8, RZ ;  /* 0x0000000809097224 */ /* 0x000fe200078e02ff */
[----:B------:R-:W-:Y:S01]  /*0d10*/  ISETP.GT.U32.AND P0, PT, R11, R2, PT ;  /* 0x000000020b00720c */ /* 0x000fe20003f04070 */
[----:B------:R-:W-:Y:S01]  /*0d20*/  IMAD.MOV.U32 R4, RZ, RZ, RZ ;  /* 0x000000ffff047224 */ /* 0x000fe200078e00ff */
[----:B------:R-:W-:Y:S01]  /*0d30*/  IABS R7, R10 ;  /* 0x0000000a00077213 */ /* 0x000fe20000000000 */
[----:B------:R-:W-:Y:S01]  /*0d40*/  VIADD R12, R0, 0x2 ;  /* 0x00000002000c7836 */ /* 0x000fe20000000000 */
[----:B------:R-:W-:Y:S01]  /*0d50*/  ISETP.GE.AND P2, PT, R10, RZ, PT ;  /* 0x000000ff0a00720c */ /* 0x000fe20003f46270 */
[----:B------:R-:W-:Y:S01]  /*0d60*/  IMAD.HI.U32 R9, R5, R9, R4 ;  /* 0x0000000905097227 */ /* 0x000fe200078e0004 */
[----:B------:R-:W-:-:S02]  /*0d70*/  SHF.R.U32.HI R5, RZ, 0x6, R30 ;  /* 0x00000006ff057819 */ /* 0x000fc4000001161e */
[----:B0-----:R-:W-:Y:S01]  /*0d80*/  R2UR UR7, R6 ;  /* 0x00000000060772ca */ /* 0x001fe200000e0000 */
[----:B------:R-:W-:Y:S01]  /*0d90*/  IMAD.MOV.U32 R4, RZ, RZ, R7 ;  /* 0x000000ffff047224 */ /* 0x000fe200078e0007 */
[----:B------:R-:W-:Y:S01]  /*0da0*/  R2UR UR11, R5 ;  /* 0x00000000050b72ca */ /* 0x000fe200000e0000 */
[----:B------:R-:W-:Y:S01]  /*0db0*/  VIADD R13, R0, 0x3 ;  /* 0x00000003000d7836 */ /* 0x000fe20000000000 */
[----:B------:R-:W-:Y:S01]  /*0dc0*/  SHF.R.U32.HI R7, RZ, 0x5, R30 ;  /* 0x00000005ff077819 */ /* 0x000fe2000001161e */
[----:B------:R-:W-:Y:S01]  /*0dd0*/  @!P0 IMAD.IADD R2, R2, 0x1, -R11 ;  /* 0x0000000102028824 */ /* 0x000fe200078e0a0b */
[----:B------:R-:W-:Y:S01]  /*0de0*/  IABS R5, R12 ;  /* 0x0000000c00057213 */ /* 0x000fe20000000000 */
[----:B------:R-:W-:Y:S01]  /*0df0*/  IMAD.HI.U32 R3, R9, R4, RZ ;  /* 0x0000000409037227 */ /* 0x000fe200078e00ff */
[----:B------:R-:W-:Y:S02]  /*0e00*/  R2UR UR14, R7 ;  /* 0x00000000070e72ca */ /* 0x000fe400000e0000 */
[----:B------:R-:W-:Y:S01]  /*0e10*/  ISETP.GT.U32.AND P5, PT, R11, R2, PT ;  /* 0x000000020b00720c */ /* 0x000fe20003fa4070 */
[----:B------:R-:W-:Y:S01]  /*0e20*/  IMAD.MOV R3, RZ, RZ, -R3 ;  /* 0x000000ffff037224 */ /* 0x000fe200078e0a03 */
[----:B------:R-:W-:Y:S01]  /*0e30*/  IABS R7, R13 ;  /* 0x0000000d00077213 */ /* 0x000fe20000000000 */
[----:B------:R-:W-:Y:S01]  /*0e40*/  VIADD R15, R0, 0x4 ;  /* 0x00000004000f7836 */ /* 0x000fe20000000000 */
[----:B------:R-:W-:Y:S01]  /*0e50*/  ISETP.GE.AND P0, PT, R16, RZ, PT ;  /* 0x000000ff1000720c */ /* 0x000fe20003f06270 */
[----:B------:R-:W-:Y:S01]  /*0e60*/  IMAD R3, R8, R3, R4 ;  /* 0x0000000308037224 */ /* 0x000fe200078e0204 */
[----:B------:R-:W-:Y:S01]  /*0e70*/  ISETP.GE.AND P3, PT, R12, RZ, PT ;  /* 0x000000ff0c00720c */ /* 0x000fe20003f66270 */
[----:B------:R-:W-:Y:S01]  /*0e80*/  IMAD.HI.U32 R4, R9, R5, RZ ;  /* 0x0000000509047227 */ /* 0x000fe200078e00ff */
[----:B------:R-:W-:Y:S01]  /*0e90*/  IABS R10, R15 ;  /* 0x0000000f000a7213 */ /* 0x000fe20000000000 */
[----:B------:R-:W-:Y:S01]  /*0ea0*/  UIADD3 UR26, UPT, UPT, UR11, 0xe, URZ ;  /* 0x0000000e0b1a7890 */ /* 0x000fe2000fffe0ff */
[----:B------:R-:W-:Y:S01]  /*0eb0*/  ISETP.GT.U32.AND P1, PT, R8, R3, PT ;  /* 0x000000030800720c */ /* 0x000fe20003f24070 */
[----:B------:R-:W-:Y:S01]  /*0ec0*/  IMAD.MOV R6, RZ, RZ, -R4 ;  /* 0x000000ffff067224 */ /* 0x000fe200078e0a04 */
[----:B------:R-:W-:Y:S01]  /*0ed0*/  ISETP.GE.AND P4, PT, R13, RZ, PT ;  /* 0x000000ff0d00720c */ /* 0x000fe20003f86270 */
[----:B------:R-:W-:Y:S01]  /*0ee0*/  IMAD.HI.U32 R4, R9, R7, RZ ;  /* 0x0000000709047227 */ /* 0x000fe200078e00ff */
[----:B------:R-:W-:-:S02]  /*0ef0*/  UIMAD UR4, UR26, UR8, URZ ;  /* 0x000000081a0472a4 */ /* 0x000fc4000f8e02ff */
[----:B------:R-:W-:Y:S01]  /*0f00*/  UIADD3 UR27, UPT, UPT, UR11, 0x1e, URZ ;  /* 0x0000001e0b1b7890 */ /* 0x000fe2000fffe0ff */
[----:B------:R-:W-:Y:S01]  /*0f10*/  @!P5 IMAD.IADD R2, R2, 0x1, -R11 ;  /* 0x000000010202d824 */ /* 0x000fe200078e0a0b */
[----:B------:R-:W-:Y:S01]  /*0f20*/  ISETP.NE.AND P5, PT, R14, RZ, PT ;  /* 0x000000ff0e00720c */ /* 0x000fe20003fa5270 */
[C---:B------:R-:W-:Y:S01]  /*0f30*/  IMAD R5, R8.reuse, R6, R5 ;  /* 0x0000000608057224 */ /* 0x040fe200078e0205 */
[----:B------:R-:W-:Y:S01]  /*0f40*/  UIMAD UR6, UR27, UR8, URZ ;  /* 0x000000081b0672a4 */ /* 0x000fe2000f8e02ff */
[----:B------:R-:W-:Y:S01]  /*0f50*/  IMAD.HI.U32 R6, R9, R10, RZ ;  /* 0x0000000a09067227 */ /* 0x000fe200078e00ff */
[----:B------:R-:W-:Y:S02]  /*0f60*/  UIADD3 UR28, UPT, UPT, UR11, 0x2e, URZ ;  /* 0x0000002e0b1c7890 */ /* 0x000fe4000fffe0ff */
[C---:B------:R-:W-:Y:S01]  /*0f70*/  ISETP.GT.U32.AND P6, PT, R8.reuse, R5, PT ;  /* 0x000000050800720c */ /* 0x040fe20003fc4070 */
[----:B------:R-:W-:Y:S01]  /*0f80*/  IMAD.MOV R4, RZ, RZ, -R4 ;  /* 0x000000ffff047224 */ /* 0x000fe200078e0a04 */
[----:B------:R-:W-:Y:S01]  /*0f90*/  UIMAD UR12, UR28, UR8, URZ ;  /* 0x000000081c0c72a4 */ /* 0x000fe2000f8e02ff */
[----:B------:R-:W-:Y:S01]  /*0fa0*/  IMAD.MOV R11, RZ, RZ, -R6 ;  /* 0x000000ffff0b7224 */ /* 0x000fe200078e0a06 */
[----:B------:R-:W-:Y:S01]  /*0fb0*/  UIADD3 UR29, UPT, UPT, UR11, 0x3e, URZ ;  /* 0x0000003e0b1d7890 */ /* 0x000fe2000fffe0ff */
[C---:B------:R-:W-:Y:S01]  /*0fc0*/  IMAD R7, R8.reuse, R4, R7 ;  /* 0x0000000408077224 */ /* 0x040fe200078e0207 */
[----:B------:R-:W-:Y:S01]  /*0fd0*/  UIADD3 UR30, UPT, UPT, UR11, 0x4e, URZ ;  /* 0x0000004e0b1e7890 */ /* 0x000fe2000fffe0ff */
[C---:B------:R-:W-:Y:S01]  /*0fe0*/  IMAD R11, R8.reuse, R11, R10 ;  /* 0x0000000b080b7224 */ /* 0x040fe200078e020a */
[----:B------:R-:W-:Y:S01]  /*0ff0*/  UIMAD UR13, UR29, UR8, URZ ;  /* 0x000000081d0d72a4 */ /* 0x000fe2000f8e02ff */
[----:B------:R-:W-:Y:S01]  /*1000*/  @!P0 IMAD.MOV R2, RZ, RZ, -R2 ;  /* 0x000000ffff028224 */ /* 0x000fe200078e0a02 */
[----:B------:R-:W-:Y:S01]  /*1010*/  ISETP.GT.U32.AND P0, PT, R8, R7, PT ;  /* 0x000000070800720c */ /* 0x000fe20003f04070 */
[--C-:B------:R-:W-:Y:S01]  /*1020*/  @!P1 IMAD.IADD R3, R3, 0x1, -R8.reuse ;  /* 0x0000000103039824 */ /* 0x100fe200078e0a08 */
[----:B------:R-:W-:Y:S01]  /*1030*/  @!P5 LOP3.LUT R2, RZ, R14, RZ, 0x33, !PT ;  /* 0x0000000eff02d212 */ /* 0x000fe200078e33ff */
[----:B------:R-:W-:Y:S01]  /*1040*/  VIADD R12, R0, 0x5 ;  /* 0x00000005000c7836 */ /* 0x000fe20000000000 */
[----:B------:R-:W-:Y:S01]  /*1050*/  ISETP.GT.U32.AND P5, PT, R8, R11, PT ;  /* 0x0000000b0800720c */ /* 0x000fe20003fa4070 */
[----:B-1----:R-:W-:Y:S01]  /*1060*/  VIADD R16, R0, 0x6 ;  /* 0x0000000600107836 */ /* 0x002fe20000000000 */
[----:B------:R-:W-:Y:S01]  /*1070*/  ISETP.GT.U32.AND P1, PT, R8, R3, PT ;  /* 0x000000030800720c */ /* 0x000fe20003f24070 */
[--C-:B------:R-:W-:Y:S01]  /*1080*/  @!P6 IMAD.IADD R5, R5, 0x1, -R8.reuse ;  /* 0x000000010505e824 */ /* 0x100fe200078e0a08 */
[----:B------:R-:W-:Y:S01]  /*1090*/  IABS R13, R12 ;  /* 0x0000000c000d7213 */ /* 0x000fe20000000000 */
[C---:B------:R-:W-:Y:S01]  /*10a0*/  VIADD R14, R0.reuse, 0x7 ;  /* 0x00000007000e7836 */ /* 0x040fe20000000000 */
[----:B------:R-:W-:Y:S01]  /*10b0*/  IABS R10, R16 ;  /* 0x00000010000a7213 */ /* 0x000fe20000000000 */
[----:B------:R-:W-:Y:S01]  /*10c0*/  VIADD R22, R0, 0xe ;  /* 0x0000000e00167836 */ /* 0x000fe20000000000 */
[----:B------:R-:W-:Y:S01]  /*10d0*/  ISETP.GT.U32.AND P6, PT, R8, R5, PT ;  /* 0x000000050800720c */ /* 0x000fe20003fc4070 */
[----:B------:R-:W-:Y:S01]  /*10e0*/  @!P0 IMAD.IADD R7, R7, 0x1, -R8 ;  /* 0x0000000107078824 */ /* 0x000fe200078e0a08 */
[----:B------:R-:W-:Y:S01]  /*10f0*/  ISETP.GE.AND P0, PT, R12, RZ, PT ;  /* 0x000000ff0c00720c */ /* 0x000fe20003f06270 */
[----:B------:R-:W-:Y:S01]  /*1100*/  IMAD.HI.U32 R4, R9, R13, RZ ;  /* 0x0000000d09047227 */ /* 0x000fe200078e00ff */
[----:B------:R-:W-:Y:S01]  /*1110*/  IABS R12, R14 ;  /* 0x0000000e000c7213 */ /* 0x000fe20000000000 */
[----:B------:R-:W-:-:S02]  /*1120*/  UIMAD UR15, UR30, UR8, URZ ;  /* 0x000000081e0f72a4 */ /* 0x000fc4000f8e02ff */
[--C-:B------:R-:W-:Y:S01]  /*1130*/  @!P5 IMAD.IADD R11, R11, 0x1, -R8.reuse ;  /* 0x000000010b0bd824 */ /* 0x100fe200078e0a08 */
[C---:B------:R-:W-:Y:S01]  /*1140*/  ISETP.GT.U32.AND P5, PT, R8.reuse, R7, PT ;  /* 0x000000070800720c */ /* 0x040fe20003fa4070 */
[----:B------:R-:W-:Y:S01]  /*1150*/  IMAD.HI.U32 R6, R9, R10, RZ ;  /* 0x0000000a09067227 */ /* 0x000fe200078e00ff */
[----:B------:R-:W-:Y:S02]  /*1160*/  UIADD3 UR31, UPT, UPT, UR11, 0x5e, URZ ;  /* 0x0000005e0b1f7890 */ /* 0x000fe4000fffe0ff */
[----:B------:R-:W-:Y:S01]  /*1170*/  UIADD3 UR32, UPT, UPT, UR11, 0x6e, URZ ;  /* 0x0000006e0b207890 */ /* 0x000fe2000fffe0ff */
[----:B------:R-:W-:Y:S01]  /*1180*/  @!P1 IMAD.IADD R3, R3, 0x1, -R8 ;  /* 0x0000000103039824 */ /* 0x000fe200078e0a08 */
[----:B------:R-:W-:Y:S01]  /*1190*/  ISETP.GE.AND P1, PT, R15, RZ, PT ;  /* 0x000000ff0f00720c */ /* 0x000fe20003f26270 */
[----:B------:R-:W-:Y:S01]  /*11a0*/  IMAD.MOV R4, RZ, RZ, -R4 ;  /* 0x000000ffff047224 */ /* 0x000fe200078e0a04 */
[----:B------:R-:W-:Y:S01]  /*11b0*/  UIMAD UR20, UR31, UR8, URZ ;  /* 0x000000081f1472a4 */ /* 0x000fe2000f8e02ff */
[----:B------:R-:W-:Y:S01]  /*11c0*/  IMAD.MOV R15, RZ, RZ, -R6 ;  /* 0x000000ffff0f7224 */ /* 0x000fe200078e0a06 */
[----:B------:R-:W-:Y:S01]  /*11d0*/  UIMAD UR21, UR32, UR8, URZ ;  /* 0x00000008201572a4 */ /* 0x000fe2000f8e02ff */
[----:B------:R-:W-:Y:S01]  /*11e0*/  IMAD.MOV.U32 R6, RZ, RZ, R12 ;  /* 0x000000ffff067224 */ /* 0x000fe200078e000c */
[----:B------:R-:W-:Y:S01]  /*11f0*/  UIADD3 UR11, UPT, UPT, UR11, 0x7e, URZ ;  /* 0x0000007e0b0b7890 */ /* 0x000fe2000fffe0ff */
[----:B------:R-:W-:-:S02]  /*1200*/  IMAD R13, R8, R4, R13 ;  /* 0x00000004080d7224 */ /* 0x000fc400078e020d */
[----:B------:R-:W-:Y:S01]  /*1210*/  IMAD.MOV.U32 R18, RZ, RZ, R3 ;  /* 0x000000ffff127224 */ /* 0x000fe200078e0003 */
[----:B------:R-:W-:Y:S01]  /*1220*/  UIMAD UR22, UR11, UR8, URZ ;  /* 0x000000080b1672a4 */ /* 0x000fe2000f8e02ff */
[----:B------:R-:W-:Y:S01]  /*1230*/  @!P6 IMAD.IADD R5, R5, 0x1, -R8 ;  /* 0x000000010505e824 */ /* 0x000fe200078e0a08 */
[----:B------:R-:W-:Y:S01]  /*1240*/  ISETP.GT.U32.AND P6, PT, R8, R11, PT ;  /* 0x0000000b0800720c */ /* 0x000fe20003fc4070 */
[----:B------:R-:W-:-:S04]  /*1250*/  IMAD.HI.U32 R4, R9, R6, RZ ;  /* 0x0000000609047227 */ /* 0x000fc800078e00ff */
[----:B------:R-:W-:Y:S01]  /*1260*/  @!P2 IMAD.MOV R18, RZ, RZ, -R18 ;  /* 0x000000ffff12a224 */ /* 0x000fe200078e0a12 */
[C---:B------:R-:W-:Y:S01]  /*1270*/  ISETP.GT.U32.AND P2, PT, R8.reuse, R13, PT ;  /* 0x0000000d0800720c */ /* 0x040fe20003f44070 */
[----:B------:R-:W-:Y:S02]  /*1280*/  IMAD.MOV.U32 R17, RZ, RZ, R5 ;  /* 0x000000ffff117224 */ /* 0x000fe400078e0005 */
[----:B------:R-:W-:Y:S01]  /*1290*/  IMAD.MOV R5, RZ, RZ, -R4 ;  /* 0x000000ffff057224 */ /* 0x000fe200078e0a04 */
[----:B------:R0:W-:Y:S01]  /*12a0*/  STL [R1+0x1fc], R18 ;  /* 0x0001fc1201007387 */ /* 0x0001e20000100800 */
[----:B------:R-:W-:Y:S02]  /*12b0*/  @!P5 IMAD.IADD R7, R7, 0x1, -R8 ;  /* 0x000000010707d824 */ /* 0x000fe400078e0a08 */
[C---:B------:R-:W-:Y:S02]  /*12c0*/  IMAD R5, R8.reuse, R5, R6 ;  /* 0x0000000508057224 */ /* 0x040fe400078e0206 */
[----:B------:R-:W-:-:S02]  /*12d0*/  IMAD R3, R8, R15, R10 ;  /* 0x0000000f08037224 */ /* 0x000fc400078e020a */
[----:B------:R-:W-:Y:S01]  /*12e0*/  @!P3 IMAD.MOV R17, RZ, RZ, -R17 ;  /* 0x000000ffff11b224 */ /* 0x000fe200078e0a11 */
[----:B------:R-:W-:Y:S01]  /*12f0*/  ISETP.GE.AND P3, PT, R16, RZ, PT ;  /* 0x000000ff1000720c */ /* 0x000fe20003f66270 */
[--C-:B------:R-:W-:Y:S01]  /*1300*/  @!P2 IMAD.IADD R13, R13, 0x1, -R8.reuse ;  /* 0x000000010d0da824 */ /* 0x100fe200078e0a08 */
[C---:B------:R-:W-:Y:S01]  /*1310*/  ISETP.GT.U32.AND P5, PT, R8.reuse, R3, PT ;  /* 0x000000030800720c */ /* 0x040fe20003fa4070 */
[----:B0-----:R-:W-:Y:S01]  /*1320*/  IMAD.MOV.U32 R18, RZ, RZ, R7 ;  /* 0x000000ffff127224 */ /* 0x001fe200078e0007 */
[----:B------:R0:W-:Y:S01]  /*1330*/  STL [R1+0x1f8], R17 ;  /* 0x0001f81101007387 */ /* 0x0001e20000100800 */
[----:B------:R-:W-:Y:S01]  /*1340*/  @!P6 IMAD.IADD R11, R11, 0x1, -R8 ;  /* 0x000000010b0be824 */ /* 0x000fe200078e0a08 */
[C---:B------:R-:W-:Y:S01]  /*1350*/  ISETP.GT.U32.AND P2, PT, R8.reuse, R13, PT ;  /* 0x0000000d0800720c */ /* 0x040fe20003f44070 */
[----:B------:R-:W-:Y:S01]  /*1360*/  @!P4 IMAD.MOV R18, RZ, RZ, -R18 ;  /* 0x000000ffff12c224 */ /* 0x000fe200078e0a12 */
[----:B------:R-:W-:Y:S01]  /*1370*/  ISETP.GT.U32.AND P4, PT, R8, R5, PT ;  /* 0x000000050800720c */ /* 0x000fe20003f84070 */
[----:B------:R-:W-:Y:S01]  /*1380*/  VIADD R4, R0, 0x8 ;  /* 0x0000000800047836 */ /* 0x000fe20000000000 */
[----:B------:R-:W-:Y:S01]  /*1390*/  ISETP.GE.AND P6, PT, R14, RZ, PT ;  /* 0x000000ff0e00720c */ /* 0x000fe20003fc6270 */
[C---:B------:R-:W-:Y:S01]  /*13a0*/  VIADD R15, R0.reuse, 0x9 ;  /* 0x00000009000f7836 */ /* 0x040fe20000000000 */
[----:B------:R-:W-:Y:S01]  /*13b0*/  STL [R1+0x1f4], R18 ;  /* 0x0001f41201007387 */ /* 0x000fe20000100800 */
[----:B------:R-:W-:Y:S01]  /*13c0*/  VIADD R16, R0, 0xa ;  /* 0x0000000a00107836 */ /* 0x000fe20000000000 */
[----:B------:R-:W-:Y:S01]  /*13d0*/  IABS R10, R4 ;  /* 0x00000004000a7213 */ /* 0x000fe20000000000 */
[----:B0-----:R-:W-:Y:S01]  /*13e0*/  IMAD.MOV.U32 R17, RZ, RZ, R11 ;  /* 0x000000ffff117224 */ /* 0x001fe200078e000b */
[----:B------:R-:W-:Y:S01]  /*13f0*/  IABS R12, R15 ;  /* 0x0000000f000c7213 */ /* 0x000fe20000000000 */
[--C-:B------:R-:W-:Y:S01]  /*1400*/  @!P5 IMAD.IADD R3, R3, 0x1, -R8.reuse ;  /* 0x000000010303d824 */ /* 0x100fe200078e0a08 */
[----:B------:R-:W-:Y:S01]  /*1410*/  IABS R14, R16 ;  /* 0x00000010000e7213 */ /* 0x000fe20000000000 */
[----:B------:R-:W-:Y:S01]  /*1420*/  @!P1 IMAD.MOV R17, RZ, RZ, -R17 ;  /* 0x000000ffff119224 */ /* 0x000fe200078e0a11 */
[----:B------:R-:W-:Y:S01]  /*1430*/  ISETP.GE.AND P1, PT, R4, RZ, PT ;  /* 0x000000ff0400720c */ /* 0x000fe20003f26270 */
[----:B------:R-:W-:Y:S01]  /*1440*/  @!P4 IMAD.IADD R5, R5, 0x1, -R8 ;  /* 0x000000010505c824 */ /* 0x000fe200078e0a08 */
[C---:B------:R-:W-:Y:S01]  /*1450*/  ISETP.GT.U32.AND P5, PT, R8.reuse, R3, PT ;  /* 0x000000030800720c */ /* 0x040fe20003fa4070 */
[C---:B------:R-:W-:Y:S01]  /*1460*/  IMAD.HI.U32 R4, R9.reuse, R10, RZ ;  /* 0x0000000a09047227 */ /* 0x040fe200078e00ff */
[----:B------:R0:W-:Y:S02]  /*1470*/  STL [R1+0x1f0], R17 ;  /* 0x0001f01101007387 */ /* 0x0001e40000100800 */
[----:B------:R-:W-:Y:S01]  /*1480*/  ISETP.GT.U32.AND P4, PT, R8, R5, PT ;  /* 0x000000050800720c */ /* 0x000fe20003f84070 */
[----:B------:R-:W-:-:S04]  /*1490*/  IMAD.HI.U32 R6, R9, R12, RZ ;  /* 0x0000000c09067227 */ /* 0x000fc800078e00ff */
[----:B------:R-:W-:-:S04]  /*14a0*/  IMAD.HI.U32 R7, R9, R14, RZ ;  /* 0x0000000e09077227 */ /* 0x000fc800078e00ff */
[----:B------:R-:W-:Y:S01]  /*14b0*/  @!P2 IMAD.IADD R13, R13, 0x1, -R8 ;  /* 0x000000010d0da824 */ /* 0x000fe200078e0a08 */
[----:B------:R-:W-:Y:S01]  /*14c0*/  ISETP.GE.AND P2, PT, R15, RZ, PT ;  /* 0x000000ff0f00720c */ /* 0x000fe20003f46270 */
[----:B------:R-:W-:Y:S02]  /*14d0*/  IMAD.MOV R11, RZ, RZ, -R4 ;  /* 0x000000ffff0b7224 */ /* 0x000fe400078e0a04 */
[----:B------:R-:W-:Y:S02]  /*14e0*/  IMAD.MOV R15, RZ, RZ, -R6 ;  /* 0x000000ffff0f7224 */ /* 0x000fe400078e0a06 */
[----:B0-----:R-:W-:Y:S02]  /*14f0*/  IMAD.MOV R17, RZ, RZ, -R7 ;  /* 0x000000ffff117224 */ /* 0x001fe400078e0a07 */
[C---:B------:R-:W-:Y:S02]  /*1500*/  IMAD R7, R8.reuse, R11, R10 ;  /* 0x0000000b08077224 */ /* 0x040fe400078e020a */
[----:B------:R-:W-:-:S02]  /*1510*/  IMAD R11, R8, R15, R12 ;  /* 0x0000000f080b7224 */ /* 0x000fc400078e020c */
[--C-:B------:R-:W-:Y:S02]  /*1520*/  @!P4 IMAD.IADD R5, R5, 0x1, -R8.reuse ;  /* 0x000000010505c824 */ /* 0x100fe400078e0a08 */
[----:B------:R-:W-:Y:S01]  /*1530*/  IMAD.MOV.U32 R20, RZ, RZ, R13 ;  /* 0x000000ffff147224 */ /* 0x000fe200078e000d */
[----:B------:R-:W-:Y:S01]  /*1540*/  ISETP.GT.U32.AND P4, PT, R8, R11, PT ;  /* 0x0000000b0800720c */ /* 0x000fe20003f84070 */
[----:B------:R-:W-:Y:S01]  /*1550*/  @!P5 IMAD.IADD R3, R3, 0x1, -R8 ;  /* 0x000000010303d824 */ /* 0x000fe200078e0a08 */
[----:B------:R-:W-:Y:S01]  /*1560*/  ISETP.GE.AND P5, PT, R16, RZ, PT ;  /* 0x000000ff1000720c */ /* 0x000fe20003fa6270 */
[----:B------:R-:W-:Y:S01]  /*1570*/  @!P0 IMAD.MOV R20, RZ, RZ, -R20 ;  /* 0x000000ffff148224 */ /* 0x000fe200078e0a14 */
[----:B------:R-:W-:Y:S01]  /*1580*/  ISETP.GT.U32.AND P0, PT, R8, R7, PT ;  /* 0x000000070800720c */ /* 0x000fe20003f04070 */
[C---:B------:R-:W-:Y:S01]  /*1590*/  VIADD R4, R0.reuse, 0xb ;  /* 0x0000000b00047836 */ /* 0x040fe20000000000 */
[----:B------:R-:W-:Y:S01]  /*15a0*/  IABS R16, R22 ;  /* 0x0000001600107213 */ /* 0x000fe20000000000 */
[----:B------:R-:W-:Y:S01]  /*15b0*/  VIADD R18, R0, 0xc ;  /* 0x0000000c00127836 */ /* 0x000fe20000000000 */
[----:B------:R0:W-:Y:S01]  /*15c0*/  STL [R1+0x264], R20 ;  /* 0x0002641401007387 */ /* 0x0001e20000100800 */
[----:B------:R-:W-:Y:S01]  /*15d0*/  IMAD R15, R8, R17, R14 ;  /* 0x00000011080f7224 */ /* 0x000fe200078e020e */
[----:B------:R-:W-:Y:S01]  /*15e0*/  IABS R12, R4 ;  /* 0x00000004000c7213 */ /* 0x000fe20000000000 */
[----:B------:R-:W-:Y:S01]  /*15f0*/  IMAD.MOV.U32 R19, RZ, RZ, R3 ;  /* 0x000000ffff137224 */ /* 0x000fe200078e0003 */
[----:B------:R-:W-:Y:S01]  /*1600*/  IABS R13, R18 ;  /* 0x00000012000d7213 */ /* 0x000fe20000000000 */
[----:B------:R-:W-:-:S02]  /*1610*/  @!P4 IMAD.IADD R11, R11, 0x1, -R8 ;  /* 0x000000010b0bc824 */ /* 0x000fc400078e0a08 */
[----:B------:R-:W-:Y:S02]  /*1620*/  IMAD.MOV.U32 R21, RZ, RZ, R5 ;  /* 0x000000ffff157224 */ /* 0x000fe400078e0005 */
[----:B------:R-:W-:Y:S01]  /*1630*/  @!P3 IMAD.MOV R19, RZ, RZ, -R19 ;  /* 0x000000ffff13b224 */ /* 0x000fe200078e0a13 */
[----:B------:R-:W-:Y:S01]  /*1640*/  ISETP.GE.AND P3, PT, R4, RZ, PT ;  /* 0x000000ff0400720c */ /* 0x000fe20003f66270 */
[----:B------:R-:W-:Y:S01]  /*1650*/  @!P6 IMAD.MOV R21, RZ, RZ, -R21 ;  /* 0x000000ffff15e224 */ /* 0x000fe200078e0a15 */
[C---:B------:R-:W-:Y:S01]  /*1660*/  ISETP.GT.U32.AND P4, PT, R8.reuse, R11, PT ;  /* 0x0000000b0800720c */ /* 0x040fe20003f84070 */
[C---:B------:R-:W-:Y:S01]  /*1670*/  IMAD.HI.U32 R3, R9.reuse, R12, RZ ;  /* 0x0000000c09037227 */ /* 0x040fe200078e00ff */
[----:B------:R-:W-:Y:S01]  /*1680*/  ISETP.GT.U32.AND P6, PT, R8, R15, PT ;  /* 0x0000000f0800720c */ /* 0x000fe20003fc4070 */
[----:B------:R1:W-:Y:S02]  /*1690*/  STL [R1+0x268], R19 ;  /* 0x0002681301007387 */ /* 0x0003e40000100800 */
[----:B------:R-:W-:-:S02]  /*16a0*/  IMAD.HI.U32 R4, R9, R13, RZ ;  /* 0x0000000d09047227 */ /* 0x000fc400078e00ff */
[----:B------:R-:W-:Y:S02]  /*16b0*/  STL [R1+0x26c], R21 ;  /* 0x00026c1501007387 */ /* 0x000fe40000100800 */
[----:B0-----:R-:W-:Y:S02]  /*16c0*/  VIADD R20, R0, 0xd ;  /* 0x0000000d00147836 */ /* 0x001fe40000000000 */
[----:B------:R-:W-:Y:S02]  /*16d0*/  @!P0 IMAD.IADD R7, R7, 0x1, -R8 ;  /* 0x0000000107078824 */ /* 0x000fe400078e0a08 */
[----:B------:R-:W-:Y:S01]  /*16e0*/  IMAD.MOV R3, RZ, RZ, -R3 ;  /* 0x000000ffff037224 */ /* 0x000fe200078e0a03 */
[----:B------:R-:W-:Y:S01]  /*16f0*/  IABS R14, R20 ;  /* 0x00000014000e7213 */ /* 0x000fe20000000000 */
[----:B------:R-:W-:Y:S01]  /*1700*/  IMAD.MOV R4, RZ, RZ, -R4 ;  /* 0x000000ffff047224 */ /* 0x000fe200078e0a04 */
[C---:B------:R-:W-:Y:S01]  /*1710*/  ISETP.GT.U32.AND P0, PT, R8.reuse, R7, PT ;  /* 0x000000070800720c */ /* 0x040fe20003f04070 */
[----:B------:R-:W-:-:S02]  /*1720*/  IMAD R3, R8, R3, R12 ;  /* 0x0000000308037224 */ /* 0x000fc400078e020c */
[----:B------:R-:W-:Y:S02]  /*1730*/  IMAD R5, R8, R4, R13 ;  /* 0x0000000408057224 */ /* 0x000fe400078e020d */
[----:B------:R-:W-:-:S04]  /*1740*/  IMAD.HI.U32 R6, R9, R14, RZ ;  /* 0x0000000e09067227 */ /* 0x000fc800078e00ff */
[--C-:B------:R-:W-:Y:S01]  /*1750*/  @!P4 IMAD.IADD R11, R11, 0x1, -R8.reuse ;  /* 0x000000010b0bc824 */ /* 0x100fe200078e0a08 */
[C---:B------:R-:W-:Y:S01]  /*1760*/  ISETP.GT.U32.AND P4, PT, R8.reuse, R3, PT ;  /* 0x000000030800720c */ /* 0x040fe20003f84070 */
[----:B------:R-:W-:Y:S01]  /*1770*/  @!P6 IMAD.IADD R15, R15, 0x1, -R8 ;  /* 0x000000010f0fe824 */ /* 0x000fe200078e0a08 */
[----:B------:R-:W-:Y:S01]  /*1780*/  ISETP.GT.U32.AND P6, PT, R8, R5, PT ;  /* 0x000000050800720c */ /* 0x000fe20003fc4070 */
[----:B------:R-:W-:-:S04]  /*1790*/  IMAD.HI.U32 R10, R9, R16, RZ ;  /* 0x00000010090a7227 */ /* 0x000fc800078e00ff */
[----:B------:R-:W-:Y:S02]  /*17a0*/  IMAD.MOV R17, RZ, RZ, -R6 ;  /* 0x000000ffff117224 */ /* 0x000fe400078e0a06 */
[----:B-1----:R-:W-:Y:S02]  /*17b0*/  IMAD.MOV R19, RZ, RZ, -R10 ;  /* 0x000000ffff137224 */ /* 0x002fe400078e0a0a */
[----:B------:R-:W-:Y:S02]  /*17c0*/  IMAD R13, R8, R17, R14 ;  /* 0x00000011080d7224 */ /* 0x000fe400078e020e */
[----:B------:R-:W-:Y:S01]  /*17d0*/  @!P0 IMAD.IADD R7, R7, 0x1, -R8 ;  /* 0x0000000107078824 */ /* 0x000fe200078e0a08 */
[----:B------:R-:W-:Y:S01]  /*17e0*/  ISETP.GE.AND P0, PT, R18, RZ, PT ;  /* 0x000000ff1200720c */ /* 0x000fe20003f06270 */
[----:B------:R-:W-:Y:S02]  /*17f0*/  IMAD R17, R8, R19, R16 ;  /* 0x0000001308117224 */ /* 0x000fe400078e0210 */
[----:B------:R-:W-:-:S02]  /*1800*/  VIADD R14, R0, 0xf ;  /* 0x0000000f000e7836 */ /* 0x000fc40000000000 */
[----:B------:R-:W-:Y:S02]  /*1810*/  VIADD R16, R0, 0x10 ;  /* 0x0000001000107836 */ /* 0x000fe40000000000 */
[----:B------:R-:W-:Y:S01]  /*1820*/  IMAD.MOV.U32 R24, RZ, RZ, R7 ;  /* 0x000000ffff187224 */ /* 0x000fe200078e0007 */
[----:B------:R-:W-:Y:S01]  /*1830*/  IABS R10, R14 ;  /* 0x0000000e000a7213 */ /* 0x000fe20000000000 */
[--C-:B------:R-:W-:Y:S01]  /*1840*/  @!P4 IMAD.IADD R3, R3, 0x1, -R8.reuse ;  /* 0x000000010303c824 */ /* 0x100fe200078e0a08 */
[----:B------:R-:W-:Y:S01]  /*1850*/  IABS R12, R16 ;  /* 0x00000010000c7213 */ /* 0x000fe20000000000 */
[----:B------:R-:W-:Y:S01]  /*1860*/  @!P6 IMAD.IADD R5, R5, 0x1, -R8 ;  /* 0x000000010505e824 */ /* 0x000fe200078e0a08 */
[C---:B------:R-:W-:Y:S01]  /*1870*/  ISETP.GT.U32.AND P4, PT, R8.reuse, R15, PT ;  /* 0x0000000f0800720c */ /* 0x040fe20003f84070 */
[----:B------:R-:W-:Y:S01]  /*1880*/  @!P1 IMAD.MOV R24, RZ, RZ, -R24 ;  /* 0x000000ffff189224 */ /* 0x000fe200078e0a18 */
[C---:B------:R-:W-:Y:S01]  /*1890*/  ISETP.GT.U32.AND P1, PT, R8.reuse, R3, PT ;  /* 0x000000030800720c */ /* 0x040fe20003f24070 */
[----:B------:R-:W-:Y:S01]  /*18a0*/  IMAD.HI.U32 R4, R9, R10, RZ ;  /* 0x0000000a09047227 */ /* 0x000fe200078e00ff */
[----:B------:R-:W-:-:S02]  /*18b0*/  ISETP.GT.U32.AND P6, PT, R8, R5, PT ;  /* 0x000000050800720c */ /* 0x000fc40003fc4070 */
[----:B------:R0:W-:Y:S01]  /*18c0*/  STL [R1+0x1ec], R24 ;  /* 0x0001ec1801007387 */ /* 0x0001e20000100800 */
[----:B------:R-:W-:-:S04]  /*18d0*/  IMAD.HI.U32 R6, R9, R12, RZ ;  /* 0x0000000c09067227 */ /* 0x000fc800078e00ff */
[----:B------:R-:W-:Y:S02]  /*18e0*/  IMAD.MOV R7, RZ, RZ, -R4 ;  /* 0x000000ffff077224 */ /* 0x000fe400078e0a04 */
[----:B------:R-:W-:Y:S01]  /*18f0*/  @!P4 IMAD.IADD R15, R15, 0x1, -R8 ;  /* 0x000000010f0fc824 */ /* 0x000fe200078e0a08 */
[C---:B------:R-:W-:Y:S01]  /*1900*/  ISETP.GT.U32.AND P4, PT, R8.reuse, R17, PT ;  /* 0x000000110800720c */ /* 0x040fe20003f84070 */
[C---:B------:R-:W-:Y:S02]  /*1910*/  IMAD R7, R8.reuse, R7, R10 ;  /* 0x0000000708077224 */ /* 0x040fe400078e020a */
[----:B0-----:R-:W-:Y:S02]  /*1920*/  IMAD.MOV.U32 R24, RZ, RZ, R11 ;  /* 0x000000ffff187224 */ /* 0x001fe400078e000b */
[----:B------:R-:W-:Y:S02]  /*1930*/  IMAD.MOV R11, RZ, RZ, -R6 ;  /* 0x000000ffff0b7224 */ /* 0x000fe400078e0a06 */
[----:B------:R-:W-:Y:S01]  /*1940*/  @!P2 IMAD.MOV R24, RZ, RZ, -R24 ;  /* 0x000000ffff18a224 */ /* 0x000fe200078e0a18 */
[C---:B------:R-:W-:Y:S01]  /*1950*/  ISETP.GT.U32.AND P2, PT, R8.reuse, R13, PT ;  /* 0x0000000d0800720c */ /* 0x040fe20003f44070 */
[----:B------:R-:W-:-:S02]  /*1960*/  IMAD R11, R8, R11, R12 ;  /* 0x0000000b080b7224 */ /* 0x000fc400078e020c */
[--C-:B------:R-:W-:Y:S01]  /*1970*/  @!P1 IMAD.IADD R3, R3, 0x1, -R8.reuse ;  /* 0x0000000103039824 */ /* 0x100fe200078e0a08 */
[C---:B------:R-:W-:Y:S01]  /*1980*/  ISETP.GT.U32.AND P1, PT, R8.reuse, R7, PT ;  /* 0x000000070800720c */ /* 0x040fe20003f24070 */
[--C-:B------:R-:W-:Y:S01]  /*1990*/  @!P6 IMAD.IADD R5, R5, 0x1, -R8.reuse ;  /* 0x000000010505e824 */ /* 0x100fe200078e0a08 */
[----:B------:R-:W-:Y:S01]  /*19a0*/  ISETP.GT.U32.AND P6, PT, R8, R11, PT ;  /* 0x0000000b0800720c */ /* 0x000fe20003fc4070 */
[----:B------:R-:W-:Y:S01]  /*19b0*/  VIADD R23, R0, 0x12 ;  /* 0x0000001200177836 */ /* 0x000fe20000000000 */
[----:B------:R0:W-:Y:S01]  /*19c0*/  STL [R1+0x1e8], R24 ;  /* 0x0001e81801007387 */ /* 0x0001e20000100800 */
[--C-:B------:R-:W-:Y:S01]  /*19d0*/  @!P4 IMAD.IADD R17, R17, 0x1, -R8.reuse ;  /* 0x000000011111c824 */ /* 0x100fe200078e0a08 */
[----:B------:R-:W-:Y:S01]  /*19e0*/  ISETP.GE.AND P4, PT, R22, RZ, PT ;  /* 0x000000ff1600720c */ /* 0x000fe20003f86270 */
[----:B------:R-:W-:Y:S01]  /*19f0*/  VIADD R18, R0, 0x11 ;  /* 0x0000001100127836 */ /* 0x000fe20000000000 */
[----:B------:R-:W-:Y:S01]  /*1a00*/  IABS R21, R23 ;  /* 0x0000001700157213 */ /* 0x000fe20000000000 */
[--C-:B------:R-:W-:Y:S01]  /*1a10*/  @!P2 IMAD.IADD R13, R13, 0x1, -R8.reuse ;  /* 0x000000010d0da824 */ /* 0x100fe200078e0a08 */
[----:B------:R-:W-:Y:S01]  /*1a20*/  ISETP.GE.AND P2, PT, R20, RZ, PT ;  /* 0x000000ff1400720c */ /* 0x000fe20003f46270 */
[----:B------:R-:W-:Y:S01]  /*1a30*/  IMAD.MOV.U32 R25, RZ, RZ, R15 ;  /* 0x000000ffff197224 */ /* 0x000fe200078e000f */
[----:B------:R-:W-:Y:S01]  /*1a40*/  IABS R19, R18 ;  /* 0x0000001200137213 */ /* 0x000fe20000000000 */
[--C-:B------:R-:W-:Y:S01]  /*1a50*/  @!P1 IMAD.IADD R7, R7, 0x1, -R8.reuse ;  /* 0x0000000107079824 */ /* 0x100fe200078e0a08 */
[C---:B------:R-:W-:Y:S01]  /*1a60*/  ISETP.GT.U32.AND P1, PT, R8.reuse, R13, PT ;  /* 0x0000000d0800720c */ /* 0x040fe20003f24070 */
[----:B------:R-:W-:Y:S01]  /*1a70*/  @!P6 IMAD.IADD R11, R11, 0x1, -R8 ;  /* 0x000000010b0be824 */ /* 0x000fe200078e0a08 */
[----:B------:R-:W-:Y:S01]  /*1a80*/  ISETP.GT.U32.AND P6, PT, R8, R17, PT ;  /* 0x000000110800720c */ /* 0x000fe20003fc4070 */
[----:B------:R-:W-:-:S04]  /*1a90*/  IMAD.HI.U32 R6, R9, R21, RZ ;  /* 0x0000001509067227 */ /* 0x000fc800078e00ff */
[----:B------:R-:W-:Y:S01]  /*1aa0*/  @!P5 IMAD.MOV R25, RZ, RZ, -R25 ;  /* 0x000000ffff19d224 */ /* 0x000fe200078e0a19 */
[----:B------:R-:W-:Y:S01]  /*1ab0*/  ISETP.GT.U32.AND P5, PT, R8, R7, PT ;  /* 0x000000070800720c */ /* 0x000fe20003fa4070 */
[----:B0-----:R-:W-:Y:S02]  /*1ac0*/  IMAD.MOV.U32 R24, RZ, RZ, R3 ;  /* 0x000000ffff187224 */ /* 0x001fe400078e0003 */
[----:B------:R-:W-:Y:S01]  /*1ad0*/  IMAD.MOV R6, RZ, RZ, -R6 ;  /* 0x000000ffff067224 */ /* 0x000fe200078e0a06 */
[----:B------:R-:W-:Y:S01]  /*1ae0*/  STL [R1+0x1e4], R25 ;  /* 0x0001e41901007387 */ /* 0x000fe20000100800 */
[----:B------:R-:W-:Y:S02]  /*1af0*/  VIADD R10, R0, 0x13 ;  /* 0x00000013000a7836 */ /* 0x000fe40000000000 */
[----:B------:R-:W-:Y:S02]  /*1b00*/  IMAD.MOV.U32 R3, RZ, RZ, R5 ;  /* 0x000000ffff037224 */ /* 0x000fe400078e0005 */
[----:B------:R-:W-:Y:S01]  /*1b10*/  IMAD.HI.U32 R4, R9, R19, RZ ;  /* 0x0000001309047227 */ /* 0x000fe200078e00ff */
[----:B------:R-:W-:-:S03]  /*1b20*/  IABS R5, R10 ;  /* 0x0000000a00057213 */ /* 0x000fc60000000000 */
[----:B------:R-:W-:Y:S02]  /*1b30*/  VIADD R12, R0, 0x14 ;  /* 0x00000014000c7836 */ /* 0x000fe40000000000 */
[----:B------:R-:W-:Y:S01]  /*1b40*/  @!P3 IMAD.MOV R24, RZ, RZ, -R24 ;  /* 0x000000ffff18b224 */ /* 0x000fe200078e0a18 */
[C---:B------:R-:W-:Y:S01]  /*1b50*/  ISETP.GT.U32.AND P3, PT, R8.reuse, R11, PT ;  /* 0x0000000b0800720c */ /* 0x040fe20003f64070 */
[----:B------:R-:W-:Y:S01]  /*1b60*/  IMAD R21, R8, R6, R21 ;  /* 0x0000000608157224 */ /* 0x000fe200078e0215 */
[----:B------:R-:W-:Y:S01]  /*1b70*/  IABS R6, R12 ;  /* 0x0000000c00067213 */ /* 0x000fe20000000000 */
[----:B------:R-:W-:Y:S01]  /*1b80*/  @!P0 IMAD.MOV R3, RZ, RZ, -R3 ;  /* 0x000000ffff038224 */ /* 0x000fe200078e0a03 */
[----:B------:R-:W-:Y:S01]  /*1b90*/  STL [R1+0x1e0], R24 ;  /* 0x0001e01801007387 */ /* 0x000fe20000100800 */
[----:B------:R-:W-:Y:S02]  /*1ba0*/  IMAD.MOV R4, RZ, RZ, -R4 ;  /* 0x000000ffff047224 */ /* 0x000fe400078e0a04 */
[--C-:B------:R-:W-:Y:S01]  /*1bb0*/  @!P1 IMAD.IADD R13, R13, 0x1, -R8.reuse ;  /* 0x000000010d0d9824 */ /* 0x100fe200078e0a08 */
[----:B------:R-:W-:Y:S01]  /*1bc0*/  ISETP.GE.AND P1, PT, R14, RZ, PT ;  /* 0x000000ff0e00720c */ /* 0x000fe20003f26270 */
[--C-:B------:R-:W-:Y:S01]  /*1bd0*/  @!P6 IMAD.IADD R17, R17, 0x1, -R8.reuse ;  /* 0x000000011111e824 */ /* 0x100fe200078e0a08 */
[----:B------:R0:W-:Y:S01]  /*1be0*/  STL [R1+0x1dc], R3 ;  /* 0x0001dc0301007387 */ /* 0x0001e20000100800 */
[C---:B------:R-:W-:Y:S01]  /*1bf0*/  IMAD R19, R8.reuse, R4, R19 ;  /* 0x0000000408137224 */ /* 0x040fe200078e0213 */
[----:B------:R-:W-:Y:S01]  /*1c00*/  ISETP.GT.U32.AND P6, PT, R8, R21, PT ;  /* 0x000000150800720c */ /* 0x000fe20003fc4070 */
[----:B------:R-:W-:Y:S01]  /*1c10*/  @!P5 IMAD.IADD R7, R7, 0x1, -R8 ;  /* 0x000000010707d824 */ /* 0x000fe200078e0a08 */
[----:B------:R-:W-:Y:S01]  /*1c20*/  ISETP.GE.AND P5, PT, R16, RZ, PT ;  /* 0x000000ff1000720c */ /* 0x000fe20003fa6270 */
[----:B------:R-:W-:Y:S01]  /*1c30*/  IMAD.HI.U32 R4, R9, R6, RZ ;  /* 0x0000000609047227 */ /* 0x000fe200078e00ff */
[----:B------:R-:W-:-:S03]  /*1c40*/  ISETP.GT.U32.AND P0, PT, R8, R19, PT ;  /* 0x000000130800720c */ /* 0x000fc60003f04070 */
[----:B------:R-:W-:Y:S02]  /*1c50*/  IMAD.MOV.U32 R20, RZ, RZ, R13 ;  /* 0x000000ffff147224 */ /* 0x000fe400078e000d */
[----:B0-----:R-:W-:-:S04]  /*1c60*/  IMAD.HI.U32 R3, R9, R5, RZ ;  /* 0x0000000509037227 */ /* 0x001fc800078e00ff */
[----:B------:R-:W-:Y:S02]  /*1c70*/  IMAD.MOV R3, RZ, RZ, -R3 ;  /* 0x000000ffff037224 */ /* 0x000fe400078e0a03 */
[----:B------:R-:W-:Y:S02]  /*1c80*/  IMAD.MOV R13, RZ, RZ, -R4 ;  /* 0x000000ffff0d7224 */ /* 0x000fe400078e0a04 */
[----:B------:R-:W-:Y:S02]  /*1c90*/  IMAD R3, R8, R3, R5 ;  /* 0x0000000308037224 */ /* 0x000fe400078e0205 */
[----:B------:R-:W-:Y:S02]  /*1ca0*/  IMAD.MOV.U32 R4, RZ, RZ, R7 ;  /* 0x000000ffff047224 */ /* 0x000fe400078e0007 */
[----:B------:R-:W-:Y:S02]  /*1cb0*/  IMAD.MOV.U32 R15, RZ, RZ, R17 ;  /* 0x000000ffff0f7224 */ /* 0x000fe400078e0011 */
[--C-:B------:R-:W-:Y:S01]  /*1cc0*/  @!P3 IMAD.IADD R11, R11, 0x1, -R8.reuse ;  /* 0x000000010b0bb824 */ /* 0x100fe200078e0a08 */
[----:B------:R-:W-:Y:S01]  /*1cd0*/  ISETP.GE.AND P3, PT, R18, RZ, PT ;  /* 0x000000ff1200720c */ /* 0x000fe20003f66270 */
[----:B------:R-:W-:Y:S01]  /*1ce0*/  @!P6 IMAD.IADD R21, R21, 0x1, -R8 ;  /* 0x000000011515e824 */ /* 0x000fe200078e0a08 */
[----:B------:R-:W-:Y:S01]  /*1cf0*/  ISETP.GE.AND P6, PT, R10, RZ, PT ;  /* 0x000000ff0a00720c */ /* 0x000fe20003fc6270 */
[----:B------:R-:W-:-:S02]  /*1d00*/  IMAD R5, R8, R13, R6 ;  /* 0x0000000d08057224 */ /* 0x000fc400078e0206 */
[----:B------:R-:W-:Y:S01]  /*1d10*/  @!P1 IMAD.MOV R4, RZ, RZ, -R4 ;  /* 0x000000ffff049224 */ /* 0x000fe200078e0a04 */
[C---:B------:R-:W-:Y:S01]  /*1d20*/  ISETP.GT.U32.AND P1, PT, R8.reuse, R3, PT ;  /* 0x000000030800720c */ /* 0x040fe20003f24070 */
[----:B------:R-:W-:Y:S02]  /*1d30*/  @!P2 IMAD.MOV R20, RZ, RZ, -R20 ;  /* 0x000000ffff14a224 */ /* 0x000fe400078e0a14 */
[----:B------:R-:W-:Y:S01]  /*1d40*/  @!P4 IMAD.MOV R15, RZ, RZ, -R15 ;  /* 0x000000ffff0fc224 */ /* 0x000fe200078e0a0f */
[C---:B------:R-:W-:Y:S01]  /*1d50*/  ISETP.GT.U32.AND P4, PT, R8.reuse, R21, PT ;  /* 0x000000150800720c */ /* 0x040fe20003f84070 */
[----:B------:R-:W-:Y:S01]  /*1d60*/  @!P5 IMAD.MOV R11, RZ, RZ, -R11 ;  /* 0x000000ffff0bd224 */ /* 0x000fe200078e0a0b */
[----:B------:R-:W-:Y:S01]  /*1d70*/  ISETP.GT.U32.AND P5, PT, R8, R5, PT ;  /* 0x000000050800720c */ /* 0x000fe20003fa4070 */
[--C-:B------:R-:W-:Y:S01]  /*1d80*/  @!P0 IMAD.IADD R19, R19, 0x1, -R8.reuse ;  /* 0x0000000113138824 */ /* 0x100fe200078e0a08 */
[----:B------:R0:W-:Y:S01]  /*1d90*/  STL [R1+0x270], R20 ;  /* 0x0002701401007387 */ /* 0x0001e20000100800 */
[C---:B------:R-:W-:Y:S01]  /*1da0*/  VIADD R6, R0.reuse, 0x16 ;  /* 0x0000001600067836 */ /* 0x040fe20000000000 */
[----:B------:R-:W-:Y:S01]  /*1db0*/  ISETP.GE.AND P0, PT, R23, RZ, PT ;  /* 0x000000ff1700720c */ /* 0x000fe20003f06270 */
[----:B------:R-:W-:Y:S01]  /*1dc0*/  VIADD R16, R0, 0x1a ;  /* 0x0000001a00107836 */ /* 0x000fe20000000000 */
[----:B------:R-:W-:Y:S01]  /*1dd0*/  STL [R1+0x274], R15 ;  /* 0x0002740f01007387 */ /* 0x000fe20000100800 */
[----:B------:R-:W-:Y:S01]  /*1de0*/  ISETP.GT.U32.AND P2, PT, R8, R19, PT ;  /* 0x000000130800720c */ /* 0x000fe20003f44070 */
[--C-:B------:R-:W-:Y:S01]  /*1df0*/  @!P1 IMAD.IADD R3, R3, 0x1, -R8.reuse ;  /* 0x0000000103039824 */ /* 0x100fe200078e0a08 */
[----:B------:R-:W-:Y:S01]  /*1e00*/  ISETP.GE.AND P1, PT, R6, RZ, PT ;  /* 0x000000ff0600720c */ /* 0x000fe20003f26270 */
[----:B------:R1:W-:Y:S01]  /*1e10*/  STL [R1+0x278], R4 ;  /* 0x0002780401007387 */ /* 0x0003e20000100800 */
[----:B------:R-:W-:-:S02]  /*1e20*/  @!P4 IMAD.IADD R21, R21, 0x1, -R8 ;  /* 0x000000011515c824 */ /* 0x000fc400078e0a08 */
[--C-:B------:R-:W-:Y:S01]  /*1e30*/  @!P5 IMAD.IADD R5, R5, 0x1, -R8.reuse ;  /* 0x000000010505d824 */ /* 0x100fe200078e0a08 */
[----:B------:R-:W-:Y:S01]  /*1e40*/  ISETP.GT.U32.AND P5, PT, R8, R3, PT ;  /* 0x000000030800720c */ /* 0x000fe20003fa4070 */
[----:B------:R2:W-:Y:S01]  /*1e50*/  STL [R1+0x1d8], R11 ;  /* 0x0001d80b01007387 */ /* 0x0005e20000100800 */
[C---:B------:R-:W-:Y:S02]  /*1e60*/  VIADD R18, R0.reuse, 0x1b ;  /* 0x0000001b00127836 */ /* 0x040fe40000000000 */
[C---:B0-----:R-:W-:Y:S02]  /*1e70*/  VIADD R20, R0.reuse, 0x1e ;  /* 0x0000001e00147836 */ /* 0x041fe40000000000 */
[----:B-1----:R-:W-:Y:S02]  /*1e80*/  VIADD R4, R0, 0x15 ;  /* 0x0000001500047836 */ /* 0x002fe40000000000 */
[--C-:B------:R-:W-:Y:S01]  /*1e90*/  @!P2 IMAD.IADD R19, R19, 0x1, -R8.reuse ;  /* 0x000000011313a824 */ /* 0x100fe200078e0a08 */
[----:B------:R-:W-:Y:S01]  /*1ea0*/  ISETP.GE.AND P2, PT, R12, RZ, PT ;  /* 0x000000ff0c00720c */ /* 0x000fe20003f46270 */
[----:B------:R-:W-:Y:S01]  /*1eb0*/  IMAD.MOV.U32 R12, RZ, RZ, R21 ;  /* 0x000000ffff0c7224 */ /* 0x000fe200078e0015 */
[----:B------:R-:W-:Y:S01]  /*1ec0*/  IABS R7, R4 ;  /* 0x0000000400077213 */ /* 0x000fe20000000000 */
[----:B------:R-:W-:Y:S01]  /*1ed0*/  IMAD.MOV.U32 R10, RZ, RZ, R19 ;  /* 0x000000ffff0a7224 */ /* 0x000fe200078e0013 */
[----:B------:R-:W-:Y:S01]  /*1ee0*/  ISETP.GE.AND P4, PT, R4, RZ, PT ;  /* 0x000000ff0400720c */ /* 0x000fe20003f86270 */
[----:B------:R-:W-:Y:S01]  /*1ef0*/  @!P5 IMAD.IADD R3, R3, 0x1, -R8 ;  /* 0x000000010303d824 */ /* 0x000fe200078e0a08 */
[----:B--2---:R-:W-:Y:S01]  /*1f00*/  IABS R11, R6 ;  /* 0x00000006000b7213 */ /* 0x004fe20000000000 */
[----:B------:R-:W-:Y:S01]  /*1f10*/  IMAD.HI.U32 R4, R9, R7, RZ ;  /* 0x0000000709047227 */ /* 0x000fe200078e00ff */
[----:B------:R-:W-:-:S03]  /*1f20*/  IABS R19, R20 ;  /* 0x0000001400137213 */ /* 0x000fc60000000000 */
[----:B------:R-:W-:Y:S02]  /*1f30*/  IMAD.MOV R4, RZ, RZ, -R4 ;  /* 0x000000ffff047224 */ /* 0x000fe400078e0a04 */
[----:B------:R-:W-:-:S04]  /*1f40*/  IMAD.HI.U32 R6, R9, R11, RZ ;  /* 0x0000000b09067227 */ /* 0x000fc800078e00ff */
[C---:B------:R-:W-:Y:S02]  /*1f50*/  IMAD R7, R8.reuse, R4, R7 ;  /* 0x0000000408077224 */ /* 0x040fe400078e0207 */
[----:B------:R-:W-:Y:S01]  /*1f60*/  @!P3 IMAD.MOV R10, RZ, RZ, -R10 ;  /* 0x000000ffff0ab224 */ /* 0x000fe200078e0a0a */
[C---:B------:R-:W-:Y:S01]  /*1f70*/  ISETP.GT.U32.AND P3, PT, R8.reuse, R5, PT ;  /* 0x000000050800720c */ /* 0x040fe20003f64070 */
[----:B------:R-:W-:Y:S01]  /*1f80*/  IMAD.MOV R6, RZ, RZ, -R6 ;  /* 0x000000ffff067224 */ /* 0x000fe200078e0a06 */
[C---:B------:R-:W-:Y:S01]  /*1f90*/  ISETP.GT.U32.AND P5, PT, R8.reuse, R7, PT ;  /* 0x000000070800720c */ /* 0x040fe20003fa4070 */
[----:B------:R-:W-:Y:S01]  /*1fa0*/  IMAD.MOV.U32 R14, RZ, RZ, R3 ;  /* 0x000000ffff0e7224 */ /* 0x000fe200078e0003 */
[----:B------:R0:W-:Y:S01]  /*1fb0*/  STL [R1+0x1d4], R10 ;  /* 0x0001d40a01007387 */ /* 0x0001e20000100800 */
[----:B------:R-:W-:Y:S02]  /*1fc0*/  IMAD R11, R8, R6, R11 ;  /* 0x00000006080b7224 */ /* 0x000fe400078e020b */
[----:B------:R-:W-:-:S02]  /*1fd0*/  @!P0 IMAD.MOV R12, RZ, RZ, -R12 ;  /* 0x000000ffff0c8224 */ /* 0x000fc400078e0a0c */
[----:B------:R-:W-:Y:S01]  /*1fe0*/  @!P6 IMAD.MOV R14, RZ, RZ, -R14 ;  /* 0x000000ffff0ee224 */ /* 0x000fe200078e0a0e */
[----:B------:R-:W-:Y:S01]  /*1ff0*/  ISETP.GT.U32.AND P6, PT, R8, R11, PT ;  /* 0x0000000b0800720c */ /* 0x000fe20003fc4070 */
[C---:B------:R-:W-:Y:S01]  /*2000*/  VIADD R4, R0.reuse, 0x18 ;  /* 0x0000001800047836 */ /* 0x040fe20000000000 */
[----:B------:R1:W-:Y:S01]  /*2010*/  STL [R1+0x1d0], R12 ;  /* 0x0001d00c01007387 */ /* 0x0003e20000100800 */
[--C-:B------:R-:W-:Y:S02]  /*2020*/  @!P3 IMAD.IADD R5, R5, 0x1, -R8.reuse ;  /* 0x000000010505b824 */ /* 0x100fe400078e0a08 */
[----:B0-----:R-:W-:Y:S01]  /*2030*/  VIADD R10, R0, 0x17 ;  /* 0x00000017000a7836 */ /* 0x001fe20000000000 */
[----:B------:R-:W-:Y:S01]  /*2040*/  ISETP.GE.AND P3, PT, R4, RZ, PT ;  /* 0x000000ff0400720c */ /* 0x000fe20003f66270 */
[----:B------:R-:W-:Y:S01]  /*2050*/  @!P5 IMAD.IADD R7, R7, 0x1, -R8 ;  /* 0x000000010707d824 */ /* 0x000fe200078e0a08 */
[----:B------:R0:W-:Y:S01]  /*2060*/  STL [R1+0x1cc], R14 ;  /* 0x0001cc0e01007387 */ /* 0x0001e20000100800 */
[----:B------:R-:W-:Y:S01]  /*2070*/  IMAD.MOV.U32 R13, RZ, RZ, R5 ;  /* 0x000000ffff0d7224 */ /* 0x000fe200078e0005 */
[----:B------:R-:W-:Y:S01]  /*2080*/  ISETP.GE.AND P0, PT, R10, RZ, PT ;  /* 0x000000ff0a00720c */ /* 0x000fe20003f06270 */
[C---:B------:R-:W-:Y:S01]  /*2090*/  VIADD R24, R0.reuse, 0x3f ;  /* 0x0000003f00187836 */ /* 0x040fe20000000000 */
[----:B------:R-:W-:Y:S01]  /*20a0*/  IABS R10, R10 ;  /* 0x0000000a000a7213 */ /* 0x000fe20000000000 */
[----:B-1----:R-:W-:Y:S01]  /*20b0*/  VIADD R12, R0, 0x19 ;  /* 0x00000019000c7836 */ /* 0x002fe20000000000 */
[----:B------:R-:W-:Y:S01]  /*20c0*/  ISETP.GT.U32.AND P5, PT, R8, R7, PT ;  /* 0x000000070800720c */ /* 0x000fe20003fa4070 */
[----:B------:R-:W-:-:S02]  /*20d0*/  @!P2 IMAD.MOV R13, RZ, RZ, -R13 ;  /* 0x000000ffff0da224 */ /* 0x000fc400078e0a0d */
[----:B------:R-:W-:Y:S01]  /*20e0*/  IMAD.MOV.U32 R6, RZ, RZ, R10 ;  /* 0x000000ffff067224 */ /* 0x000fe200078e000a */
[----:B------:R-:W-:Y:S01]  /*20f0*/  IABS R10, R4 ;  /* 0x00000004000a7213 */ /* 0x000fe20000000000 */
[----:B------:R-:W-:Y:S01]  /*2100*/  @!P6 IMAD.IADD R11, R11, 0x1, -R8 ;  /* 0x000000010b0be824 */ /* 0x000fe200078e0a08 */
[----:B------:R-:W-:Y:S01]  /*2110*/  ISETP.GE.AND P2, PT, R12, RZ, PT ;  /* 0x000000ff0c00720c */ /* 0x000fe20003f46270 */
[C---:B------:R-:W-:Y:S01]  /*2120*/  IMAD.HI.U32 R4, R9.reuse, R6, RZ ;  /* 0x0000000609047227 */ /* 0x040fe200078e00ff */
[----:B------:R-:W-:Y:S01]  /*2130*/  IABS R12, R12 ;  /* 0x0000000c000c7213 */ /* 0x000fe20000000000 */
[----:B------:R1:W-:Y:S01]  /*2140*/  STL [R1+0x1c8], R13 ;  /* 0x0001c80d01007387 */ /* 0x0003e20000100800 */
[----:B0-----:R-:W-:Y:S01]  /*2150*/  IABS R14, R16 ;  /* 0x00000010000e7213 */ /* 0x001fe20000000000 */
[----:B------:R-:W-:Y:S01]  /*2160*/  IMAD.MOV R3, RZ, RZ, -R4 ;  /* 0x000000ffff037224 */ /* 0x000fe200078e0a04 */
[----:B------:R-:W-:Y:S01]  /*2170*/  ISETP.GT.U32.AND P6, PT, R8, R11, PT ;  /* 0x0000000b0800720c */ /* 0x000fe20003fc4070 */
[----:B------:R-:W-:-:S04]  /*2180*/  IMAD.HI.U32 R4, R9, R10, RZ ;  /* 0x0000000a09047227 */ /* 0x000fc800078e00ff */
[----:B------:R-:W-:Y:S02]  /*2190*/  IMAD R3, R8, R3, R6 ;  /* 0x0000000308037224 */ /* 0x000fe400078e0206 */
[----:B------:R-:W-:Y:S02]  /*21a0*/  IMAD.MOV R5, RZ, RZ, -R4 ;  /* 0x000000ffff057224 */ /* 0x000fe400078e0a04 */
[----:B------:R-:W-:-:S04]  /*21b0*/  IMAD.HI.U32 R4, R9, R12, RZ ;  /* 0x0000000c09047227 */ /* 0x000fc800078e00ff */
[----:B------:R-:W-:Y:S01]  /*21c0*/  @!P5 IMAD.IADD R7, R7, 0x1, -R8 ;  /* 0x000000010707d824 */ /* 0x000fe200078e0a08 */
[----:B------:R-:W-:Y:S01]  /*21d0*/  ISETP.GT.U32.AND P5, PT, R8, R3, PT ;  /* 0x000000030800720c */ /* 0x000fe20003fa4070 */
[----:B------:R-:W-:-:S04]  /*21e0*/  IMAD.HI.U32 R6, R9, R14, RZ ;  /* 0x0000000e09067227 */ /* 0x000fc800078e00ff */
[----:B-1----:R-:W-:Y:S02]  /*21f0*/  IMAD.MOV R13, RZ, RZ, -R4 ;  /* 0x000000ffff0d7224 */ /* 0x002fe400078e0a04 */
[----:B------:R-:W-:Y:S02]  /*2200*/  IMAD.MOV.U32 R17, RZ, RZ, R7 ;  /* 0x000000ffff117224 */ /* 0x000fe400078e0007 */
[----:B------:R-:W-:Y:S02]  /*2210*/  IMAD.MOV R15, RZ, RZ, -R6 ;  /* 0x000000ffff0f7224 */ /* 0x000fe400078e0a06 */
[C---:B------:R-:W-:Y:S02]  /*2220*/  IMAD R7, R8.reuse, R13, R12 ;  /* 0x0000000d08077224 */ /* 0x040fe400078e020c */
[C---:B------:R-:W-:Y:S02]  /*2230*/  IMAD R13, R8.reuse, R15, R14 ;  /* 0x0000000f080d7224 */ /* 0x040fe400078e020e */
[----:B------:R-:W-:Y:S01]  /*2240*/  @!P6 IMAD.IADD R11, R11, 0x1, -R8 ;  /* 0x000000010b0be824 */ /* 0x000fe200078e0a08 */
[C---:B------:R-:W-:Y:S01]  /*2250*/  ISETP.GT.U32.AND P6, PT, R8.reuse, R7, PT ;  /* 0x000000070800720c */ /* 0x040fe20003fc4070 */
[C---:B------:R-:W-:Y:S01]  /*2260*/  IMAD R5, R8.reuse, R5, R10 ;  /* 0x0000000508057224 */ /* 0x040fe200078e020a */
[----:B------:R-:W-:Y:S01]  /*2270*/  IABS R10, R18 ;  /* 0x00000012000a7213 */ /* 0x000fe20000000000 */
[----:B------:R-:W-:Y:S01]  /*2280*/  @!P5 IMAD.IADD R3, R3, 0x1, -R8 ;  /* 0x000000010303d824 */ /* 0x000fe200078e0a08 */
[C---:B------:R-:W-:Y:S01]  /*2290*/  ISETP.GT.U32.AND P5, PT, R8.reuse, R13, PT ;  /* 0x0000000d0800720c */ /* 0x040fe20003fa4070 */
[----:B------:R-:W-:Y:S01]  /*22a0*/  @!P4 IMAD.MOV R17, RZ, RZ, -R17 ;  /* 0x000000ffff11c224 */ /* 0x000fe200078e0a11 */
[----:B------:R-:W-:Y:S01]  /*22b0*/  ISETP.GT.U32.AND P4, PT, R8, R5, PT ;  /* 0x000000050800720c */ /* 0x000fe20003f84070 */
[----:B------:R-:W-:-:S02]  /*22c0*/  VIADD R12, R0, 0x1c ;  /* 0x0000001c000c7836 */ /* 0x000fc40000000000 */
[----:B------:R-:W-:Y:S01]  /*22d0*/  IMAD.HI.U32 R4, R9, R10, RZ ;  /* 0x0000000a09047227 */ /* 0x000fe200078e00ff */
[----:B------:R0:W-:Y:S02]  /*22e0*/  STL [R1+0x294], R17 ;  /* 0x0002941101007387 */ /* 0x0001e40000100800 */
[----:B------:R-:W-:Y:S01]  /*22f0*/  IABS R6, R12 ;  /* 0x0000000c00067213 */ /* 0x000fe20000000000 */
[----:B------:R-:W-:Y:S02]  /*2300*/  @!P6 IMAD.IADD R7, R7, 0x1, -R8 ;  /* 0x000000010707e824 */ /* 0x000fe400078e0a08 */
[----:B------:R-:W-:Y:S02]  /*2310*/  IMAD.MOV R15, RZ, RZ, -R4 ;  /* 0x000000ffff0f7224 */ /* 0x000fe400078e0a04 */
[----:B------:R-:W-:Y:S01]  /*2320*/  @!P5 IMAD.IADD R13, R13, 0x1, -R8 ;  /* 0x000000010d0dd824 */ /* 0x000fe200078e0a08 */
[----:B------:R-:W-:Y:S01]  /*2330*/  ISETP.GT.U32.AND P5, PT, R8, R7, PT ;  /* 0x000000070800720c */ /* 0x000fe20003fa4070 */
[----:B------:R-:W-:-:S04]  /*2340*/  IMAD.HI.U32 R4, R9, R6, RZ ;  /* 0x0000000609047227 */ /* 0x000fc800078e00ff */
[----:B------:R-:W-:Y:S01]  /*2350*/  @!P4 IMAD.IADD R5, R5, 0x1, -R8 ;  /* 0x000000010505c824 */ /* 0x000fe200078e0a08 */
[C---:B------:R-:W-:Y:S01]  /*2360*/  ISETP.GT.U32.AND P4, PT, R8.reuse, R3, PT ;  /* 0x000000030800720c */ /* 0x040fe20003f84070 */
[----:B------:R-:W-:Y:S02]  /*2370*/  IMAD.MOV.U32 R21, RZ, RZ, R11 ;  /* 0x000000ffff157224 */ /* 0x000fe400078e000b */
[----:B------:R-:W-:Y:S01]  /*2380*/  IMAD.MOV R11, RZ, RZ, -R4 ;  /* 0x000000ffff0b7224 */ /* 0x000fe200078e0a04 */
[C---:B------:R-:W-:Y:S01]  /*2390*/  ISETP.GT.U32.AND P6, PT, R8.reuse, R5, PT ;  /* 0x000000050800720c */ /* 0x040fe20003fc4070 */
[C---:B------:R-:W-:Y:S02]  /*23a0*/  IMAD R15, R8.reuse, R15, R10 ;  /* 0x0000000f080f7224 */ /* 0x040fe400078e020a */
[----:B------:R-:W-:Y:S02]  /*23b0*/  IMAD R11, R8, R11, R6 ;  /* 0x0000000b080b7224 */ /* 0x000fe400078e0206 */
[----:B------:R-:W-:-:S02]  /*23c0*/  @!P5 IMAD.IADD R7, R7, 0x1, -R8 ;  /* 0x000000010707d824 */ /* 0x000fc400078e0a08 */
[----:B------:R-:W-:Y:S01]  /*23d0*/  VIADD R14, R0, 0x1d ;  /* 0x0000001d000e7836 */ /* 0x000fe20000000000 */
[C---:B------:R-:W-:Y:S01]  /*23e0*/  ISETP.GT.U32.AND P5, PT, R8.reuse, R11, PT ;  /* 0x0000000b0800720c */ /* 0x040fe20003fa4070 */
[--C-:B------:R-:W-:Y:S01]  /*23f0*/  @!P4 IMAD.IADD R3, R3, 0x1, -R8.reuse ;  /* 0x000000010303c824 */ /* 0x100fe200078e0a08 */
[C---:B------:R-:W-:Y:S01]  /*2400*/  ISETP.GT.U32.AND P4, PT, R8.reuse, R15, PT ;  /* 0x0000000f0800720c */ /* 0x040fe20003f84070 */
[----:B------:R-:W-:Y:S01]  /*2410*/  @!P1 IMAD.MOV R21, RZ, RZ, -R21 ;  /* 0x000000ffff159224 */ /* 0x000fe200078e0a15 */
[----:B------:R-:W-:Y:S01]  /*2420*/  ISETP.GT.U32.AND P1, PT, R8, R13, PT ;  /* 0x0000000d0800720c */ /* 0x000fe20003f24070 */
[----:B------:R-:W-:Y:S01]  /*2430*/  @!P6 IMAD.IADD R5, R5, 0x1, -R8 ;  /* 0x000000010505e824 */ /* 0x000fe200078e0a08 */
[----:B------:R-:W-:Y:S01]  /*2440*/  ISETP.GE.AND P6, PT, R16, RZ, PT ;  /* 0x000000ff1000720c */ /* 0x000fe20003fc6270 */
[----:B------:R-:W-:Y:S01]  /*2450*/  VIADD R16, R0, 0x1f ;  /* 0x0000001f00107836 */ /* 0x000fe20000000000 */
[----:B0-----:R-:W-:Y:S01]  /*2460*/  IABS R17, R14 ;  /* 0x0000000e00117213 */ /* 0x001fe20000000000 */
[----:B------:R-:W-:Y:S01]  /*2470*/  IMAD.MOV.U32 R22, RZ, RZ, R3 ;  /* 0x000000ffff167224 */ /* 0x000fe200078e0003 */
[----:B------:R0:W-:Y:S01]  /*2480*/  STL [R1+0x298], R21 ;  /* 0x0002981501007387 */ /* 0x0001e20000100800 */
[----:B------:R-:W-:Y:S01]  /*2490*/  IMAD.HI.U32 R6, R9, R19, RZ ;  /* 0x0000001309067227 */ /* 0x000fe200078e00ff */
[----:B------:R-:W-:-:S03]  /*24a0*/  IABS R10, R16 ;  /* 0x00000010000a7213 */ /* 0x000fc60000000000 */
[--C-:B------:R-:W-:Y:S02]  /*24b0*/  @!P5 IMAD.IADD R11, R11, 0x1, -R8.reuse ;  /* 0x000000010b0bd824 */ /* 0x100fe400078e0a08 */
[----:B------:R-:W-:Y:S01]  /*24c0*/  @!P4 IMAD.IADD R15, R15, 0x1, -R8 ;  /* 0x000000010f0fc824 */ /* 0x000fe200078e0a08 */
[----:B------:R-:W-:Y:S01]  /*24d0*/  ISETP.GE.AND P4, PT, R12, RZ, PT ;  /* 0x000000ff0c00720c */ /* 0x000fe20003f86270 */
[----:B------:R-:W-:Y:S01]  /*24e0*/  IMAD.HI.U32 R3, R9, R10, RZ ;  /* 0x0000000a09037227 */ /* 0x000fe200078e00ff */
[----:B------:R-:W-:-:S03]  /*24f0*/  ISETP.GT.U32.AND P5, PT, R8, R11, PT ;  /* 0x0000000b0800720c */ /* 0x000fc60003fa4070 */
[----:B------:R-:W-:Y:S01]  /*2500*/  @!P0 IMAD.MOV R22, RZ, RZ, -R22 ;  /* 0x000000ffff168224 */ /* 0x000fe200078e0a16 */
[C---:B------:R-:W-:Y:S01]  /*2510*/  ISETP.GT.U32.AND P0, PT, R8.reuse, R15, PT ;  /* 0x0000000f0800720c */ /* 0x040fe20003f04070 */
[----:B------:R-:W-:Y:S02]  /*2520*/  IMAD.MOV R3, RZ, RZ, -R3 ;  /* 0x000000ffff037224 */ /* 0x000fe400078e0a03 */
[----:B------:R-:W-:Y:S01]  /*2530*/  IMAD.HI.U32 R4, R9, R17, RZ ;  /* 0x0000001109047227 */ /* 0x000fe200078e00ff */
[----:B------:R-:W-:Y:S03]  /*2540*/  STL [R1+0x29c], R22 ;  /* 0x00029c1601007387 */ /* 0x000fe60000100800 */
[----:B------:R-:W-:Y:S02]  /*2550*/  IMAD R3, R8, R3, R10 ;  /* 0x0000000308037224 */ /* 0x000fe400078e020a */
[----:B------:R-:W-:Y:S01]  /*2560*/  @!P1 IMAD.IADD R13, R13, 0x1, -R8 ;  /* 0x000000010d0d9824 */ /* 0x000fe200078e0a08 */
[----:B------:R-:W-:Y:S01]  /*2570*/  ISETP.GE.AND P1, PT, R18, RZ, PT ;  /* 0x000000ff1200720c */ /* 0x000fe20003f26270 */
[----:B------:R-:W-:-:S02]  /*2580*/  IMAD.MOV R4, RZ, RZ, -R4 ;  /* 0x000000ffff047224 */ /* 0x000fc400078e0a04 */
[----:B0-----:R-:W-:Y:S02]  /*2590*/  IMAD.MOV.U32 R21, RZ, RZ, R5 ;  /* 0x000000ffff157224 */ /* 0x001fe400078e0005 */
[----:B------:R-:W-:Y:S02]  /*25a0*/  IMAD.MOV R6, RZ, RZ, -R6 ;  /* 0x000000ffff067224 */ /* 0x000fe400078e0a06 */
[----:B------:R-:W-:Y:S02]  /*25b0*/  IMAD.MOV.U32 R5, RZ, RZ, R7 ;  /* 0x000000ffff057224 */ /* 0x000fe400078e0007 */
[----:B------:R-:W-:Y:S01]  /*25c0*/  @!P5 IMAD.IADD R11, R11, 0x1, -R8 ;  /* 0x000000010b0bd824 */ /* 0x000fe200078e0a08 */
[C---:B------:R-:W-:Y:S01]  /*25d0*/  ISETP.GT.U32.AND P5, PT, R8.reuse, R3, PT ;  /* 0x000000030800720c */ /* 0x040fe20003fa4070 */
[----:B------:R-:W-:Y:S02]  /*25e0*/  IMAD R17, R8, R4, R17 ;  /* 0x0000000408117224 */ /* 0x000fe400078e0211 */
[----:B------:R-:W-:-:S02]  /*25f0*/  @!P3 IMAD.MOV R21, RZ, RZ, -R21 ;  /* 0x000000ffff15b224 */ /* 0x000fc400078e0a15 */
[C---:B------:R-:W-:Y:S01]  /*2600*/  IMAD R19, R8.reuse, R6, R19 ;  /* 0x0000000608137224 */ /* 0x040fe200078e0213 */
[----:B------:R-:W-:Y:S01]  /*2610*/  ISETP.GT.U32.AND P3, PT, R8, R17, PT ;  /* 0x000000110800720c */ /* 0x000fe20003f64070 */
[----:B------:R-:W-:Y:S01]  /*2620*/  IMAD.MOV.U32 R4, RZ, RZ, R13 ;  /* 0x000000ffff047224 */ /* 0x000fe200078e000d */
[----:B------:R-:W-:Y:S01]  /*2630*/  STL [R1+0x1c4], R21 ;  /* 0x0001c41501007387 */ /* 0x000fe20000100800 */
[----:B------:R-:W-:Y:S01]  /*2640*/  @!P2 IMAD.MOV R5, RZ, RZ, -R5 ;  /* 0x000000ffff05a224 */ /* 0x000fe200078e0a05 */
[----:B------:R-:W-:Y:S01]  /*2650*/  ISETP.GE.AND P2, PT, R14, RZ, PT ;  /* 0x000000ff0e00720c */ /* 0x000fe20003f46270 */
[----:B------:R-:W-:Y:S02]  /*2660*/  VIADD R12, R0, 0x20 ;  /* 0x00000020000c7836 */ /* 0x000fe40000000000 */
[----:B------:R-:W-:Y:S01]  /*2670*/  @!P0 IMAD.IADD R15, R15, 0x1, -R8 ;  /* 0x000000010f0f8824 */ /* 0x000fe200078e0a08 */
[----:B------:R0:W-:Y:S01]  /*2680*/  STL [R1+0x1c0], R5 ;  /* 0x0001c00501007387 */ /* 0x0001e20000100800 */
[----:B------:R-:W-:Y:S01]  /*2690*/  @!P6 IMAD.MOV R4, RZ, RZ, -R4 ;  /* 0x000000ffff04e224 */ /* 0x000fe200078e0a04 */
[----:B------:R-:W-:Y:S01]  /*26a0*/  ISETP.GT.U32.AND P6, PT, R8, R19, PT ;  /* 0x000000130800720c */ /* 0x000fe20003fc4070 */
[----:B------:R-:W-:Y:S01]  /*26b0*/  IMAD.MOV.U32 R6, RZ, RZ, R15 ;  /* 0x000000ffff067224 */ /* 0x000fe200078e000f */
[----:B------:R-:W-:Y:S01]  /*26c0*/  ISETP.GE.AND P0, PT, R20, RZ, PT ;  /* 0x000000ff1400720c */ /* 0x000fe20003f06270 */
[----:B------:R-:W-:Y:S01]  /*26d0*/  VIADD R14, R0, 0x21 ;  /* 0x00000021000e7836 */ /* 0x000fe20000000000 */
[----:B------:R1:W-:Y:S01]  /*26e0*/  STL [R1+0x1bc], R4 ;  /* 0x0001bc0401007387 */ /* 0x0003e20000100800 */
[----:B------:R-:W-:-:S02]  /*26f0*/  @!P1 IMAD.MOV R6, RZ, RZ, -R6 ;  /* 0x000000ffff069224 */ /* 0x000fc400078e0a06 */
[--C-:B------:R-:W-:Y:S01]  /*2700*/  @!P5 IMAD.IADD R3, R3, 0x1, -R8.reuse ;  /* 0x000000010303d824 */ /* 0x100fe200078e0a08 */
[----:B0-----:R-:W-:Y:S01]  /*2710*/  IABS R5, R12 ;  /* 0x0000000c00057213 */ /* 0x001fe20000000000 */
[--C-:B------:R-:W-:Y:S01]  /*2720*/  @!P3 IMAD.IADD R17, R17, 0x1, -R8.reuse ;  /* 0x000000011111b824 */ /* 0x100fe200078e0a08 */
[----:B------:R-:W-:Y:S01]  /*2730*/  IABS R7, R14 ;  /* 0x0000000e00077213 */ /* 0x000fe20000000000 */
[----:B------:R0:W-:Y:S01]  /*2740*/  STL [R1+0x1b8], R6 ;  /* 0x0001b80601007387 */ /* 0x0001e20000100800 */
[C---:B------:R-:W-:Y:S01]  /*2750*/  ISETP.GT.U32.AND P5, PT, R8.reuse, R3, PT ;  /* 0x000000030800720c */ /* 0x040fe20003fa4070 */
[----:B------:R-:W-:Y:S01]  /*2760*/  @!P6 IMAD.IADD R19, R19, 0x1, -R8 ;  /* 0x000000011313e824 */ /* 0x000fe200078e0a08 */
[----:B------:R-:W-:Y:S01]  /*2770*/  ISETP.GT.U32.AND P6, PT, R8, R17, PT ;  /* 0x000000110800720c */ /* 0x000fe20003fc4070 */
[----:B-1----:R-:W-:Y:S01]  /*2780*/  IMAD.HI.U32 R4, R9, R5, RZ ;  /* 0x0000000509047227 */ /* 0x002fe200078e00ff */
[----:B------:R-:W-:Y:S02]  /*2790*/  ISETP.GE.AND P3, PT, R16, RZ, PT ;  /* 0x000000ff1000720c */ /* 0x000fe40003f66270 */
[----:B------:R-:W-:Y:S01]  /*27a0*/  ISETP.GT.U32.AND P1, PT, R8, R19, PT ;  /* 0x000000130800720c */ /* 0x000fe20003f24070 */
[----:B------:R-:W-:-:S02]  /*27b0*/  VIADD R16, R0, 0x22 ;  /* 0x0000002200107836 */ /* 0x000fc40000000000 */
[----:B0-----:R-:W-:Y:S02]  /*27c0*/  IMAD.MOV R6, RZ, RZ, -R4 ;  /* 0x000000ffff067224 */ /* 0x001fe400078e0a04 */
[----:B------:R-:W-:Y:S01]  /*27d0*/  IMAD.HI.U32 R4, R9, R7, RZ ;  /* 0x0000000709047227 */ /* 0x000fe200078e00ff */
[----:B------:R-:W-:-:S03]  /*27e0*/  IABS R13, R16 ;  /* 0x00000010000d7213 */ /* 0x000fc60000000000 */
[----:B------:R-:W-:Y:S02]  /*27f0*/  IMAD.MOV R4, RZ, RZ, -R4 ;  /* 0x000000ffff047224 */ /* 0x000fe400078e0a04 */
[--C-:B------:R-:W-:Y:S02]  /*2800*/  @!P5 IMAD.IADD R3, R3, 0x1, -R8.reuse ;  /* 0x000000010303d824 */ /* 0x100fe400078e0a08 */
[C---:B------:R-:W-:Y:S02]  /*2810*/  IMAD R7, R8.reuse, R4, R7 ;  /* 0x0000000408077224 */ /* 0x040fe400078e0207 */
[C---:B------:R-:W-:Y:S02]  /*2820*/  IMAD R5, R8.reuse, R6, R5 ;  /* 0x0000000608057224 */ /* 0x040fe400078e0205 */
[--C-:B------:R-:W-:Y:S01]  /*2830*/  @!P1 IMAD.IADD R19, R19, 0x1, -R8.reuse ;  /* 0x0000000113139824 */ /* 0x100fe200078e0a08 */
[----:B------:R-:W-:Y:S01]  /*2840*/  ISETP.GT.U32.AND P5, PT, R8, R7, PT ;  /* 0x000000070800720c */ /* 0x000fe20003fa4070 */
[----:B------:R-:W-:Y:S01]  /*2850*/  @!P6 IMAD.IADD R17, R17, 0x1, -R8 ;  /* 0x000000011111e824 */ /* 0x000fe200078e0a08 */
[----:B------:R-:W-:Y:S01]  /*2860*/  ISETP.GE.AND P1, PT, R12, RZ, PT ;  /* 0x000000ff0c00720c */ /* 0x000fe20003f26270 */
[----:B------:R-:W-:Y:S01]  /*2870*/  VIADD R12, R0, 0x24 ;  /* 0x00000024000c7836 */ /* 0x000fe20000000000 */
[----:B------:R-:W-:Y:S01]  /*2880*/  ISETP.GT.U32.AND P6, PT, R8, R5, PT ;  /* 0x000000050800720c */ /* 0x000fe20003fc4070 */
[----:B------:R-:W-:-:S03]  /*2890*/  IMAD.HI.U32 R4, R9, R13, RZ ;  /* 0x0000000d09047227 */ /* 0x000fc600078e00ff */
[----:B------:R-:W-:Y:S01]  /*28a0*/  IABS R10, R12 ;  /* 0x0000000c000a7213 */ /* 0x000fe20000000000 */
[----:B------:R-:W-:Y:S02]  /*28b0*/  IMAD.MOV R4, RZ, RZ, -R4 ;  /* 0x000000ffff047224 */ /* 0x000fe400078e0a04 */
[----:B------:R-:W-:Y:S02]  /*28c0*/  VIADD R18, R0, 0x23 ;  /* 0x0000002300127836 */ /* 0x000fe40000000000 */
[--C-:B------:R-:W-:Y:S02]  /*28d0*/  @!P5 IMAD.IADD R7, R7, 0x1, -R8.reuse ;  /* 0x000000010707d824 */ /* 0x100fe400078e0a08 */
[----:B------:R-:W-:Y:S01]  /*28e0*/  @!P4 IMAD.MOV R11, RZ, RZ, -R11 ;  /* 0x000000ffff0bc224 */ /* 0x000fe200078e0a0b */
[----:B------:R-:W-:Y:S01]  /*28f0*/  IABS R15, R18 ;  /* 0x00000012000f7213 */ /* 0x000fe20000000000 */
[C---:B------:R-:W-:Y:S01]  /*2900*/  IMAD R13, R8.reuse, R4, R13 ;  /* 0x00000004080d7224 */ /* 0x040fe200078e020d */
[----:B------:R-:W-:Y:S01]  /*2910*/  ISETP.GT.U32.AND P5, PT, R8, R7, PT ;  /* 0x000000070800720c */ /* 0x000fe20003fa4070 */
[----:B------:R-:W-:Y:S01]  /*2920*/  IMAD.HI.U32 R4, R9, R10, RZ ;  /* 0x0000000a09047227 */ /* 0x000fe200078e00ff */
[----:B------:R0:W-:Y:S03]  /*2930*/  STL [R1+0x1b4], R11 ;  /* 0x0001b40b01007387 */ /* 0x0001e60000100800 */
[----:B------:R-:W-:Y:S01]  /*2940*/  @!P6 IMAD.IADD R5, R5, 0x1, -R8 ;  /* 0x000000010505e824 */ /* 0x000fe200078e0a08 */
[----:B------:R-:W-:Y:S01]  /*2950*/  ISETP.GE.AND P6, PT, R14, RZ, PT ;  /* 0x000000ff0e00720c */ /* 0x000fe20003fc6270 */
[----:B------:R-:W-:-:S03]  /*2960*/  IMAD.HI.U32 R6, R9, R15, RZ ;  /* 0x0000000f09067227 */ /* 0x000fc600078e00ff */
[C---:B------:R-:W-:Y:S01]  /*2970*/  ISETP.GT.U32.AND P4, PT, R8.reuse, R5, PT ;  /* 0x000000050800720c */ /* 0x040fe20003f84070 */
[----:B------:R-:W-:Y:S02]  /*2980*/  IMAD.MOV R6, RZ, RZ, -R6 ;  /* 0x000000ffff067224 */ /* 0x000fe400078e0a06 */
[----:B0-----:R-:W-:Y:S02]  /*2990*/  IMAD.MOV R11, RZ, RZ, -R4 ;  /* 0x000000ffff0b7224 */ /* 0x001fe400078e0a04 */
[----:B------:R-:W-:Y:S02]  /*29a0*/  IMAD.MOV.U32 R4, RZ, RZ, R3 ;  /* 0x000000ffff047224 */ /* 0x000fe400078e0003 */
[C---:B------:R-:W-:Y:S02]  /*29b0*/  IMAD R3, R8.reuse, R11, R10 ;  /* 0x0000000b08037224 */ /* 0x040fe400078e020a */
[----:B------:R-:W-:Y:S02]  /*29c0*/  IMAD.MOV.U32 R20, RZ, RZ, R17 ;  /* 0x000000ffff147224 */ /* 0x000fe400078e0011 */
[----:B------:R-:W-:Y:S01]  /*29d0*/  @!P5 IMAD.IADD R7, R7, 0x1, -R8 ;  /* 0x000000010707d824 */ /* 0x000fe200078e0a08 */
[C---:B------:R-:W-:Y:S01]  /*29e0*/  ISETP.GT.U32.AND P5, PT, R8.reuse, R3, PT ;  /* 0x000000030800720c */ /* 0x040fe20003fa4070 */
[----:B------:R-:W-:-:S02]  /*29f0*/  IMAD R15, R8, R6, R15 ;  /* 0x00000006080f7224 */ /* 0x000fc400078e020f */
[----:B------:R-:W-:Y:S01]  /*2a00*/  @!P2 IMAD.MOV R20, RZ, RZ, -R20 ;  /* 0x000000ffff14a224 */ /* 0x000fe200078e0a14 */
[----:B------:R-:W-:Y:S01]  /*2a10*/  ISETP.GT.U32.AND P2, PT, R8, R13, PT ;  /* 0x0000000d0800720c */ /* 0x000fe20003f44070 */
[----:B------:R-:W-:Y:S02]  /*2a20*/  IMAD.MOV.U32 R17, RZ, RZ, R19 ;  /* 0x000000ffff117224 */ /* 0x000fe400078e0013 */
[----:B------:R-:W-:Y:S01]  /*2a30*/  VIADD R14, R0, 0x25 ;  /* 0x00000025000e7836 */ /* 0x000fe20000000000 */
[----:B------:R-:W-:Y:S01]  /*2a40*/  STL [R1+0x2a0], R20 ;  /* 0x0002a01401007387 */ /* 0x000fe20000100800 */
[----:B------:R-:W-:Y:S01]  /*2a50*/  @!P3 IMAD.MOV R4, RZ, RZ, -R4 ;  /* 0x000000ffff04b224 */ /* 0x000fe200078e0a04 */
[----:B------:R-:W-:Y:S01]  /*2a60*/  ISETP.GT.U32.AND P3, PT, R8, R15, PT ;  /* 0x0000000f0800720c */ /* 0x000fe20003f64070 */
[----:B------:R-:W-:Y:S01]  /*2a70*/  @!P0 IMAD.MOV R17, RZ, RZ, -R17 ;  /* 0x000000ffff118224 */ /* 0x000fe200078e0a11 */
[----:B------:R-:W-:Y:S01]  /*2a80*/  ISETP.GE.AND P0, PT, R16, RZ, PT ;  /* 0x000000ff1000720c */ /* 0x000fe20003f06270 */
[--C-:B------:R-:W-:Y:S01]  /*2a90*/  @!P4 IMAD.IADD R5, R5, 0x1, -R8.reuse ;  /* 0x000000010505c824 */ /* 0x100fe200078e0a08 */
[----:B------:R-:W-:Y:S01]  /*2aa0*/  IABS R6, R14 ;  /* 0x0000000e00067213 */ /* 0x000fe20000000000 */
[----:B------:R-:W-:Y:S01]  /*2ab0*/  VIADD R16, R0, 0x26 ;  /* 0x0000002600107836 */ /* 0x000fe20000000000 */
[----:B------:R-:W-:Y:S01]  /*2ac0*/  STL [R1+0x2a4], R17 ;  /* 0x0002a41101007387 */ /* 0x000fe20000100800 */
[----:B------:R-:W-:Y:S01]  /*2ad0*/  IMAD.MOV.U32 R11, RZ, RZ, R5 ;  /* 0x000000ffff0b7224 */ /* 0x000fe200078e0005 */
[----:B------:R-:W-:Y:S01]  /*2ae0*/  ISETP.GE.AND P4, PT, R18, RZ, PT ;  /* 0x000000ff1200720c */ /* 0x000fe20003f86270 */
[--C-:B------:R-:W-:Y:S01]  /*2af0*/  @!P5 IMAD.IADD R3, R3, 0x1, -R8.reuse ;  /* 0x000000010303d824 */ /* 0x100fe200078e0a08 */
[----:B------:R0:W-:Y:S01]  /*2b00*/  STL [R1+0x2a8], R4 ;  /* 0x0002a80401007387 */ /* 0x0001e20000100800 */
[----:B------:R-:W-:Y:S01]  /*2b10*/  IABS R10, R16 ;  /* 0x00000010000a7213 */ /* 0x000fe20000000000 */
[--C-:B------:R-:W-:Y:S01]  /*2b20*/  @!P2 IMAD.IADD R13, R13, 0x1, -R8.reuse ;  /* 0x000000010d0da824 */ /* 0x100fe200078e0a08 */
[----:B------:R-:W-:Y:S01]  /*2b30*/  ISETP.GE.AND P2, PT, R12, RZ, PT ;  /* 0x000000ff0c00720c */ /* 0x000fe20003f46270 */
[----:B------:R-:W-:Y:S01]  /*2b40*/  @!P1 IMAD.MOV R11, RZ, RZ, -R11 ;  /* 0x000000ffff0b9224 */ /* 0x000fe200078e0a0b */
[----:B------:R-:W-:Y:S01]  /*2b50*/  ISETP.GT.U32.AND P5, PT, R8, R3, PT ;  /* 0x000000030800720c */ /* 0x000fe20003fa4070 */
[----:B------:R-:W-:Y:S01]  /*2b60*/  @!P6 IMAD.MOV R7, RZ, RZ, -R7 ;  /* 0x000000ffff07e224 */ /* 0x000fe200078e0a07 */
[----:B------:R-:W-:Y:S01]  /*2b70*/  ISETP.GE.AND P6, PT, R14, RZ, PT ;  /* 0x000000ff0e00720c */ /* 0x000fe20003fc6270 */
[----:B------:R-:W-:Y:S01]  /*2b80*/  @!P3 IMAD.IADD R15, R15, 0x1, -R8 ;  /* 0x000000010f0fb824 */ /* 0x000fe200078e0a08 */
[C---:B------:R-:W-:Y:S01]  /*2b90*/  ISETP.GT.U32.AND P3, PT, R8.reuse, R13, PT ;  /* 0x0000000d0800720c */ /* 0x040fe20003f64070 */
[C---:B0-----:R-:W-:Y:S01]  /*2ba0*/  IMAD.HI.U32 R4, R9.reuse, R6, RZ ;  /* 0x0000000609047227 */ /* 0x041fe200078e00ff */
[----:B------:R-:W-:Y:S02]  /*2bb0*/  STL [R1+0x1b0], R11 ;  /* 0x0001b00b01007387 */ /* 0x000fe40000100800 */
[----:B------:R-:W-:Y:S01]  /*2bc0*/  ISETP.GT.U32.AND P1, PT, R8, R15, PT ;  /* 0x0000000f0800720c */ /* 0x000fe20003f24070 */
[----:B------:R-:W-:Y:S01]  /*2bd0*/  IMAD.MOV R5, RZ, RZ, -R4 ;  /* 0x000000ffff057224 */ /* 0x000fe200078e0a04 */
[----:B------:R0:W-:Y:S01]  /*2be0*/  STL [R1+0x1ac], R7 ;  /* 0x0001ac0701007387 */ /* 0x0001e20000100800 */
[----:B------:R-:W-:-:S04]  /*2bf0*/  IMAD.HI.U32 R4, R9, R10, RZ ;  /* 0x0000000a09047227 */ /* 0x000fc800078e00ff */
[----:B------:R-:W-:Y:S02]  /*2c00*/  IMAD R5, R8, R5, R6 ;  /* 0x0000000508057224 */ /* 0x000fe400078e0206 */
[----:B------:R-:W-:Y:S02]  /*2c10*/  @!P5 IMAD.IADD R3, R3, 0x1, -R8 ;  /* 0x000000010303d824 */ /* 0x000fe400078e0a08 */
[----:B------:R-:W-:Y:S02]  /*2c20*/  VIADD R12, R0, 0x27 ;  /* 0x00000027000c7836 */ /* 0x000fe40000000000 */
[----:B0-----:R-:W-:Y:S02]  /*2c30*/  IMAD.MOV R7, RZ, RZ, -R4 ;  /* 0x000000ffff077224 */ /* 0x001fe400078e0a04 */
[----:B------:R-:W-:Y:S01]  /*2c40*/  @!P3 IMAD.IADD R13, R13, 0x1, -R8 ;  /* 0x000000010d0db824 */ /* 0x000fe200078e0a08 */
[C---:B------:R-:W-:Y:S01]  /*2c50*/  ISETP.GT.U32.AND P3, PT, R8.reuse, R5, PT ;  /* 0x000000050800720c */ /* 0x040fe20003f64070 */
[----:B------:R-:W-:Y:S01]  /*2c60*/  IMAD R7, R8, R7, R10 ;  /* 0x0000000708077224 */ /* 0x000fe200078e020a */
[----:B------:R-:W-:Y:S01]  /*2c70*/  IABS R11, R12 ;  /* 0x0000000c000b7213 */ /* 0x000fe20000000000 */
[----:B------:R-:W-:-:S02]  /*2c80*/  VIADD R14, R0, 0x28 ;  /* 0x00000028000e7836 */ /* 0x000fc40000000000 */
[----:B------:R-:W-:Y:S01]  /*2c90*/  IMAD.MOV.U32 R17, RZ, RZ, R13 ;  /* 0x000000ffff117224 */ /* 0x000fe200078e000d */
[----:B------:R-:W-:Y:S01]  /*2ca0*/  ISETP.GT.U32.AND P5, PT, R8, R7, PT ;  /* 0x000000070800720c */ /* 0x000fe20003fa4070 */
[----:B------:R-:W-:Y:S01]  /*2cb0*/  IMAD.HI.U32 R4, R9, R11, RZ ;  /* 0x0000000b09047227 */ /* 0x000fe200078e00ff */
[----:B------:R-:W-:-:S03]  /*2cc0*/  IABS R10, R14 ;  /* 0x0000000e000a7213 */ /* 0x000fc60000000000 */
[----:B------:R-:W-:Y:S01]  /*2cd0*/  @!P1 IMAD.IADD R15, R15, 0x1, -R8 ;  /* 0x000000010f0f9824 */ /* 0x000fe200078e0a08 */
[----:B------:R-:W-:Y:S01]  /*2ce0*/  ISETP.GE.AND P1, PT, R16, RZ, PT ;  /* 0x000000ff1000720c */ /* 0x000fe20003f26270 */
[----:B------:R-:W-:Y:S02]  /*2cf0*/  IMAD.MOV R4, RZ, RZ, -R4 ;  /* 0x000000ffff047224 */ /* 0x000fe400078e0a04 */
[----:B------:R-:W-:Y:S02]  /*2d00*/  VIADD R16, R0, 0x29 ;  /* 0x0000002900107836 */ /* 0x000fe40000000000 */
[--C-:B------:R-:W-:Y:S01]  /*2d10*/  @!P3 IMAD.IADD R5, R5, 0x1, -R8.reuse ;  /* 0x000000010505b824 */ /* 0x100fe200078e0a08 */
[----:B------:R-:W-:Y:S01]  /*2d20*/  ISETP.GE.AND P3, PT, R12, RZ, PT ;  /* 0x000000ff0c00720c */ /* 0x000fe20003f66270 */
[----:B------:R-:W-:Y:S01]  /*2d30*/  @!P5 IMAD.IADD R7, R7, 0x1, -R8 ;  /* 0x000000010707d824 */ /* 0x000fe200078e0a08 */
[----:B------:R-:W-:Y:S01]  /*2d40*/  IABS R6, R16 ;  /* 0x0000001000067213 */ /* 0x000fe20000000000 */
[----:B------:R-:W-:Y:S01]  /*2d50*/  @!P0 IMAD.MOV R17, RZ, RZ, -R17 ;  /* 0x000000ffff118224 */ /* 0x000fe200078e0a11 */
[C---:B------:R-:W-:Y:S01]  /*2d60*/  ISETP.GT.U32.AND P0, PT, R8.reuse, R5, PT ;  /* 0x000000050800720c */ /* 0x040fe20003f04070 */
[----:B------:R-:W-:Y:S01]  /*2d70*/  @!P4 IMAD.MOV R15, RZ, RZ, -R15 ;  /* 0x000000ffff0fc224 */ /* 0x000fe200078e0a0f */
[C---:B------:R-:W-:Y:S01]  /*2d80*/  ISETP.GT.U32.AND P5, PT, R8.reuse, R7, PT ;  /* 0x000000070800720c */ /* 0x040fe20003fa4070 */
[----:B------:R-:W-:Y:S01]  /*2d90*/  @!P2 IMAD.MOV R3, RZ, RZ, -R3 ;  /* 0x000000ffff03a224 */ /* 0x000fe200078e0a03 */
[----:B------:R-:W-:Y:S01]  /*2da0*/  STL [R1+0x1a8], R17 ;  /* 0x0001a81101007387 */ /* 0x000fe20000100800 */
[----:B------:R-:W-:Y:S01]  /*2db0*/  IMAD R11, R8, R4, R11 ;  /* 0x00000004080b7224 */ /* 0x000fe200078e020b */
[----:B------:R-:W-:Y:S01]  /*2dc0*/  ISETP.GE.AND P2, PT, R14, RZ, PT ;  /* 0x000000ff0e00720c */ /* 0x000fe20003f46270 */
[----:B------:R-:W-:Y:S01]  /*2dd0*/  IMAD.HI.U32 R4, R9, R10, RZ ;  /* 0x0000000a09047227 */ /* 0x000fe200078e00ff */
[----:B------:R-:W-:Y:S02]  /*2de0*/  STL [R1+0x1a4], R15 ;  /* 0x0001a40f01007387 */ /* 0x000fe40000100800 */
[----:B------:R-:W-:Y:S01]  /*2df0*/  ISETP.GT.U32.AND P4, PT, R8, R11, PT ;  /* 0x0000000b0800720c */ /* 0x000fe20003f84070 */
[----:B------:R-:W-:Y:S01]  /*2e00*/  IMAD.MOV.U32 R13, RZ, RZ, R6 ;  /* 0x000000ffff0d7224 */ /* 0x000fe200078e0006 */
[----:B------:R0:W-:Y:S01]  /*2e10*/  STL [R1+0x1a0], R3 ;  /* 0x0001a00301007387 */ /* 0x0001e20000100800 */
[----:B------:R-:W-:Y:S01]  /*2e20*/  @!P0 IMAD.IADD R5, R5, 0x1, -R8 ;  /* 0x0000000105058824 */ /* 0x000fe200078e0a08 */
[----:B------:R-:W-:Y:S01]  /*2e30*/  ISETP.GE.AND P0, PT, R16, RZ, PT ;  /* 0x000000ff1000720c */ /* 0x000fe20003f06270 */
[----:B------:R-:W-:-:S04]  /*2e40*/  IMAD.HI.U32 R6, R9, R13, RZ ;  /* 0x0000000d09067227 */ /* 0x000fc800078e00ff */
[----:B------:R-:W-:Y:S02]  /*2e50*/  @!P5 IMAD.IADD R7, R7, 0x1, -R8 ;  /* 0x000000010707d824 */ /* 0x000fe400078e0a08 */
[----:B------:R-:W-:Y:S02]  /*2e60*/  IMAD.MOV R6, RZ, RZ, -R6 ;  /* 0x000000ffff067224 */ /* 0x000fe400078e0a06 */
[----:B0-----:R-:W-:Y:S02]  /*2e70*/  IMAD.MOV R3, RZ, RZ, -R4 ;  /* 0x000000ffff037224 */ /* 0x001fe400078e0a04 */
[C---:B------:R-:W-:Y:S02]  /*2e80*/  IMAD R13, R8.reuse, R6, R13 ;  /* 0x00000006080d7224 */ /* 0x040fe400078e020d */
[----:B------:R-:W-:Y:S02]  /*2e90*/  IMAD R3, R8, R3, R10 ;  /* 0x0000000308037224 */ /* 0x000fe400078e020a */
[----:B------:R-:W-:-:S02]  /*2ea0*/  IMAD.MOV.U32 R18, RZ, RZ, R5 ;  /* 0x000000ffff127224 */ /* 0x000fc400078e0005 */
[----:B------:R-:W-:Y:S01]  /*2eb0*/  @!P4 IMAD.IADD R11, R11, 0x1, -R8 ;  /* 0x000000010b0bc824 */ /* 0x000fe200078e0a08 */
[C---:B------:R-:W-:Y:S01]  /*2ec0*/  ISETP.GT.U32.AND P5, PT, R8.reuse, R3, PT ;  /* 0x000000030800720c */ /* 0x040fe20003fa4070 */
[----:B------:R-:W-:Y:S01]  /*2ed0*/  @!P6 IMAD.MOV R18, RZ, RZ, -R18 ;  /* 0x000000ffff12e224 */ /* 0x000fe200078e0a12 */
[----:B------:R-:W-:Y:S01]  /*2ee0*/  ISETP.GT.U32.AND P6, PT, R8, R13, PT ;  /* 0x0000000d0800720c */ /* 0x000fe20003fc4070 */
[----:B------:R-:W-:Y:S01]  /*2ef0*/  VIADD R14, R0, 0x2a ;  /* 0x0000002a000e7836 */ /* 0x000fe20000000000 */
[----:B------:R-:W-:Y:S01]  /*2f00*/  ISETP.GT.U32.AND P4, PT, R8, R11, PT ;  /* 0x0000000b0800720c */ /* 0x000fe20003f84070 */
[C---:B------:R-:W-:Y:S01]  /*2f10*/  VIADD R15, R0.reuse, 0x2b ;  /* 0x0000002b000f7836 */ /* 0x040fe20000000000 */
[----:B------:R-:W-:Y:S01]  /*2f20*/  STL [R1+0x2ac], R18 ;  /* 0x0002ac1201007387 */ /* 0x000fe20000100800 */
[C---:B------:R-:W-:Y:S01]  /*2f30*/  VIADD R16, R0.reuse, 0x2c ;  /* 0x0000002c00107836 */ /* 0x040fe20000000000 */
[----:B------:R-:W-:Y:S01]  /*2f40*/  IABS R10, R14 ;  /* 0x0000000e000a7213 */ /* 0x000fe20000000000 */
[----:B------:R-:W-:Y:S01]  /*2f50*/  IMAD.MOV.U32 R17, RZ, RZ, R7 ;  /* 0x000000ffff117224 */ /* 0x000fe200078e0007 */
[----:B------:R-:W-:Y:S01]  /*2f60*/  IABS R6, R15 ;  /* 0x0000000f00067213 */ /* 0x000fe20000000000 */
[----:B------:R-:W-:Y:S01]  /*2f70*/  VIADD R22, R0, 0x3c ;  /* 0x0000003c00167836 */ /* 0x000fe20000000000 */
[----:B------:R-:W-:Y:S01]  /*2f80*/  IABS R12, R16 ;  /* 0x00000010000c7213 */ /* 0x000fe20000000000 */
[----:B------:R-:W-:-:S02]  /*2f90*/  @!P5 IMAD.IADD R3, R3, 0x1, -R8 ;  /* 0x000000010303d824 */ /* 0x000fc400078e0a08 */
[----:B------:R-:W-:Y:S01]  /*2fa0*/  IMAD.HI.U32 R4, R9, R10, RZ ;  /* 0x0000000a09047227 */ /* 0x000fe200078e00ff */
[----:B------:R-:W-:Y:S02]  /*2fb0*/  IABS R23, R22 ;  /* 0x0000001600177213 */ /* 0x000fe40000000000 */
[C---:B------:R-:W-:Y:S01]  /*2fc0*/  ISETP.GT.U32.AND P5, PT, R8.reuse, R3, PT ;  /* 0x000000030800720c */ /* 0x040fe20003fa4070 */
[----:B------:R-:W-:Y:S02]  /*2fd0*/  IMAD.MOV.U32 R7, RZ, RZ, R6 ;  /* 0x000000ffff077224 */ /* 0x000fe400078e0006 */
[----:B------:R-:W-:Y:S02]  /*2fe0*/  @!P6 IMAD.IADD R13, R13, 0x1, -R8 ;  /* 0x000000010d0de824 */ /* 0x000fe400078e0a08 */
[----:B------:R-:W-:Y:S02]  /*2ff0*/  IMAD.MOV R5, RZ, RZ, -R4 ;  /* 0x000000ffff057224 */ /* 0x000fe400078e0a04 */
[----:B------:R-:W-:Y:S01]  /*3000*/  @!P1 IMAD.MOV R17, RZ, RZ, -R17 ;  /* 0x000000ffff119224 */ /* 0x000fe200078e0a11 */
[----:B------:R-:W-:Y:S01]  /*3010*/  ISETP.GT.U32.AND P6, PT, R8, R13, PT ;  /* 0x0000000d0800720c */ /* 0x000fe20003fc4070 */
[----:B------:R-:W-:Y:S01]  /*3020*/  IMAD.HI.U32 R4, R9, R7, RZ ;  /* 0x0000000709047227 */ /* 0x000fe200078e00ff */
[----:B------:R-:W-:-:S02]  /*3030*/  ISETP.GE.AND P1, PT, R14, RZ, PT ;  /* 0x000000ff0e00720c */ /* 0x000fc40003f26270 */
[----:B------:R0:W-:Y:S01]  /*3040*/  STL [R1+0x2b0], R17 ;  /* 0x0002b01101007387 */ /* 0x0001e20000100800 */
[----:B------:R-:W-:Y:S01]  /*3050*/  @!P4 IMAD.IADD R11, R11, 0x1, -R8 ;  /* 0x000000010b0bc824 */ /* 0x000fe200078e0a08 */
[----:B------:R-:W-:Y:S01]  /*3060*/  ISETP.GE.AND P4, PT, R15, RZ, PT ;  /* 0x000000ff0f00720c */ /* 0x000fe20003f86270 */
[----:B------:R-:W-:-:S04]  /*3070*/  IMAD.HI.U32 R6, R9, R12, RZ ;  /* 0x0000000c09067227 */ /* 0x000fc800078e00ff */
[----:B------:R-:W-:Y:S02]  /*3080*/  IMAD.MOV R4, RZ, RZ, -R4 ;  /* 0x000000ffff047224 */ /* 0x000fe400078e0a04 */
[----:B------:R-:W-:Y:S02]  /*3090*/  @!P5 IMAD.IADD R3, R3, 0x1, -R8 ;  /* 0x000000010303d824 */ /* 0x000fe400078e0a08 */
[C---:B------:R-:W-:Y:S02]  /*30a0*/  IMAD R5, R8.reuse, R5, R10 ;  /* 0x0000000508057224 */ /* 0x040fe400078e020a */
[----:B0-----:R-:W-:Y:S02]  /*30b0*/  IMAD.MOV.U32 R17, RZ, RZ, R11 ;  /* 0x000000ffff117224 */ /* 0x001fe400078e000b */
[----:B------:R-:W-:Y:S01]  /*30c0*/  IMAD.MOV R11, RZ, RZ, -R6 ;  /* 0x000000ffff0b7224 */ /* 0x000fe200078e0a06 */
[C---:B------:R-:W-:Y:S01]  /*30d0*/  ISETP.GT.U32.AND P5, PT, R8.reuse, R5, PT ;  /* 0x000000050800720c */ /* 0x040fe20003fa4070 */
[----:B------:R-:W-:-:S02]  /*30e0*/  IMAD R7, R8, R4, R7 ;  /* 0x0000000408077224 */ /* 0x000fc400078e0207 */
[----:B------:R-:W-:Y:S02]  /*30f0*/  IMAD.MOV.U32 R6, RZ, RZ, R3 ;  /* 0x000000ffff067224 */ /* 0x000fe400078e0003 */
[----:B------:R-:W-:Y:S01]  /*3100*/  @!P3 IMAD.MOV R17, RZ, RZ, -R17 ;  /* 0x000000ffff11b224 */ /* 0x000fe200078e0a11 */
[----:B------:R-:W-:Y:S01]  /*3110*/  ISETP.GE.AND P3, PT, R16, RZ, PT ;  /* 0x000000ff1000720c */ /* 0x000fe20003f66270 */
[----:B------:R-:W-:Y:S01]  /*3120*/  @!P2 IMAD.MOV R6, RZ, RZ, -R6 ;  /* 0x000000ffff06a224 */ /* 0x000fe200078e0a06 */
[C---:B------:R-:W-:Y:S01]  /*3130*/  ISETP.GT.U32.AND P2, PT, R8.reuse, R7, PT ;  /* 0x000000070800720c */ /* 0x040fe20003f44070 */
[----:B------:R-:W-:Y:S01]  /*3140*/  @!P6 IMAD.IADD R13, R13, 0x1, -R8 ;  /* 0x000000010d0de824 */ /* 0x000fe200078e0a08 */
[----:B------:R0:W-:Y:S01]  /*3150*/  STL [R1+0x2b4], R17 ;  /* 0x0002b41101007387 */ /* 0x0001e20000100800 */
[----:B------:R-:W-:Y:S02]  /*3160*/  IMAD R11, R8, R11, R12 ;  /* 0x0000000b080b7224 */ /* 0x000fe400078e020c */
[----:B------:R-:W-:Y:S01]  /*3170*/  @!P5 IMAD.IADD R5, R5, 0x1, -R8 ;  /* 0x000000010505d824 */ /* 0x000fe200078e0a08 */
[----:B------:R1:W-:Y:S01]  /*3180*/  STL [R1+0x19c], R6 ;  /* 0x00019c0601007387 */ /* 0x0003e20000100800 */
[----:B------:R-:W-:-:S02]  /*3190*/  VIADD R3, R0, 0x2d ;  /* 0x0000002d00037836 */ /* 0x000fc40000000000 */
[----:B------:R-:W-:Y:S01]  /*31a0*/  VIADD R15, R0, 0x2e ;  /* 0x0000002e000f7836 */ /* 0x000fe20000000000 */
[----:B------:R-:W-:Y:S01]  /*31b0*/  ISETP.GT.U32.AND P5, PT, R8, R5, PT ;  /* 0x000000050800720c */ /* 0x000fe20003fa4070 */
[----:B------:R-:W-:Y:S01]  /*31c0*/  VIADD R18, R0, 0x30 ;  /* 0x0000003000127836 */ /* 0x000fe20000000000 */
[----:B------:R-:W-:Y:S01]  /*31d0*/  ISETP.GE.AND P6, PT, R3, RZ, PT ;  /* 0x000000ff0300720c */ /* 0x000fe20003fc6270 */
[----:B0-----:R-:W-:Y:S01]  /*31e0*/  IMAD.MOV.U32 R17, RZ, RZ, R13 ;  /* 0x000000ffff117224 */ /* 0x001fe200078e000d */
[----:B------:R-:W-:Y:S01]  /*31f0*/  IABS R10, R15 ;  /* 0x0000000f000a7213 */ /* 0x000fe20000000000 */
[----:B------:R-:W-:Y:S01]  /*3200*/  @!P2 IMAD.IADD R7, R7, 0x1, -R8 ;  /* 0x000000010707a824 */ /* 0x000fe200078e0a08 */
[----:B-1----:R-:W-:Y:S01]  /*3210*/  IABS R6, R3 ;  /* 0x0000000300067213 */ /* 0x002fe20000000000 */
[----:B------:R-:W-:Y:S01]  /*3220*/  @!P0 IMAD.MOV R17, RZ, RZ, -R17 ;  /* 0x000000ffff118224 */ /* 0x000fe200078e0a11 */
[C---:B------:R-:W-:Y:S01]  /*3230*/  ISETP.GT.U32.AND P0, PT, R8.reuse, R11, PT ;  /* 0x0000000b0800720c */ /* 0x040fe20003f04070 */
[----:B------:R-:W-:Y:S01]  /*3240*/  IMAD.HI.U32 R4, R9, R10, RZ ;  /* 0x0000000a09047227 */ /* 0x000fe200078e00ff */
[----:B------:R-:W-:-:S02]  /*3250*/  ISETP.GT.U32.AND P2, PT, R8, R7, PT ;  /* 0x000000070800720c */ /* 0x000fc40003f44070 */
[----:B------:R-:W-:Y:S01]  /*3260*/  IABS R14, R18 ;  /* 0x00000012000e7213 */ /* 0x000fe20000000000 */
[----:B------:R-:W-:Y:S01]  /*3270*/  IMAD.HI.U32 R3, R9, R6, RZ ;  /* 0x0000000609037227 */ /* 0x000fe200078e00ff */
[----:B------:R0:W-:Y:S03]  /*3280*/  STL [R1+0x198], R17 ;  /* 0x0001981101007387 */ /* 0x0001e60000100800 */
[----:B------:R-:W-:Y:S02]  /*3290*/  IMAD.MOV R3, RZ, RZ, -R3 ;  /* 0x000000ffff037224 */ /* 0x000fe400078e0a03 */
[----:B------:R-:W-:Y:S02]  /*32a0*/  IMAD.MOV R13, RZ, RZ, -R4 ;  /* 0x000000ffff0d7224 */ /* 0x000fe400078e0a04 */
[--C-:B------:R-:W-:Y:S02]  /*32b0*/  @!P0 IMAD.IADD R11, R11, 0x1, -R8.reuse ;  /* 0x000000010b0b8824 */ /* 0x100fe400078e0a08 */
[----:B------:R-:W-:Y:S01]  /*32c0*/  @!P5 IMAD.IADD R5, R5, 0x1, -R8 ;  /* 0x000000010505d824 */ /* 0x000fe200078e0a08 */
[----:B------:R-:W-:Y:S01]  /*32d0*/  ISETP.GE.AND P5, PT, R15, RZ, PT ;  /* 0x000000ff0f00720c */ /* 0x000fe20003fa6270 */
[----:B------:R-:W-:Y:S01]  /*32e0*/  VIADD R16, R0, 0x2f ;  /* 0x0000002f00107836 */ /* 0x000fe20000000000 */
[C---:B------:R-:W-:Y:S01]  /*32f0*/  ISETP.GT.U32.AND P0, PT, R8.reuse, R11, PT ;  /* 0x0000000b0800720c */ /* 0x040fe20003f04070 */
[----:B------:R-:W-:-:S02]  /*3300*/  IMAD R3, R8, R3, R6 ;  /* 0x0000000308037224 */ /* 0x000fc400078e0206 */
[----:B------:R-:W-:Y:S01]  /*3310*/  @!P2 IMAD.IADD R7, R7, 0x1, -R8 ;  /* 0x000000010707a824 */ /* 0x000fe200078e0a08 */
[----:B------:R-:W-:Y:S01]  /*3320*/  IABS R12, R16 ;  /* 0x00000010000c7213 */ /* 0x000fe20000000000 */
[C---:B------:R-:W-:Y:S01]  /*3330*/  IMAD R13, R8.reuse, R13, R10 ;  /* 0x0000000d080d7224 */ /* 0x040fe200078e020a */
[C---:B------:R-:W-:Y:S01]  /*3340*/  ISETP.GT.U32.AND P2, PT, R8.reuse, R3, PT ;  /* 0x000000030800720c */ /* 0x040fe20003f44070 */
[----:B------:R-:W-:Y:S02]  /*3350*/  IMAD.MOV.U32 R20, RZ, RZ, R5 ;  /* 0x000000ffff147224 */ /* 0x000fe400078e0005 */
[----:B------:R-:W-:Y:S02]  /*3360*/  IMAD.MOV.U32 R19, RZ, RZ, R7 ;  /* 0x000000ffff137224 */ /* 0x000fe400078e0007 */
[----:B------:R-:W-:Y:S01]  /*3370*/  @!P1 IMAD.MOV R20, RZ, RZ, -R20 ;  /* 0x000000ffff149224 */ /* 0x000fe200078e0a14 */
[----:B------:R-:W-:Y:S01]  /*3380*/  ISETP.GT.U32.AND P1, PT, R8, R13, PT ;  /* 0x0000000d0800720c */ /* 0x000fe20003f24070 */
[----:B------:R-:W-:-:S03]  /*3390*/  IMAD.HI.U32 R6, R9, R14, RZ ;  /* 0x0000000e09067227 */ /* 0x000fc600078e00ff */
[----:B------:R-:W-:Y:S01]  /*33a0*/  STL [R1+0x194], R20 ;  /* 0x0001941401007387 */ /* 0x000fe20000100800 */
[----:B------:R-:W-:Y:S01]  /*33b0*/  @!P4 IMAD.MOV R19, RZ, RZ, -R19 ;  /* 0x000000ffff13c224 */ /* 0x000fe200078e0a13 */
[----:B------:R-:W-:Y:S01]  /*33c0*/  ISETP.GE.AND P4, PT, R16, RZ, PT ;  /* 0x000000ff1000720c */ /* 0x000fe20003f86270 */
[----:B------:R-:W-:-:S03]  /*33d0*/  IMAD.HI.U32 R4, R9, R12, RZ ;  /* 0x0000000c09047227 */ /* 0x000fc600078e00ff */
[----:B------:R1:W-:Y:S01]  /*33e0*/  STL [R1+0x190], R19 ;  /* 0x0001901301007387 */ /* 0x0003e20000100800 */
[----:B0-----:R-:W-:Y:S02]  /*33f0*/  IMAD.MOV R17, RZ, RZ, -R6 ;  /* 0x000000ffff117224 */ /* 0x001fe400078e0a06 */
[----:B------:R-:W-:Y:S02]  /*3400*/  @!P0 IMAD.IADD R11, R11, 0x1, -R8 ;  /* 0x000000010b0b8824 */ /* 0x000fe400078e0a08 */
[----:B------:R-:W-:Y:S02]  /*3410*/  IMAD.MOV R15, RZ, RZ, -R4 ;  /* 0x000000ffff0f7224 */ /* 0x000fe400078e0a04 */
[C---:B------:R-:W-:Y:S02]  /*3420*/  IMAD R7, R8.reuse, R17, R14 ;  /* 0x0000001108077224 */ /* 0x040fe400078e020e */
[----:B------:R-:W-:Y:S02]  /*3430*/  IMAD R5, R8, R15, R12 ;  /* 0x0000000f08057224 */ /* 0x000fe400078e020c */
[----:B-1----:R-:W-:-:S02]  /*3440*/  IMAD.MOV.U32 R19, RZ, RZ, R11 ;  /* 0x000000ffff137224 */ /* 0x002fc400078e000b */
[--C-:B------:R-:W-:Y:S01]  /*3450*/  @!P2 IMAD.IADD R3, R3, 0x1, -R8.reuse ;  /* 0x000000010303a824 */ /* 0x100fe200078e0a08 */
[----:B------:R-:W-:Y:S01]  /*3460*/  ISETP.GT.U32.AND P0, PT, R8, R5, PT ;  /* 0x000000050800720c */ /* 0x000fe20003f04070 */
[----:B------:R-:W-:Y:S02]  /*3470*/  VIADD R15, R0, 0x31 ;  /* 0x00000031000f7836 */ /* 0x000fe40000000000 */
[----:B------:R-:W-:Y:S01]  /*3480*/  @!P3 IMAD.MOV R19, RZ, RZ, -R19 ;  /* 0x000000ffff13b224 */ /* 0x000fe200078e0a13 */
[C---:B------:R-:W-:Y:S01]  /*3490*/  ISETP.GT.U32.AND P3, PT, R8.reuse, R7, PT ;  /* 0x000000070800720c */ /* 0x040fe20003f64070 */
[----:B------:R-:W-:Y:S01]  /*34a0*/  @!P1 IMAD.IADD R13, R13, 0x1, -R8 ;  /* 0x000000010d0d9824 */ /* 0x000fe200078e0a08 */
[----:B------:R-:W-:Y:S01]  /*34b0*/  ISETP.GT.U32.AND P2, PT, R8, R3, PT ;  /* 0x000000030800720c */ /* 0x000fe20003f44070 */
[C---:B------:R-:W-:Y:S01]  /*34c0*/  VIADD R16, R0.reuse, 0x33 ;  /* 0x0000003300107836 */ /* 0x040fe20000000000 */
[----:B------:R-:W-:Y:S01]  /*34d0*/  IABS R6, R15 ;  /* 0x0000000f00067213 */ /* 0x000fe20000000000 */
[----:B------:R-:W-:Y:S01]  /*34e0*/  VIADD R14, R0, 0x32 ;  /* 0x00000032000e7836 */ /* 0x000fe20000000000 */
[----:B------:R-:W-:Y:S01]  /*34f0*/  ISETP.GT.U32.AND P1, PT, R8, R13, PT ;  /* 0x0000000d0800720c */ /* 0x000fe20003f24070 */
[----:B------:R0:W-:Y:S01]  /*3500*/  STL [R1+0x18c], R19 ;  /* 0x00018c1301007387 */ /* 0x0001e20000100800 */
[----:B------:R-:W-:Y:S01]  /*3510*/  IABS R12, R16 ;  /* 0x00000010000c7213 */ /* 0x000fe20000000000 */
[----:B------:R-:W-:Y:S01]  /*3520*/  IMAD.HI.U32 R4, R9, R6, RZ ;  /* 0x0000000609047227 */ /* 0x000fe200078e00ff */
[----:B------:R-:W-:-:S03]  /*3530*/  IABS R10, R14 ;  /* 0x0000000e000a7213 */ /* 0x000fc60000000000 */
[----:B------:R-:W-:Y:S02]  /*3540*/  IMAD.MOV R11, RZ, RZ, -R4 ;  /* 0x000000ffff0b7224 */ /* 0x000fe400078e0a04 */
[--C-:B------:R-:W-:Y:S02]  /*3550*/  @!P3 IMAD.IADD R7, R7, 0x1, -R8.reuse ;  /* 0x000000010707b824 */ /* 0x100fe400078e0a08 */
[----:B------:R-:W-:Y:S01]  /*3560*/  @!P2 IMAD.IADD R3, R3, 0x1, -R8 ;  /* 0x000000010303a824 */ /* 0x000fe200078e0a08 */
[----:B------:R-:W-:Y:S01]  /*3570*/  ISETP.GE.AND P2, PT, R18, RZ, PT ;  /* 0x000000ff1200720c */ /* 0x000fe20003f46270 */
[C---:B------:R-:W-:Y:S01]  /*3580*/  IMAD R11, R8.reuse, R11, R6 ;  /* 0x0000000b080b7224 */ /* 0x040fe200078e0206 */
[C---:B------:R-:W-:Y:S01]  /*3590*/  ISETP.GT.U32.AND P3, PT, R8.reuse, R7, PT ;  /* 0x000000070800720c */ /* 0x040fe20003f64070 */
[----:B------:R-:W-:Y:S02]  /*35a0*/  IMAD.MOV.U32 R6, RZ, RZ, R12 ;  /* 0x000000ffff067224 */ /* 0x000fe400078e000c */
[----:B------:R-:W-:Y:S01]  /*35b0*/  @!P1 IMAD.IADD R13, R13, 0x1, -R8 ;  /* 0x000000010d0d9824 */ /* 0x000fe200078e0a08 */
[----:B------:R-:W-:Y:S01]  /*35c0*/  ISETP.GT.U32.AND P1, PT, R8, R11, PT ;  /* 0x0000000b0800720c */ /* 0x000fe20003f24070 */
[----:B------:R-:W-:-:S04]  /*35d0*/  IMAD.HI.U32 R4, R9, R10, RZ ;  /* 0x0000000a09047227 */ /* 0x000fc800078e00ff */
[----:B0-----:R-:W-:Y:S02]  /*35e0*/  IMAD.MOV.U32 R19, RZ, RZ, R3 ;  /* 0x000000ffff137224 */ /* 0x001fe400078e0003 */
[----:B------:R-:W-:Y:S02]  /*35f0*/  @!P0 IMAD.IADD R5, R5, 0x1, -R8 ;  /* 0x0000000105058824 */ /* 0x000fe400078e0a08 */
[----:B------:R-:W-:-:S03]  /*3600*/  IMAD.HI.U32 R3, R9, R6, RZ ;  /* 0x0000000609037227 */ /* 0x000fc600078e00ff */
[C---:B------:R-:W-:Y:S01]  /*3610*/  ISETP.GT.U32.AND P0, PT, R8.reuse, R5, PT ;  /* 0x000000050800720c */ /* 0x040fe20003f04070 */
[----:B------:R-:W-:Y:S02]  /*3620*/  IMAD.MOV.U32 R17, RZ, RZ, R13 ;  /* 0x000000ffff117224 */ /* 0x000fe400078e000d */
[----:B------:R-:W-:Y:S02]  /*3630*/  IMAD.MOV R13, RZ, RZ, -R4 ;  /* 0x000000ffff0d7224 */ /* 0x000fe400078e0a04 */
[----:B------:R-:W-:Y:S01]  /*3640*/  @!P6 IMAD.MOV R19, RZ, RZ, -R19 ;  /* 0x000000ffff13e224 */ /* 0x000fe200078e0a13 */
[----:B------:R-:W-:Y:S01]  /*3650*/  ISETP.GE.AND P6, PT, R15, RZ, PT ;  /* 0x000000ff0f00720c */ /* 0x000fe20003fc6270 */
[----:B------:R-:W-:Y:S02]  /*3660*/  IMAD.MOV R15, RZ, RZ, -R3 ;  /* 0x000000ffff0f7224 */ /* 0x000fe400078e0a03 */
[----:B------:R-:W-:Y:S01]  /*3670*/  IMAD R3, R8, R13, R10 ;  /* 0x0000000d08037224 */ /* 0x000fe200078e020a */
[----:B------:R-:W-:Y:S01]  /*3680*/  STL [R1+0x2b8], R19 ;  /* 0x0002b81301007387 */ /* 0x000fe20000100800 */
[----:B------:R-:W-:-:S02]  /*3690*/  @!P3 IMAD.IADD R7, R7, 0x1, -R8 ;  /* 0x000000010707b824 */ /* 0x000fc400078e0a08 */
[----:B------:R-:W-:Y:S01]  /*36a0*/  @!P5 IMAD.MOV R17, RZ, RZ, -R17 ;  /* 0x000000ffff11d224 */ /* 0x000fe200078e0a11 */
[----:B------:R-:W-:Y:S01]  /*36b0*/  ISETP.GT.U32.AND P3, PT, R8, R3, PT ;  /* 0x000000030800720c */ /* 0x000fe20003f64070 */
[--C-:B------:R-:W-:Y:S01]  /*36c0*/  @!P0 IMAD.IADD R5, R5, 0x1, -R8.reuse ;  /* 0x0000000105058824 */ /* 0x100fe200078e0a08 */
[----:B------:R-:W-:Y:S01]  /*36d0*/  ISETP.GE.AND P0, PT, R16, RZ, PT ;  /* 0x000000ff1000720c */ /* 0x000fe20003f06270 */
[----:B------:R-:W-:Y:S01]  /*36e0*/  @!P1 IMAD.IADD R11, R11, 0x1, -R8 ;  /* 0x000000010b0b9824 */ /* 0x000fe200078e0a08 */
[----:B------:R0:W-:Y:S01]  /*36f0*/  STL [R1+0x2bc], R17 ;  /* 0x0002bc1101007387 */ /* 0x0001e20000100800 */
[----:B------:R-:W-:Y:S01]  /*3700*/  VIADD R4, R0, 0x34 ;  /* 0x0000003400047836 */ /* 0x000fe20000000000 */
[----:B------:R-:W-:Y:S01]  /*3710*/  ISETP.GE.AND P5, PT, R14, RZ, PT ;  /* 0x000000ff0e00720c */ /* 0x000fe20003fa6270 */
[C---:B------:R-:W-:Y:S01]  /*3720*/  IMAD R13, R8.reuse, R15, R6 ;  /* 0x0000000f080d7224 */ /* 0x040fe200078e0206 */
[----:B------:R-:W-:Y:S01]  /*3730*/  ISETP.GT.U32.AND P1, PT, R8, R11, PT ;  /* 0x0000000b0800720c */ /* 0x000fe20003f24070 */
[----:B------:R-:W-:Y:S01]  /*3740*/  IMAD.MOV.U32 R12, RZ, RZ, R7 ;  /* 0x000000ffff0c7224 */ /* 0x000fe200078e0007 */
[----:B------:R-:W-:Y:S01]  /*3750*/  IABS R6, R4 ;  /* 0x0000000400067213 */ /* 0x000fe20000000000 */
[----:B------:R-:W-:-:S02]  /*3760*/  VIADD R16, R0, 0x36 ;  /* 0x0000003600107836 */ /* 0x000fc40000000000 */
[----:B------:R-:W-:Y:S02]  /*3770*/  @!P3 IMAD.IADD R3, R3, 0x1, -R8 ;  /* 0x000000010303b824 */ /* 0x000fe400078e0a08 */
[----:B0-----:R-:W-:Y:S02]  /*3780*/  IMAD.MOV.U32 R17, RZ, RZ, R5 ;  /* 0x000000ffff117224 */ /* 0x001fe400078e0005 */
[----:B------:R-:W-:Y:S01]  /*3790*/  VIADD R5, R0, 0x35 ;  /* 0x0000003500057836 */ /* 0x000fe20000000000 */
[----:B------:R-:W-:Y:S01]  /*37a0*/  ISETP.GT.U32.AND P3, PT, R8, R3, PT ;  /* 0x000000030800720c */ /* 0x000fe20003f64070 */
[----:B------:R-:W-:Y:S01]  /*37b0*/  @!P4 IMAD.MOV R17, RZ, RZ, -R17 ;  /* 0x000000ffff11c224 */ /* 0x000fe200078e0a11 */
[----:B------:R-:W-:Y:S01]  /*37c0*/  ISETP.GE.AND P4, PT, R4, RZ, PT ;  /* 0x000000ff0400720c */ /* 0x000fe20003f86270 */
[----:B------:R-:W-:Y:S01]  /*37d0*/  IMAD.HI.U32 R4, R9, R6, RZ ;  /* 0x0000000609047227 */ /* 0x000fe200078e00ff */
[----:B------:R-:W-:Y:S02]  /*37e0*/  IABS R10, R5 ;  /* 0x00000005000a7213 */ /* 0x000fe40000000000 */
[----:B------:R-:W-:Y:S01]  /*37f0*/  STL [R1+0x2c0], R17 ;  /* 0x0002c01101007387 */ /* 0x000fe20000100800 */
[----:B------:R-:W-:Y:S01]  /*3800*/  @!P2 IMAD.MOV R12, RZ, RZ, -R12 ;  /* 0x000000ffff0ca224 */ /* 0x000fe200078e0a0c */
[----:B------:R-:W-:Y:S01]  /*3810*/  ISETP.GE.AND P2, PT, R5, RZ, PT ;  /* 0x000000ff0500720c */ /* 0x000fe20003f46270 */
[----:B------:R-:W-:-:S03]  /*3820*/  IMAD.HI.U32 R5, R9, R10, RZ ;  /* 0x0000000a09057227 */ /* 0x000fc600078e00ff */
[----:B------:R0:W-:Y:S01]  /*3830*/  STL [R1+0x188], R12 ;  /* 0x0001880c01007387 */ /* 0x0001e20000100800 */
[----:B------:R-:W-:Y:S02]  /*3840*/  IMAD.MOV R7, RZ, RZ, -R4 ;  /* 0x000000ffff077224 */ /* 0x000fe400078e0a04 */
[----:B------:R-:W-:Y:S02]  /*3850*/  IMAD.MOV R15, RZ, RZ, -R5 ;  /* 0x000000ffff0f7224 */ /* 0x000fe400078e0a05 */
[----:B------:R-:W-:Y:S01]  /*3860*/  @!P1 IMAD.IADD R11, R11, 0x1, -R8 ;  /* 0x000000010b0b9824 */ /* 0x000fe200078e0a08 */
[C---:B------:R-:W-:Y:S01]  /*3870*/  ISETP.GT.U32.AND P1, PT, R8.reuse, R13, PT ;  /* 0x0000000d0800720c */ /* 0x040fe20003f24070 */
[C---:B------:R-:W-:Y:S02]  /*3880*/  IMAD R5, R8.reuse, R7, R6 ;  /* 0x0000000708057224 */ /* 0x040fe400078e0206 */
[C---:B------:R-:W-:Y:S01]  /*3890*/  IMAD R7, R8.reuse, R15, R10 ;  /* 0x0000000f08077224 */ /* 0x040fe200078e020a */
[----:B0-----:R-:W-:Y:S01]  /*38a0*/  IABS R12, R16 ;  /* 0x00000010000c7213 */ /* 0x001fe20000000000 */
[----:B------:R-:W-:Y:S01]  /*38b0*/  @!P3 IMAD.IADD R3, R3, 0x1, -R8 ;  /* 0x000000010303b824 */ /* 0x000fe200078e0a08 */
[----:B------:R-:W-:Y:S01]  /*38c0*/  ISETP.GT.U32.AND P3, PT, R8, R5, PT ;  /* 0x000000050800720c */ /* 0x000fe20003f64070 */
[----:B------:R-:W-:-:S02]  /*38d0*/  IMAD.MOV.U32 R19, RZ, RZ, R11 ;  /* 0x000000ffff137224 */ /* 0x000fc400078e000b */
[----:B------:R-:W-:Y:S02]  /*38e0*/  VIADD R17, R0, 0x37 ;  /* 0x0000003700117836 */ /* 0x000fe40000000000 */
[----:B------:R-:W-:Y:S01]  /*38f0*/  @!P6 IMAD.MOV R19, RZ, RZ, -R19 ;  /* 0x000000ffff13e224 */ /* 0x000fe200078e0a13 */
[C---:B------:R-:W-:Y:S01]  /*3900*/  ISETP.GT.U32.AND P6, PT, R8.reuse, R7, PT ;  /* 0x000000070800720c */ /* 0x040fe20003fc4070 */
[----:B------:R-:W-:Y:S01]  /*3910*/  @!P1 IMAD.IADD R13, R13, 0x1, -R8 ;  /* 0x000000010d0d9824 */ /* 0x000fe200078e0a08 */
[----:B------:R-:W-:Y:S01]  /*3920*/  IABS R14, R17 ;  /* 0x00000011000e7213 */ /* 0x000fe20000000000 */
[C---:B------:R-:W-:Y:S01]  /*3930*/  IMAD.HI.U32 R4, R9.reuse, R12, RZ ;  /* 0x0000000c09047227 */ /* 0x040fe200078e00ff */
[----:B------:R-:W-:Y:S02]  /*3940*/  STL [R1+0x184], R19 ;  /* 0x0001841301007387 */ /* 0x000fe40000100800 */
[----:B------:R-:W-:Y:S01]  /*3950*/  ISETP.GT.U32.AND P1, PT, R8, R13, PT ;  /* 0x0000000d0800720c */ /* 0x000fe20003f24070 */
[----:B------:R-:W-:-:S04]  /*3960*/  IMAD.HI.U32 R6, R9, R14, RZ ;  /* 0x0000000e09067227 */ /* 0x000fc800078e00ff */
[----:B------:R-:W-:Y:S02]  /*3970*/  @!P3 IMAD.IADD R5, R5, 0x1, -R8 ;  /* 0x000000010505b824 */ /* 0x000fe400078e0a08 */
[----:B------:R-:W-:Y:S02]  /*3980*/  IMAD.MOV R11, RZ, RZ, -R4 ;  /* 0x000000ffff0b7224 */ /* 0x000fe400078e0a04 */
[----:B------:R-:W-:Y:S01]  /*3990*/  IMAD.MOV R15, RZ, RZ, -R6 ;  /* 0x000000ffff0f7224 */ /* 0x000fe200078e0a06 */
[C---:B------:R-:W-:Y:S01]  /*39a0*/  ISETP.GT.U32.AND P3, PT, R8.reuse, R5, PT ;  /* 0x000000050800720c */ /* 0x040fe20003f64070 */
[----:B------:R-:W-:Y:S02]  /*39b0*/  @!P6 IMAD.IADD R7, R7, 0x1, -R8 ;  /* 0x000000010707e824 */ /* 0x000fe400078e0a08 */
[----:B------:R-:W-:Y:S02]  /*39c0*/  IMAD.MOV.U32 R18, RZ, RZ, R3 ;  /* 0x000000ffff127224 */ /* 0x000fe400078e0003 */
[C---:B------:R-:W-:Y:S01]  /*39d0*/  IMAD R3, R8.reuse, R11, R12 ;  /* 0x0000000b08037224 */ /* 0x040fe200078e020c */
[C---:B------:R-:W-:Y:S01]  /*39e0*/  ISETP.GT.U32.AND P6, PT, R8.reuse, R7, PT ;  /* 0x000000070800720c */ /* 0x040fe20003fc4070 */
[----:B------:R-:W-:-:S02]  /*39f0*/  IMAD R11, R8, R15, R14 ;  /* 0x0000000f080b7224 */ /* 0x000fc400078e020e */
[----:B------:R-:W-:Y:S02]  /*3a00*/  VIADD R14, R0, 0x38 ;  /* 0x00000038000e7836 */ /* 0x000fe40000000000 */
[----:B------:R-:W-:Y:S01]  /*3a10*/  @!P5 IMAD.MOV R18, RZ, RZ, -R18 ;  /* 0x000000ffff12d224 */ /* 0x000fe200078e0a12 */
[----:B------:R-:W-:Y:S01]  /*3a20*/  ISETP.GE.AND P5, PT, R16, RZ, PT ;  /* 0x000000ff1000720c */ /* 0x000fe20003fa6270 */
[----:B------:R-:W-:Y:S01]  /*3a30*/  VIADD R16, R0, 0x39 ;  /* 0x0000003900107836 */ /* 0x000fe20000000000 */
[----:B------:R-:W-:Y:S01]  /*3a40*/  IABS R15, R14 ;  /* 0x0000000e000f7213 */ /* 0x000fe20000000000 */
[--C-:B------:R-:W-:Y:S01]  /*3a50*/  @!P1 IMAD.IADD R13, R13, 0x1, -R8.reuse ;  /* 0x000000010d0d9824 */ /* 0x100fe200078e0a08 */
[----:B------:R-:W-:Y:S01]  /*3a60*/  ISETP.GE.AND P1, PT, R17, RZ, PT ;  /* 0x000000ff1100720c */ /* 0x000fe20003f26270 */
[--C-:B------:R-:W-:Y:S01]  /*3a70*/  @!P3 IMAD.IADD R5, R5, 0x1, -R8.reuse ;  /* 0x000000010505b824 */ /* 0x100fe200078e0a08 */
[----:B------:R-:W-:Y:S01]  /*3a80*/  IABS R17, R16 ;  /* 0x0000001000117213 */ /* 0x000fe20000000000 */
[----:B------:R-:W-:Y:S01]  /*3a90*/  IMAD.HI.U32 R4, R9, R15, RZ ;  /* 0x0000000f09047227 */ /* 0x000fe200078e00ff */
[C---:B------:R-:W-:Y:S01]  /*3aa0*/  ISETP.GT.U32.AND P3, PT, R8.reuse, R3, PT ;  /* 0x000000030800720c */ /* 0x040fe20003f64070 */
[----:B------:R0:W-:Y:S02]  /*3ab0*/  STL [R1+0x180], R18 ;  /* 0x0001801201007387 */ /* 0x0001e40000100800 */
[----:B------:R-:W-:Y:S01]  /*3ac0*/  @!P6 IMAD.IADD R7, R7, 0x1, -R8 ;  /* 0x000000010707e824 */ /* 0x000fe200078e0a08 */
[----:B------:R-:W-:Y:S01]  /*3ad0*/  ISETP.GT.U32.AND P6, PT, R8, R11, PT ;  /* 0x0000000b0800720c */ /* 0x000fe20003fc4070 */
[----:B------:R-:W-:-:S02]  /*3ae0*/  IMAD.MOV R10, RZ, RZ, -R4 ;  /* 0x000000ffff0a7224 */ /* 0x000fc400078e0a04 */
[----:B------:R-:W-:-:S04]  /*3af0*/  IMAD.HI.U32 R4, R9, R17, RZ ;  /* 0x0000001109047227 */ /* 0x000fc800078e00ff */
[C---:B------:R-:W-:Y:S02]  /*3b00*/  IMAD R15, R8.reuse, R10, R15 ;  /* 0x0000000a080f7224 */ /* 0x040fe400078e020f */
[----:B------:R-:W-:Y:S02]  /*3b10*/  IMAD.MOV R12, RZ, RZ, -R4 ;  /* 0x000000ffff0c7224 */ /* 0x000fe400078e0a04 */
[----:B------:R-:W-:Y:S01]  /*3b20*/  @!P3 IMAD.IADD R3, R3, 0x1, -R8 ;  /* 0x000000010303b824 */ /* 0x000fe200078e0a08 */
[C---:B------:R-:W-:Y:S01]  /*3b30*/  ISETP.GT.U32.AND P3, PT, R8.reuse, R15, PT ;  /* 0x0000000f0800720c */ /* 0x040fe20003f64070 */
[----:B------:R-:W-:Y:S02]  /*3b40*/  IMAD R17, R8, R12, R17 ;  /* 0x0000000c08117224 */ /* 0x000fe400078e0211 */
[----:B------:R-:W-:-:S04]  /*3b50*/  IMAD.HI.U32 R4, R9, R23, RZ ;  /* 0x0000001709047227 */ /* 0x000fc800078e00ff */
[----:B------:R-:W-:Y:S01]  /*3b60*/  @!P6 IMAD.IADD R11, R11, 0x1, -R8 ;  /* 0x000000010b0be824 */ /* 0x000fe200078e0a08 */
[----:B------:R-:W-:Y:S01]  /*3b70*/  ISETP.GT.U32.AND P6, PT, R8, R17, PT ;  /* 0x000000110800720c */ /* 0x000fe20003fc4070 */
[C---:B0-----:R-:W-:Y:S02]  /*3b80*/  VIADD R18, R0.reuse, 0x3a ;  /* 0x0000003a00127836 */ /* 0x041fe40000000000 */
[----:B------:R-:W-:Y:S02]  /*3b90*/  IMAD.MOV R4, RZ, RZ, -R4 ;  /* 0x000000ffff047224 */ /* 0x000fe400078e0a04 */
[----:B------:R-:W-:Y:S01]  /*3ba0*/  VIADD R20, R0, 0x3b ;  /* 0x0000003b00147836 */ /* 0x000fe20000000000 */
[----:B------:R-:W-:Y:S01]  /*3bb0*/  IABS R19, R18 ;  /* 0x0000001200137213 */ /* 0x000fe20000000000 */
[----:B------:R-:W-:Y:S02]  /*3bc0*/  IMAD R23, R8, R4, R23 ;  /* 0x0000000408177224 */ /* 0x000fe400078e0217 */
[----:B------:R-:W-:Y:S01]  /*3bd0*/  IMAD.MOV.U32 R25, RZ, RZ, R13 ;  /* 0x000000ffff197224 */ /* 0x000fe200078e000d */
[----:B------:R-:W-:Y:S01]  /*3be0*/  IABS R21, R20 ;  /* 0x0000001400157213 */ /* 0x000fe20000000000 */
[----:B------:R-:W-:-:S02]  /*3bf0*/  IMAD.MOV.U32 R4, RZ, RZ, R5 ;  /* 0x000000ffff047224 */ /* 0x000fc400078e0005 */
[----:B------:R-:W-:Y:S01]  /*3c00*/  @!P3 IMAD.IADD R15, R15, 0x1, -R8 ;  /* 0x000000010f0fb824 */ /* 0x000fe200078e0a08 */
[----:B------:R-:W-:Y:S01]  /*3c10*/  ISETP.GT.U32.AND P3, PT, R8, R3, PT ;  /* 0x000000030800720c */ /* 0x000fe20003f64070 */
[----:B------:R-:W-:-:S04]  /*3c20*/  IMAD.HI.U32 R6, R9, R19, RZ ;  /* 0x0000001309067227 */ /* 0x000fc800078e00ff */
[----:B------:R-:W-:Y:S01]  /*3c30*/  @!P0 IMAD.MOV R25, RZ, RZ, -R25 ;  /* 0x000000ffff198224 */ /* 0x000fe200078e0a19 */
[C---:B------:R-:W-:Y:S01]  /*3c40*/  ISETP.GT.U32.AND P0, PT, R8.reuse, R11, PT ;  /* 0x0000000b0800720c */ /* 0x040fe20003f04070 */
[----:B------:R-:W-:Y:S02]  /*3c50*/  @!P4 IMAD.MOV R4, RZ, RZ, -R4 ;  /* 0x000000ffff04c224 */ /* 0x000fe400078e0a04 */
[----:B------:R-:W-:Y:S01]  /*3c60*/  @!P6 IMAD.IADD R17, R17, 0x1, -R8 ;  /* 0x000000011111e824 */ /* 0x000fe200078e0a08 */
[C---:B------:R-:W-:Y:S01]  /*3c70*/  ISETP.GT.U32.AND P6, PT, R8.reuse, R15, PT ;  /* 0x0000000f0800720c */ /* 0x040fe20003fc4070 */
[----:B------:R-:W-:Y:S01]  /*3c80*/  IMAD.MOV R6, RZ, RZ, -R6 ;  /* 0x000000ffff067224 */ /* 0x000fe200078e0a06 */
[----:B------:R-:W-:Y:S01]  /*3c90*/  STL [R1+0x17c], R25 ;  /* 0x00017c1901007387 */ /* 0x000fe20000100800 */
[----:B------:R-:W-:Y:S01]  /*3ca0*/  IMAD.HI.U32 R10, R9, R21, RZ ;  /* 0x00000015090a7227 */ /* 0x000fe200078e00ff */
[C---:B------:R-:W-:Y:S02]  /*3cb0*/  ISETP.GT.U32.AND P4, PT, R8.reuse, R17, PT ;  /* 0x000000110800720c */ /* 0x040fe40003f84070 */
[----:B------:R0:W-:Y:S01]  /*3cc0*/  STL [R1+0x178], R4 ;  /* 0x0001780401007387 */ /* 0x0001e20000100800 */
[----:B------:R-:W-:-:S02]  /*3cd0*/  IMAD R19, R8, R6, R19 ;  /* 0x0000000608137224 */ /* 0x000fc400078e0213 */
[----:B------:R-:W-:Y:S02]  /*3ce0*/  IMAD.MOV R10, RZ, RZ, -R10 ;  /* 0x000000ffff0a7224 */ /* 0x000fe400078e0a0a */
[----:B------:R-:W-:Y:S02]  /*3cf0*/  VIADD R12, R0, 0x3e ;  /* 0x0000003e000c7836 */ /* 0x000fe40000000000 */
[C---:B------:R-:W-:Y:S01]  /*3d00*/  IMAD R21, R8.reuse, R10, R21 ;  /* 0x0000000a08157224 */ /* 0x040fe200078e0215 */
[----:B------:R-:W-:Y:S01]  /*3d10*/  IABS R10, R24 ;  /* 0x00000018000a7213 */ /* 0x000fe20000000000 */
[--C-:B------:R-:W-:Y:S01]  /*3d20*/  @!P6 IMAD.IADD R15, R15, 0x1, -R8.reuse ;  /* 0x000000010f0fe824 */ /* 0x100fe200078e0a08 */
[----:B------:R-:W-:Y:S01]  /*3d30*/  IABS R6, R12 ;  /* 0x0000000c00067213 */ /* 0x000fe20000000000 */
[----:B0-----:R-:W-:Y:S01]  /*3d40*/  IMAD.MOV.U32 R4, RZ, RZ, R7 ;  /* 0x000000ffff047224 */ /* 0x001fe200078e0007 */
[C---:B------:R-:W-:Y:S01]  /*3d50*/  ISETP.GT.U32.AND P6, PT, R8.reuse, R23, PT ;  /* 0x000000170800720c */ /* 0x040fe20003fc4070 */
[----:B------:R-:W-:Y:S01]  /*3d60*/  @!P3 IMAD.IADD R3, R3, 0x1, -R8 ;  /* 0x000000010303b824 */ /* 0x000fe200078e0a08 */
[C---:B------:R-:W-:Y:S01]  /*3d70*/  ISETP.GT.U32.AND P3, PT, R8.reuse, R21, PT ;  /* 0x000000150800720c */ /* 0x040fe20003f64070 */
[----:B------:R-:W-:Y:S01]  /*3d80*/  @!P2 IMAD.MOV R4, RZ, RZ, -R4 ;  /* 0x000000ffff04a224 */ /* 0x000fe200078e0a04 */
[----:B------:R-:W-:Y:S01]  /*3d90*/  ISETP.GT.U32.AND P2, PT, R8, R19, PT ;  /* 0x000000130800720c */ /* 0x000fe20003f44070 */
[--C-:B------:R-:W-:Y:S01]  /*3da0*/  @!P0 IMAD.IADD R11, R11, 0x1, -R8.reuse ;  /* 0x000000010b0b8824 */ /* 0x100fe200078e0a08 */
[----:B------:R-:W-:Y:S01]  /*3db0*/  ISETP.GE.AND P0, PT, R14, RZ, PT ;  /* 0x000000ff0e00720c */ /* 0x000fe20003f06270 */
[----:B------:R-:W-:Y:S01]  /*3dc0*/  IMAD.HI.U32 R5, R9, R10, RZ ;  /* 0x0000000a09057227 */ /* 0x000fe200078e00ff */
[----:B------:R0:W-:Y:S03]  /*3dd0*/  STL [R1+0x2c4], R4 ;  /* 0x0002c40401007387 */ /* 0x0001e60000100800 */
[----:B------:R-:W-:Y:S01]  /*3de0*/  @!P4 IMAD.IADD R17, R17, 0x1, -R8 ;  /* 0x000000011111c824 */ /* 0x000fe200078e0a08 */
[----:B------:R-:W-:Y:S01]  /*3df0*/  ISETP.GE.AND P4, PT, R16, RZ, PT ;  /* 0x000000ff1000720c */ /* 0x000fe20003f86270 */
[----:B------:R-:W-:-:S02]  /*3e00*/  IMAD.MOV.U32 R26, RZ, RZ, R3 ;  /* 0x000000ffff1a7224 */ /* 0x000fc400078e0003 */
[----:B------:R-:W-:Y:S02]  /*3e10*/  IMAD.MOV R13, RZ, RZ, -R5 ;  /* 0x000000ffff0d7224 */ /* 0x000fe400078e0a05 */
[----:B------:R-:W-:Y:S01]  /*3e20*/  @!P2 IMAD.IADD R19, R19, 0x1, -R8 ;  /* 0x000000011313a824 */ /* 0x000fe200078e0a08 */
[----:B------:R-:W-:Y:S01]  /*3e30*/  ISETP.GE.AND P2, PT, R18, RZ, PT ;  /* 0x000000ff1200720c */ /* 0x000fe20003f46270 */
[----:B0-----:R-:W-:-:S04]  /*3e40*/  IMAD.HI.U32 R4, R9, R6, RZ ;  /* 0x0000000609047227 */ /* 0x001fc800078e00ff */
[----:B------:R-:W-:Y:S02]  /*3e50*/  IMAD.MOV R7, RZ, RZ, -R4 ;  /* 0x000000ffff077224 */ /* 0x000fe400078e0a04 */
[----:B------:R-:W-:Y:S02]  /*3e60*/  IMAD.MOV.U32 R25, RZ, RZ, R11 ;  /* 0x000000ffff197224 */ /* 0x000fe400078e000b */
[C---:B------:R-:W-:Y:S02]  /*3e70*/  IMAD R5, R8.reuse, R7, R6 ;  /* 0x0000000708057224 */ /* 0x040fe400078e0206 */
[----:B------:R-:W-:Y:S01]  /*3e80*/  @!P5 IMAD.MOV R26, RZ, RZ, -R26 ;  /* 0x000000ffff1ad224 */ /* 0x000fe200078e0a1a */
[----:B------:R-:W-:Y:S01]  /*3e90*/  ISETP.GT.U32.AND P5, PT, R8, R19, PT ;  /* 0x000000130800720c */ /* 0x000fe20003fa4070 */
[----:B------:R-:W-:Y:S02]  /*3ea0*/  IMAD.MOV.U32 R6, RZ, RZ, R15 ;  /* 0x000000ffff067224 */ /* 0x000fe400078e000f */
[--C-:B------:R-:W-:Y:S01]  /*3eb0*/  @!P6 IMAD.IADD R23, R23, 0x1, -R8.reuse ;  /* 0x000000011717e824 */ /* 0x100fe200078e0a08 */
[----:B------:R-:W-:Y:S01]  /*3ec0*/  STL [R1+0x2c8], R26 ;  /* 0x0002c81a01007387 */ /* 0x000fe20000100800 */
[----:B------:R-:W-:Y:S01]  /*3ed0*/  @!P3 IMAD.IADD R21, R21, 0x1, -R8 ;  /* 0x000000011515b824 */ /* 0x000fe200078e0a08 */
[----:B------:R-:W-:Y:S01]  /*3ee0*/  ISETP.GE.AND P3, PT, R20, RZ, PT ;  /* 0x000000ff1400720c */ /* 0x000fe20003f66270 */
[----:B------:R-:W-:Y:S01]  /*3ef0*/  @!P1 IMAD.MOV R25, RZ, RZ, -R25 ;  /* 0x000000ffff199224 */ /* 0x000fe200078e0a19 */
[C---:B------:R-:W-:Y:S01]  /*3f00*/  ISETP.GT.U32.AND P6, PT, R8.reuse, R23, PT ;  /* 0x000000170800720c */ /* 0x040fe20003fc4070 */
[----:B------:R-:W-:Y:S01]  /*3f10*/  @!P0 IMAD.MOV R6, RZ, RZ, -R6 ;  /* 0x000000ffff068224 */ /* 0x000fe200078e0a06 */
[----:B------:R-:W-:Y:S01]  /*3f20*/  ISETP.GT.U32.AND P1, PT, R8, R21, PT ;  /* 0x000000150800720c */ /* 0x000fe20003f24070 */
[----:B------:R-:W-:Y:S01]  /*3f30*/  VIADD R4, R0, 0x40 ;  /* 0x0000004000047836 */ /* 0x000fe20000000000 */
[----:B------:R-:W-:Y:S01]  /*3f40*/  STL [R1+0x2cc], R25 ;  /* 0x0002cc1901007387 */ /* 0x000fe20000100800 */
[----:B------:R-:W-:Y:S01]  /*3f50*/  IMAD.MOV.U32 R3, RZ, RZ, R17 ;  /* 0x000000ffff037224 */ /* 0x000fe200078e0011 */
[C---:B------:R-:W-:Y:S01]  /*3f60*/  ISETP.GT.U32.AND P0, PT, R8.reuse, R5, PT ;  /* 0x000000050800720c */ /* 0x040fe20003f04070 */
[----:B------:R-:W-:Y:S01]  /*3f70*/  IMAD R7, R8, R13, R10 ;  /* 0x0000000d08077224 */ /* 0x000fe200078e020a */
[----:B------:R0:W-:Y:S01]  /*3f80*/  STL [R1+0x174], R6 ;  /* 0x0001740601007387 */ /* 0x0001e20000100800 */
[----:B------:R-:W-:Y:S01]  /*3f90*/  @!P4 IMAD.MOV R3, RZ, RZ, -R3 ;  /* 0x000000ffff03c224 */ /* 0x000fe200078e0a03 */
[----:B------:R-:W-:Y:S01]  /*3fa0*/  ISETP.GE.AND P4, PT, R22, RZ, PT ;  /* 0x000000ff1600720c */ /* 0x000fe20003f86270 */
[--C-:B------:R-:W-:Y:S01]  /*3fb0*/  @!P5 IMAD.IADD R19, R19, 0x1, -R8.reuse ;  /* 0x000000011313d824 */ /* 0x100fe200078e0a08 */
[----:B------:R-:W-:Y:S01]  /*3fc0*/  ISETP.GT.U32.AND P5, PT, R8, R7, PT ;  /* 0x000000070800720c */ /* 0x000fe20003fa4070 */
[----:B------:R-:W-:Y:S01]  /*3fd0*/  VIADD R10, R0, 0x41 ;  /* 0x00000041000a7836 */ /* 0x000fe20000000000 */
[----:B------:R1:W-:Y:S01]  /*3fe0*/  STL [R1+0x170], R3 ;  /* 0x0001700301007387 */ /* 0x0003e20000100800 */
[--C-:B------:R-:W-:Y:S01]  /*3ff0*/  @!P6 IMAD.IADD R23, R23, 0x1, -R8.reuse ;  /* 0x000000011717e824 */ /* 0x100fe200078e0a08 */
[----:B------:R-:W-:Y:S01]  /*4000*/  ISETP.GE.AND P6, PT, R24, RZ, PT ;  /* 0x000000ff1800720c */ /* 0x000fe20003fc6270 */
[--C-:B------:R-:W-:Y:S01]  /*4010*/  @!P1 IMAD.IADD R21, R21, 0x1, -R8.reuse ;  /* 0x0000000115159824 */ /* 0x100fe200078e0a08 */
[----:B0-----:R-:W-:Y:S01]  /*4020*/  IABS R6, R4 ;  /* 0x0000000400067213 */ /* 0x001fe20000000000 */
[----:B------:R-:W-:Y:S01]  /*4030*/  @!P0 IMAD.IADD R5, R5, 0x1, -R8 ;  /* 0x0000000105058824 */ /* 0x000fe200078e0a08 */
[----:B------:R-:W-:Y:S01]  /*4040*/  ISETP.GE.AND P1, PT, R12, RZ, PT ;  /* 0x000000ff0c00720c */ /* 0x000fe20003f26270 */
[----:B------:R-:W-:Y:S01]  /*4050*/  IMAD.MOV.U32 R14, RZ, RZ, R19 ;  /* 0x000000ffff0e7224 */ /* 0x000fe200078e0013 */
[----:B------:R-:W-:Y:S01]  /*4060*/  IABS R11, R10 ;  /* 0x0000000a000b7213 */ /* 0x000fe20000000000 */
[----:B------:R-:W-:Y:S01]  /*4070*/  IMAD.MOV.U32 R12, RZ, RZ, R23 ;  /* 0x000000ffff0c7224 */ /* 0x000fe200078e0017 */
[----:B------:R-:W-:Y:S01]  /*4080*/  ISETP.GE.AND P0, PT, R4, RZ, PT ;  /* 0x000000ff0400720c */ /* 0x000fe20003f06270 */
[----:B-1----:R-:W-:-:S04]  /*4090*/  IMAD.HI.U32 R3, R9, R6, RZ ;  /* 0x0000000609037227 */ /* 0x002fc800078e00ff */
[----:B------:R-:W-:Y:S02]  /*40a0*/  IMAD.MOV R3, RZ, RZ, -R3 ;  /* 0x000000ffff037224 */ /* 0x000fe400078e0a03 */
[----:B------:R-:W-:Y:S01]  /*40b0*/  @!P2 IMAD.MOV R14, RZ, RZ, -R14 ;  /* 0x000000ffff0ea224 */ /* 0x000fe200078e0a0e */
[C---:B------:R-:W-:Y:S01]  /*40c0*/  ISETP.GT.U32.AND P2, PT, R8.reuse, R5, PT ;  /* 0x000000050800720c */ /* 0x040fe20003f44070 */
[C---:B------:R-:W-:Y:S02]  /*40d0*/  IMAD R3, R8.reuse, R3, R6 ;  /* 0x0000000308037224 */ /* 0x040fe400078e0206 */
[----:B------:R-:W-:Y:S01]  /*40e0*/  @!P4 IMAD.MOV R12, RZ, RZ, -R12 ;  /* 0x000000ffff0cc224 */ /* 0x000fe200078e0a0c */
[----:B------:R0:W-:Y:S01]  /*40f0*/  STL [R1+0x16c], R14 ;  /* 0x00016c0e01007387 */ /* 0x0001e20000100800 */
[----:B------:R-:W-:Y:S01]  /*4100*/  IMAD.HI.U32 R4, R9, R11, RZ ;  /* 0x0000000b09047227 */ /* 0x000fe200078e00ff */
[----:B------:R-:W-:-:S03]  /*4110*/  ISETP.GT.U32.AND P4, PT, R8, R3, PT ;  /* 0x000000030800720c */ /* 0x000fc60003f84070 */
[----:B------:R-:W-:Y:S02]  /*4120*/  @!P5 IMAD.IADD R7, R7, 0x1, -R8 ;  /* 0x000000010707d824 */ /* 0x000fe400078e0a08 */
[----:B------:R-:W-:Y:S02]  /*4130*/  IMAD.MOV R4, RZ, RZ, -R4 ;  /* 0x000000ffff047224 */ /* 0x000fe400078e0a04 */
[----:B------:R-:W-:Y:S01]  /*4140*/  IMAD.MOV.U32 R13, RZ, RZ, R21 ;  /* 0x000000ffff0d7224 */ /* 0x000fe200078e0015 */
[C---:B------:R-:W-:Y:S01]  /*4150*/  ISETP.GT.U32.AND P5, PT, R8.reuse, R7, PT ;  /* 0x000000070800720c */ /* 0x040fe20003fa4070 */
[----:B------:R-:W-:Y:S02]  /*4160*/  IMAD R11, R8, R4, R11 ;  /* 0x00000004080b7224 */ /* 0x000fe400078e020b */
[----:B------:R-:W-:Y:S02]  /*4170*/  VIADD R4, R0, 0x42 ;  /* 0x0000004200047836 */ /* 0x000fe40000000000 */
[----:B------:R-:W-:Y:S01]  /*4180*/  @!P3 IMAD.MOV R13, RZ, RZ, -R13 ;  /* 0x000000ffff0db224 */ /* 0x000fe200078e0a0d */
[----:B------:R-:W-:Y:S01]  /*4190*/  ISETP.GE.AND P3, PT, R10, RZ, PT ;  /* 0x000000ff0a00720c */ /* 0x000fe20003f66270 */
[----:B------:R-:W-:Y:S01]  /*41a0*/  VIADD R6, R0, 0x43 ;  /* 0x0000004300067836 */ /* 0x000fe20000000000 */
[----:B------:R-:W-:Y:S01]  /*41b0*/  IABS R10, R4 ;  /* 0x00000004000a7213 */ /* 0x000fe20000000000 */
[--C-:B------:R-:W-:Y:S01]  /*41c0*/  @!P2 IMAD.IADD R5, R5, 0x1, -R8.reuse ;  /* 0x000000010505a824 */ /* 0x100fe200078e0a08 */
[----:B------:R1:W-:Y:S01]  /*41d0*/  STL [R1+0x168], R13 ;  /* 0x0001680d01007387 */ /* 0x0003e20000100800 */
[--C-:B------:R-:W-:Y:S01]  /*41e0*/  @!P4 IMAD.IADD R3, R3, 0x1, -R8.reuse ;  /* 0x000000010303c824 */ /* 0x100fe200078e0a08 */
[----:B------:R-:W-:Y:S01]  /*41f0*/  IABS R140, R6 ;  /* 0x00000006008c7213 */ /* 0x000fe20000000000 */
[----:B------:R-:W-:Y:S01]  /*4200*/  @!P5 IMAD.IADD R7, R7, 0x1, -R8 ;  /* 0x000000010707d824 */ /* 0x000fe200078e0a08 */
[----:B------:R-:W-:Y:S01]  /*4210*/  ISETP.GE.AND P2, PT, R4, RZ, PT ;  /* 0x000000ff0400720c */ /* 0x000fe20003f46270 */
[----:B------:R-:W-:Y:S01]  /*4220*/  IMAD.HI.U32 R4, R9, R10, RZ ;  /* 0x0000000a09047227 */ /* 0x000fe200078e00ff */
[C---:B------:R-:W-:Y:S01]  /*4230*/  ISETP.GT.U32.AND P4, PT, R8.reuse, R3, PT ;  /* 0x000000030800720c */ /* 0x040fe20003f84070 */
[----:B------:R2:W-:Y:S01]  /*4240*/  STL [R1+0x2d0], R12 ;  /* 0x0002d00c01007387 */ /* 0x0005e20000100800 */
[----:B------:R-:W-:Y:S01]  /*4250*/  ISETP.GT.U32.AND P5, PT, R8, R11, PT ;  /* 0x0000000b0800720c */ /* 0x000fe20003fa4070 */
[----:B0-----:R-:W-:-:S02]  /*4260*/  VIADD R14, R0, 0x44 ;  /* 0x00000044000e7836 */ /* 0x001fc40000000000 */
[----:B-1----:R-:W-:Y:S02]  /*4270*/  IMAD.MOV.U32 R13, RZ, RZ, R5 ;  /* 0x000000ffff0d7224 */ /* 0x002fe400078e0005 */
[----:B------:R-:W-:-:S04]  /*4280*/  IMAD.HI.U32 R5, R9, R140, RZ ;  /* 0x0000008c09057227 */ /* 0x000fc800078e00ff */
[----:B------:R-:W-:Y:S01]  /*4290*/  @!P1 IMAD.MOV R13, RZ, RZ, -R13 ;  /* 0x000000ffff0d9224 */ /* 0x000fe200078e0a0d */
[----:B--2---:R-:W-:Y:S01]  /*42a0*/  IABS R12, R14 ;  /* 0x0000000e000c7213 */ /* 0x004fe20000000000 */
[----:B------:R-:W-:Y:S01]  /*42b0*/  IMAD.MOV.U32 R15, RZ, RZ, R7 ;  /* 0x000000ffff0f7224 */ /* 0x000fe200078e0007 */
[----:B------:R-:W-:Y:S01]  /*42c0*/  ISETP.GE.AND P1, PT, R6, RZ, PT ;  /* 0x000000ff0600720c */ /* 0x000fe20003f26270 */
[----:B------:R-:W-:Y:S01]  /*42d0*/  IMAD.MOV R7, RZ, RZ, -R4 ;  /* 0x000000ffff077224 */ /* 0x000fe200078e0a04 */
[----:B------:R0:W-:Y:S01]  /*42e0*/  STL [R1+0x2d4], R13 ;  /* 0x0002d40d01007387 */ /* 0x0001e20000100800 */
[----:B------:R-:W-:Y:S02]  /*42f0*/  @!P4 IMAD.IADD R3, R3, 0x1, -R8 ;  /* 0x000000010303c824 */ /* 0x000fe400078e0a08 */
[----:B------:R-:W-:-:S04]  /*4300*/  IMAD.HI.U32 R6, R9, R12, RZ ;  /* 0x0000000c09067227 */ /* 0x000fc800078e00ff */
[----:B------:R-:W-:Y:S02]  /*4310*/  @!P5 IMAD.IADD R11, R11, 0x1, -R8 ;  /* 0x000000010b0bd824 */ /* 0x000fe400078e0a08 */
[----:B------:R-:W-:Y:S02]  /*4320*/  IMAD.MOV.U32 R17, RZ, RZ, R3 ;  /* 0x000000ffff117224 */ /* 0x000fe400078e0003 */
[----:B0-----:R-:W-:Y:S01]  /*4330*/  IMAD.MOV R13, RZ, RZ, -R5 ;  /* 0x000000ffff0d7224 */ /* 0x001fe200078e0a05 */
[C---:B------:R-:W-:Y:S01]  /*4340*/  ISETP.GT.U32.AND P5, PT, R8.reuse, R11, PT ;  /* 0x0000000b0800720c */ /* 0x040fe20003fa4070 */
[----:B------:R-:W-:Y:S02]  /*4350*/  IMAD R5, R8, R7, R10 ;  /* 0x0000000708057224 */ /* 0x000fe400078e020a */
[----:B------:R-:W-:Y:S02]  /*4360*/  IMAD.MOV R7, RZ, RZ, -R6 ;  /* 0x000000ffff077224 */ /* 0x000fe400078e0a06 */
[----:B------:R-:W-:Y:S01]  /*4370*/  VIADD R6, R0, 0x45 ;  /* 0x0000004500067836 */ /* 0x000fe20000000000 */
[C---:B------:R-:W-:Y:S01]  /*4380*/  ISETP.GT.U32.AND P4, PT, R8.reuse, R5, PT ;  /* 0x000000050800720c */ /* 0x040fe20003f84070 */
[----:B------:R-:W-:-:S02]  /*4390*/  IMAD R7, R8, R7, R12 ;  /* 0x0000000708077224 */ /* 0x000fc400078e020c */
[----:B------:R-:W-:Y:S01]  /*43a0*/  @!P0 IMAD.MOV R17, RZ, RZ, -R17 ;  /* 0x000000ffff118224 */ /* 0x000fe200078e0a11 */
[----:B------:R-:W-:Y:S01]  /*43b0*/  IABS R4, R6 ;  /* 0x0000000600047213 */ /* 0x000fe20000000000 */
[----:B------:R-:W-:Y:S01]  /*43c0*/  @!P6 IMAD.MOV R15, RZ, RZ, -R15 ;  /* 0x000000ffff0fe224 */ /* 0x000fe200078e0a0f */
[----:B------:R-:W-:Y:S01]  /*43d0*/  ISETP.GT.U32.AND P0, PT, R8, R7, PT ;  /* 0x000000070800720c */ /* 0x000fe20003f04070 */
[--C-:B------:R-:W-:Y:S01]  /*43e0*/  @!P5 IMAD.IADD R11, R11, 0x1, -R8.reuse ;  /* 0x000000010b0bd824 */ /* 0x100fe200078e0a08 */
[----:B------:R-:W-:Y:S01]  /*43f0*/  ISETP.GE.AND P6, PT, R14, RZ, PT ;  /* 0x000000ff0e00720c */ /* 0x000fe20003fc6270 */
[----:B------:R-:W-:Y:S01]  /*4400*/  IMAD.HI.U32 R3, R9, R4, RZ ;  /* 0x0000000409037227 */ /* 0x000fe200078e00ff */
[----:B------:R0:W-:Y:S03]  /*4410*/  STL [R1+0x2dc], R15 ;  /* 0x0002dc0f01007387 */ /* 0x0001e60000100800 */
[----:B------:R-:W-:Y:S01]  /*4420*/  @!P4 IMAD.IADD R5, R5, 0x1, -R8 ;  /* 0x000000010505c824 */ /* 0x000fe200078e0a08 */
[----:B------:R-:W-:Y:S01]  /*4430*/  STL [R1+0x164], R17 ;  /* 0x0001641101007387 */ /* 0x000fe20000100800 */
[----:B------:R-:W-:-:S02]  /*4440*/  IMAD.MOV R3, RZ, RZ, -R3 ;  /* 0x000000ffff037224 */ /* 0x000fc400078e0a03 */
[C---:B------:R-:W-:Y:S01]  /*4450*/  IMAD R140, R8.reuse, R13, R140 ;  /* 0x0000000d088c7224 */ /* 0x040fe200078e028c */
[----:B------:R-:W-:Y:S01]  /*4460*/  ISETP.GT.U32.AND P4, PT, R8, R5, PT ;  /* 0x000000050800720c */ /* 0x000fe20003f84070 */
[----:B------:R-:W-:Y:S02]  /*4470*/  @!P0 IMAD.IADD R7, R7, 0x1, -R8 ;  /* 0x0000000107078824 */ /* 0x000fe400078e0a08 */
[----:B0-----:R-:W-:Y:S01]  /*4480*/  VIADD R15, R0, 0x47 ;  /* 0x00000047000f7836 */ /* 0x001fe20000000000 */
[C---:B------:R-:W-:Y:S01]  /*4490*/  ISETP.GT.U32.AND P5, PT, R8.reuse, R140, PT ;  /* 0x0000008c0800720c */ /* 0x040fe20003fa4070 */
[C---:B------:R-:W-:Y:S01]  /*44a0*/  IMAD R3, R8.reuse, R3, R4 ;  /* 0x0000000308037224 */ /* 0x040fe200078e0204 */
[----:B------:R-:W-:Y:S01]  /*44b0*/  ISETP.GT.U32.AND P0, PT, R8, R7, PT ;  /* 0x000000070800720c */ /* 0x000fe20003f04070 */
[C---:B------:R-:W-:Y:S01]  /*44c0*/  VIADD R14, R0.reuse, 0x46 ;  /* 0x00000046000e7836 */ /* 0x040fe20000000000 */
[----:B------:R-:W-:Y:S01]  /*44d0*/  IABS R13, R15 ;  /* 0x0000000f000d7213 */ /* 0x000fe20000000000 */
[----:B------:R-:W-:-:S02]  /*44e0*/  VIADD R16, R0, 0x48 ;  /* 0x0000004800107836 */ /* 0x000fc40000000000 */
[----:B------:R-:W-:Y:S01]  /*44f0*/  IMAD.MOV.U32 R10, RZ, RZ, R11 ;  /* 0x000000ffff0a7224 */ /* 0x000fe200078e000b */
[----:B------:R-:W-:Y:S01]  /*4500*/  IABS R12, R14 ;  /* 0x0000000e000c7213 */ /* 0x000fe20000000000 */
[----:B------:R-:W-:Y:S01]  /*4510*/  @!P4 IMAD.IADD R5, R5, 0x1, -R8 ;  /* 0x000000010505c824 */ /* 0x000fe200078e0a08 */
[----:B------:R-:W-:Y:S01]  /*4520*/  ISETP.GT.U32.AND P4, PT, R8, R3, PT ;  /* 0x000000030800720c */ /* 0x000fe20003f84070 */
[----:B------:R-:W-:Y:S01]  /*4530*/  @!P3 IMAD.MOV R10, RZ, RZ, -R10 ;  /* 0x000000ffff0ab224 */ /* 0x000fe200078e0a0a */
[----:B------:R-:W-:Y:S01]  /*4540*/  IABS R139, R16 ;  /* 0x00000010008b7213 */ /* 0x000fe20000000000 */
[C---:B------:R-:W-:Y:S01]  /*4550*/  IMAD.HI.U32 R4, R9.reuse, R12, RZ ;  /* 0x0000000c09047227 */ /* 0x040fe200078e00ff */
[----:B------:R-:W-:Y:S02]  /*4560*/  ISETP.GE.AND P3, PT, R6, RZ, PT ;  /* 0x000000ff0600720c */ /* 0x000fe40003f66270 */
[----:B------:R0:W-:Y:S01]  /*4570*/  STL [R1+0x160], R10 ;  /* 0x0001600a01007387 */ /* 0x0001e20000100800 */
[----:B------:R-:W-:-:S04]  /*4580*/  IMAD.HI.U32 R6, R9, R13, RZ ;  /* 0x0000000d09067227 */ /* 0x000fc800078e00ff */
[----:B------:R-:W-:Y:S02]  /*4590*/  IMAD.MOV R6, RZ, RZ, -R6 ;  /* 0x000000ffff067224 */ /* 0x000fe400078e0a06 */
[----:B------:R-:W-:Y:S02]  /*45a0*/  IMAD.MOV R11, RZ, RZ, -R4 ;  /* 0x000000ffff0b7224 */ /* 0x000fe400078e0a04 */
[----:B------:R-:W-:Y:S02]  /*45b0*/  IMAD R13, R8, R6, R13 ;  /* 0x00000006080d7224 */ /* 0x000fe400078e020d */
[----:B0-----:R-:W-:-:S04]  /*45c0*/  IMAD.HI.U32 R10, R9, R139, RZ ;  /* 0x0000008b090a7227 */ /* 0x001fc800078e00ff */
[----:B------:R-:W-:Y:S02]  /*45d0*/  IMAD.MOV R10, RZ, RZ, -R10 ;  /* 0x000000ffff0a7224 */ /* 0x000fe400078e0a0a */
[--C-:B------:R-:W-:Y:S01]  /*45e0*/  @!P0 IMAD.IADD R7, R7, 0x1, -R8.reuse ;  /* 0x0000000107078824 */ /* 0x100fe200078e0a08 */
[C---:B------:R-:W-:Y:S01]  /*45f0*/  ISETP.GT.U32.AND P0, PT, R8.reuse, R13, PT ;  /* 0x0000000d0800720c */ /* 0x040fe20003f04070 */
[----:B------:R-:W-:Y:S02]  /*4600*/  @!P4 IMAD.IADD R3, R3, 0x1, -R8 ;  /* 0x000000010303c824 */ /* 0x000fe400078e0a08 */
[----:B------:R-:W-:Y:S02]  /*4610*/  IMAD.MOV.U32 R17, RZ, RZ, R5 ;  /* 0x000000ffff117224 */ /* 0x000fe400078e0005 */
[C---:B------:R-:W-:Y:S01]  /*4620*/  IMAD R11, R8.reuse, R11, R12 ;  /* 0x0000000b080b7224 */ /* 0x040fe200078e020c */
[C---:B------:R-:W-:Y:S01]  /*4630*/  ISETP.GT.U32.AND P4, PT, R8.reuse, R3, PT ;  /* 0x000000030800720c */ /* 0x040fe20003f84070 */
[----:B------:R-:W-:-:S02]  /*4640*/  IMAD R139, R8, R10, R139 ;  /* 0x0000000a088b7224 */ /* 0x000fc400078e028b */
[----:B------:R-:W-:Y:S02]  /*4650*/  IMAD.MOV.U32 R5, RZ, RZ, R7 ;  /* 0x000000ffff057224 */ /* 0x000fe400078e0007 */
[----:B------:R-:W-:Y:S01]  /*4660*/  @!P2 IMAD.MOV R17, RZ, RZ, -R17 ;  /* 0x000000ffff11a224 */ /* 0x000fe200078e0a11 */
[C---:B------:R-:W-:Y:S01]  /*4670*/  ISETP.GT.U32.AND P2, PT, R8.reuse, R11, PT ;  /* 0x0000000b0800720c */ /* 0x040fe20003f44070 */
[----:B------:R-:W-:Y:S01]  /*4680*/  @!P6 IMAD.MOV R5, RZ, RZ, -R5 ;  /* 0x000000ffff05e224 */ /* 0x000fe200078e0a05 */
[----:B------:R-:W-:Y:S01]  /*4690*/  ISETP.GT.U32.AND P6, PT, R8, R139, PT ;  /* 0x0000008b0800720c */ /* 0x000fe20003fc4070 */
[C---:B------:R-:W-:Y:S01]  /*46a0*/  VIADD R7, R0.reuse, 0x4a ;  /* 0x0000004a00077836 */ /* 0x040fe20000000000 */
[----:B------:R-:W-:Y:S01]  /*46b0*/  STL [R1+0x15c], R17 ;  /* 0x00015c1101007387 */ /* 0x000fe20000100800 */
[----:B------:R-:W-:Y:S02]  /*46c0*/  VIADD R6, R0, 0x49 ;  /* 0x0000004900067836 */ /* 0x000fe40000000000 */
[--C-:B------:R-:W-:Y:S01]  /*46d0*/  @!P0 IMAD.IADD R13, R13, 0x1, -R8.reuse ;  /* 0x000000010d0d8824 */ /* 0x100fe200078e0a08 */
[----:B------:R-:W-:Y:S01]  /*46e0*/  IABS R137, R7 ;  /* 0x0000000700897213 */ /* 0x000fe20000000000 */
[--C-:B------:R-:W-:Y:S01]  /*46f0*/  @!P4 IMAD.IADD R3, R3, 0x1, -R8.reuse ;  /* 0x000000010303c824 */ /* 0x100fe200078e0a08 */
[----:B------:R-:W-:Y:S01]  /*4700*/  IABS R138, R6 ;  /* 0x00000006008a7213 */ /* 0x000fe20000000000 */
[--C-:B------:R-:W-:Y:S01]  /*4710*/  @!P5 IMAD.IADD R140, R140, 0x1, -R8.reuse ;  /* 0x000000018c8cd824 */ /* 0x100fe200078e0a08 */
[----:B------:R0:W-:Y:S01]  /*4720*/  STL [R1+0x2ec], R5 ;  /* 0x0002ec0501007387 */ /* 0x0001e20000100800 */
[--C-:B------:R-:W-:Y:S01]  /*4730*/  @!P2 IMAD.IADD R11, R11, 0x1, -R8.reuse ;  /* 0x000000010b0ba824 */ /* 0x100fe200078e0a08 */
[----:B------:R-:W-:Y:S01]  /*4740*/  ISETP.GE.AND P2, PT, R6, RZ, PT ;  /* 0x000000ff0600720c */ /* 0x000fe20003f46270 */
[----:B------:R-:W-:Y:S01]  /*4750*/  @!P6 IMAD.IADD R139, R139, 0x1, -R8 ;  /* 0x000000018b8be824 */ /* 0x000fe200078e0a08 */
[C---:B------:R-:W-:Y:S01]  /*4760*/  ISETP.GT.U32.AND P6, PT, R8.reuse, R13, PT ;  /* 0x0000000d0800720c */ /* 0x040fe20003fc4070 */
[----:B------:R-:W-:Y:S01]  /*4770*/  IMAD.MOV.U32 R10, RZ, RZ, R3 ;  /* 0x000000ffff0a7224 */ /* 0x000fe200078e0003 */
[C---:B------:R-:W-:Y:S01]  /*4780*/  ISETP.GT.U32.AND P0, PT, R8.reuse, R11, PT ;  /* 0x0000000b0800720c */ /* 0x040fe20003f04070 */
[----:B------:R-:W-:Y:S01]  /*4790*/  IMAD.HI.U32 R3, R9, R137, RZ ;  /* 0x0000008909037227 */ /* 0x000fe200078e00ff */
[----:B------:R-:W-:-:S02]  /*47a0*/  ISETP.GT.U32.AND P5, PT, R8, R140, PT ;  /* 0x0000008c0800720c */ /* 0x000fc40003fa4070 */
[----:B------:R-:W-:Y:S01]  /*47b0*/  ISETP.GE.AND P4, PT, R16, RZ, PT ;  /* 0x000000ff1000720c */ /* 0x000fe20003f86270 */
[----:B------:R-:W-:-:S04]  /*47c0*/  IMAD.HI.U32 R4, R9, R138, RZ ;  /* 0x0000008a09047227 */ /* 0x000fc800078e00ff */
[----:B------:R-:W-:Y:S02]  /*47d0*/  IMAD.MOV R3, RZ, RZ, -R3 ;  /* 0x000000ffff037224 */ /* 0x000fe400078e0a03 */
[----:B0-----:R-:W-:Y:S02]  /*47e0*/  IMAD.MOV R5, RZ, RZ, -R4 ;  /* 0x000000ffff057224 */ /* 0x001fe400078e0a04 */
[C---:B------:R-:W-:Y:S02]  /*47f0*/  IMAD R137, R8.reuse, R3, R137 ;  /* 0x0000000308897224 */ /* 0x040fe400078e0289 */
[C---:B------:R-:W-:Y:S02]  /*4800*/  IMAD R138, R8.reuse, R5, R138 ;  /* 0x00000005088a7224 */ /* 0x040fe400078e028a */
[----:B------:R-:W-:Y:S01]  /*4810*/  @!P6 IMAD.IADD R13, R13, 0x1, -R8 ;  /* 0x000000010d0de824 */ /* 0x000fe200078e0a08 */
[----:B------:R-:W-:Y:S01]  /*4820*/  ISETP.GT.U32.AND P6, PT, R8, R137, PT ;  /* 0x000000890800720c */ /* 0x000fe20003fc4070 */
[----:B------:R-:W-:-:S02]  /*4830*/  VIADD R5, R0, 0x4b ;  /* 0x0000004b00057836 */ /* 0x000fc40000000000 */
[----:B------:R-:W-:Y:S01]  /*4840*/  @!P3 IMAD.MOV R10, RZ, RZ, -R10 ;  /* 0x000000ffff0ab224 */ /* 0x000fe200078e0a0a */
[C---:B------:R-:W-:Y:S01]  /*4850*/  ISETP.GT.U32.AND P3, PT, R8.reuse, R139, PT ;  /* 0x0000008b0800720c */ /* 0x040fe20003f64070 */
[--C-:B------:R-:W-:Y:S01]  /*4860*/  @!P0 IMAD.IADD R11, R11, 0x1, -R8.reuse ;  /* 0x000000010b0b8824 */ /* 0x100fe200078e0a08 */
[----:B------:R-:W-:Y:S01]  /*4870*/  ISETP.GT.U32.AND P0, PT, R8, R138, PT ;  /* 0x0000008a0800720c */ /* 0x000fe20003f04070 */
[----:B------:R-:W-:Y:S01]  /*4880*/  VIADD R12, R0, 0x4c ;  /* 0x0000004c000c7836 */ /* 0x000fe20000000000 */
[----:B------:R-:W-:Y:S01]  /*4890*/  IABS R136, R5 ;  /* 0x0000000500887213 */ /* 0x000fe20000000000 */
[----:B------:R-:W-:Y:S01]  /*48a0*/  @!P5 IMAD.IADD R140, R140, 0x1, -R8 ;  /* 0x000000018c8cd824 */ /* 0x000fe200078e0a08 */
[----:B------:R-:W-:Y:S01]  /*48b0*/  ISETP.GE.AND P5, PT, R14, RZ, PT ;  /* 0x000000ff0e00720c */ /* 0x000fe20003fa6270 */
[----:B------:R-:W-:Y:S01]  /*48c0*/  VIADD R14, R0, 0x4d ;  /* 0x0000004d000e7836 */ /* 0x000fe20000000000 */
[----:B------:R-:W-:Y:S01]  /*48d0*/  IABS R6, R12 ;  /* 0x0000000c00067213 */ /* 0x000fe20000000000 */
[----:B------:R-:W-:Y:S01]  /*48e0*/  @!P1 IMAD.MOV R140, RZ, RZ, -R140 ;  /* 0x000000ffff8c9224 */ /* 0x000fe200078e0a8c */
[----:B------:R-:W-:Y:S01]  /*48f0*/  ISETP.GE.AND P1, PT, R15, RZ, PT ;  /* 0x000000ff0f00720c */ /* 0x000fe20003f26270 */
[----:B------:R-:W-:Y:S01]  /*4900*/  IMAD.HI.U32 R3, R9, R136, RZ ;  /* 0x0000008809037227 */ /* 0x000fe200078e00ff */
[----:B------:R0:W-:Y:S03]  /*4910*/  STL [R1+0x2f4], R10 ;  /* 0x0002f40a01007387 */ /* 0x0001e60000100800 */
[----:B------:R-:W-:-:S02]  /*4920*/  @!P6 IMAD.IADD R137, R137, 0x1, -R8 ;  /* 0x000000018989e824 */ /* 0x000fc400078e0a08 */
[----:B------:R-:W-:-:S03]  /*4930*/  IMAD.HI.U32 R4, R9, R6, RZ ;  /* 0x0000000609047227 */ /* 0x000fc600078e00ff */
[----:B------:R-:W-:Y:S01]  /*4940*/  ISETP.GT.U32.AND P6, PT, R8, R137, PT ;  /* 0x000000890800720c */ /* 0x000fe20003fc4070 */
[----:B------:R-:W-:Y:S01]  /*4950*/  IMAD.MOV R3, RZ, RZ, -R3 ;  /* 0x000000ffff037224 */ /* 0x000fe200078e0a03 */
[----:B0-----:R-:W-:Y:S01]  /*4960*/  IABS R10, R14 ;  /* 0x0000000e000a7213 */ /* 0x001fe20000000000 */
[--C-:B------:R-:W-:Y:S01]  /*4970*/  @!P3 IMAD.IADD R139, R139, 0x1, -R8.reuse ;  /* 0x000000018b8bb824 */ /* 0x100fe200078e0a08 */
[----:B------:R-:W-:Y:S01]  /*4980*/  ISETP.GE.AND P3, PT, R7, RZ, PT ;  /* 0x000000ff0700720c */ /* 0x000fe20003f66270 */
[----:B------:R-:W-:Y:S01]  /*4990*/  @!P0 IMAD.IADD R138, R138, 0x1, -R8 ;  /* 0x000000018a8a8824 */ /* 0x000fe200078e0a08 */
[----:B------:R-:W-:Y:S01]  /*49a0*/  ISETP.GE.AND P0, PT, R5, RZ, PT ;  /* 0x000000ff0500720c */ /* 0x000fe20003f06270 */
[----:B------:R-:W-:Y:S02]  /*49b0*/  IMAD.MOV.U32 R15, RZ, RZ, R11 ;  /* 0x000000ffff0f7224 */ /* 0x000fe400078e000b */
[----:B------:R-:W-:Y:S02]  /*49c0*/  IMAD.MOV R7, RZ, RZ, -R4 ;  /* 0x000000ffff077224 */ /* 0x000fe400078e0a04 */
[----:B------:R-:W-:-:S04]  /*49d0*/  IMAD.HI.U32 R5, R9, R10, RZ ;  /* 0x0000000a09057227 */ /* 0x000fc800078e00ff */
[C---:B------:R-:W-:Y:S02]  /*49e0*/  IMAD R136, R8.reuse, R3, R136 ;  /* 0x0000000308887224 */ /* 0x040fe400078e0288 */
[----:B------:R-:W-:Y:S02]  /*49f0*/  IMAD.MOV.U32 R4, RZ, RZ, R13 ;  /* 0x000000ffff047224 */ /* 0x000fe400078e000d */
[----:B------:R-:W-:Y:S01]  /*4a00*/  @!P5 IMAD.MOV R15, RZ, RZ, -R15 ;  /* 0x000000ffff0fd224 */ /* 0x000fe200078e0a0f */
[C---:B------:R-:W-:Y:S01]  /*4a10*/  ISETP.GT.U32.AND P5, PT, R8.reuse, R138, PT ;  /* 0x0000008a0800720c */ /* 0x040fe20003fa4070 */
[----:B------:R-:W-:Y:S02]  /*4a20*/  IMAD.MOV R5, RZ, RZ, -R5 ;  /* 0x000000ffff057224 */ /* 0x000fe400078e0a05 */
[C---:B------:R-:W-:Y:S01]  /*4a30*/  IMAD R3, R8.reuse, R7, R6 ;  /* 0x0000000708037224 */ /* 0x040fe200078e0206 */
[----:B------:R-:W-:Y:S01]  /*4a40*/  STL [R1+0x2fc], R15 ;  /* 0x0002fc0f01007387 */ /* 0x000fe20000100800 */
[----:B------:R-:W-:Y:S01]  /*4a50*/  @!P1 IMAD.MOV R4, RZ, RZ, -R4 ;  /* 0x000000ffff049224 */ /* 0x000fe200078e0a04 */
[C---:B------:R-:W-:Y:S01]  /*4a60*/  ISETP.GT.U32.AND P1, PT, R8.reuse, R136, PT ;  /* 0x000000880800720c */ /* 0x040fe20003f24070 */
[----:B------:R-:W-:-:S02]  /*4a70*/  IMAD R5, R8, R5, R10 ;  /* 0x0000000508057224 */ /* 0x000fc400078e020a */
[----:B------:R-:W-:Y:S01]  /*4a80*/  @!P4 IMAD.MOV R139, RZ, RZ, -R139 ;  /* 0x000000ffff8bc224 */ /* 0x000fe200078e0a8b */
        /* <DEDUP_REMOVED lines=11> */
[----:B------:R-:W-:Y:S01]  /*4b40*/  VIADD R13, R0, 0x50 ;  /* 0x00000050000d7836 */ /* 0x000fe20000000000 */
[----:B------:R-:W-:Y:S01]  /*4b50*/  IABS R11, R12 ;  /* 0x0000000c000b7213 */ /* 0x000fe20000000000 */
[----:B------:R-:W-:Y:S01]  /*4b60*/  @!P4 IMAD.IADD R3, R3, 0x1, -R8 ;  /* 0x000000010303c824 */ /* 0x000fe200078e0a08 */
[----:B------:R-:W-:Y:S01]  /*4b70*/  ISETP.GT.U32.AND P4, PT, R8, R136, PT ;  /* 0x000000880800720c */ /* 0x000fe20003f84070 */
[----:B0-----:R-:W-:Y:S01]  /*4b80*/  IMAD.HI.U32 R4, R9, R7, RZ ;  /* 0x0000000709047227 */ /* 0x001fe200078e00ff */
[----:B------:R-:W-:-:S03]  /*4b90*/  IABS R135, R13 ;  /* 0x0000000d00877213 */ /* 0x000fc60000000000 */
[----:B------:R-:W-:Y:S01]  /*4ba0*/  @!P6 IMAD.IADD R5, R5, 0x1, -R8 ;  /* 0x000000010505e824 */ /* 0x000fe200078e0a08 */
[----:B------:R-:W-:Y:S01]  /*4bb0*/  ISETP.GT.U32.AND P6, PT, R8, R3, PT ;  /* 0x000000030800720c */ /* 0x000fe20003fc4070 */
[----:B------:R-:W-:Y:S02]  /*4bc0*/  IMAD.MOV R6, RZ, RZ, -R4 ;  /* 0x000000ffff067224 */ /* 0x000fe400078e0a04 */
[----:B------:R-:W-:-:S04]  /*4bd0*/  IMAD.HI.U32 R4, R9, R11, RZ ;  /* 0x0000000b09047227 */ /* 0x000fc800078e00ff */
[----:B------:R-:W-:Y:S02]  /*4be0*/  IMAD R7, R8, R6, R7 ;  /* 0x0000000608077224 */ /* 0x000fe400078e0207 */
[----:B------:R-:W-:Y:S02]  /*4bf0*/  IMAD.MOV R4, RZ, RZ, -R4 ;  /* 0x000000ffff047224 */ /* 0x000fe400078e0a04 */
[--C-:B------:R-:W-:Y:S01]  /*4c00*/  @!P4 IMAD.IADD R136, R136, 0x1, -R8.reuse ;  /* 0x000000018888c824 */ /* 0x100fe200078e0a08 */
[C---:B------:R-:W-:Y:S01]  /*4c10*/  ISETP.GT.U32.AND P4, PT, R8.reuse, R7, PT ;  /* 0x000000070800720c */ /* 0x040fe20003f84070 */
[----:B------:R-:W-:Y:S02]  /*4c20*/  IMAD R11, R8, R4, R11 ;  /* 0x00000004080b7224 */ /* 0x000fe400078e020b */
[----:B------:R-:W-:Y:S02]  /*4c30*/  @!P6 IMAD.IADD R3, R3, 0x1, -R8 ;  /* 0x000000010303e824 */ /* 0x000fe400078e0a08 */
[----:B------:R-:W-:Y:S01]  /*4c40*/  VIADD R14, R0, 0x51 ;  /* 0x00000051000e7836 */ /* 0x000fe20000000000 */
[----:B------:R-:W-:Y:S01]  /*4c50*/  ISETP.GT.U32.AND P6, PT, R8, R11, PT ;  /* 0x0000000b0800720c */ /* 0x000fe20003fc4070 */
[----:B------:R-:W-:-:S03]  /*4c60*/  IMAD.HI.U32 R4, R9, R135, RZ ;  /* 0x0000008709047227 */ /* 0x000fc600078e00ff */
[----:B------:R-:W-:Y:S01]  /*4c70*/  IABS R133, R14 ;  /* 0x0000000e00857213 */ /* 0x000fe20000000000 */
[----:B------:R-:W-:Y:S02]  /*4c80*/  IMAD.MOV R6, RZ, RZ, -R4 ;  /* 0x000000ffff067224 */ /* 0x000fe400078e0a04 */
[----:B------:R-:W-:Y:S01]  /*4c90*/  @!P4 IMAD.IADD R7, R7, 0x1, -R8 ;  /* 0x000000010707c824 */ /* 0x000fe200078e0a08 */
[----:B------:R-:W-:Y:S01]  /*4ca0*/  ISETP.GE.AND P4, PT, R12, RZ, PT ;  /* 0x000000ff0c00720c */ /* 0x000fe20003f86270 */
[----:B------:R-:W-:-:S04]  /*4cb0*/  IMAD.HI.U32 R4, R9, R133, RZ ;  /* 0x0000008509047227 */ /* 0x000fc800078e00ff */
[----:B------:R-:W-:Y:S01]  /*4cc0*/  @!P6 IMAD.IADD R11, R11, 0x1, -R8 ;  /* 0x000000010b0be824 */ /* 0x000fe200078e0a08 */
[C---:B------:R-:W-:Y:S01]  /*4cd0*/  ISETP.GT.U32.AND P6, PT, R8.reuse, R7, PT ;  /* 0x000000070800720c */ /* 0x040fe20003fc4070 */
[----:B------:R-:W-:Y:S02]  /*4ce0*/  IMAD R135, R8, R6, R135 ;  /* 0x0000000608877224 */ /* 0x000fe400078e0287 */
[----:B------:R-:W-:Y:S02]  /*4cf0*/  VIADD R15, R0, 0x52 ;  /* 0x00000052000f7836 */ /* 0x000fe40000000000 */
[----:B------:R-:W-:Y:S02]  /*4d00*/  IMAD.MOV R4, RZ, RZ, -R4 ;  /* 0x000000ffff047224 */ /* 0x000fe400078e0a04 */
[----:B------:R-:W-:Y:S01]  /*4d10*/  @!P0 IMAD.MOV R136, RZ, RZ, -R136 ;  /* 0x000000ffff888224 */ /* 0x000fe200078e0a88 */
[C---:B------:R-:W-:Y:S01]  /*4d20*/  ISETP.GT.U32.AND P0, PT, R8.reuse, R11, PT ;  /* 0x0000000b0800720c */ /* 0x040fe20003f04070 */
[----:B------:R-:W-:Y:S01]  /*4d30*/  @!P2 IMAD.MOV R138, RZ, RZ, -R138 ;  /* 0x000000ffff8aa224 */ /* 0x000fe200078e0a8a */
[C---:B------:R-:W-:Y:S01]  /*4d40*/  ISETP.GT.U32.AND P2, PT, R8.reuse, R5, PT ;  /* 0x000000050800720c */ /* 0x040fe20003f44070 */
[----:B------:R-:W-:Y:S01]  /*4d50*/  @!P3 IMAD.MOV R137, RZ, RZ, -R137 ;  /* 0x000000ffff89b224 */ /* 0x000fe200078e0a89 */
[C---:B------:R-:W-:Y:S01]  /*4d60*/  ISETP.GT.U32.AND P3, PT, R8.reuse, R135, PT ;  /* 0x000000870800720c */ /* 0x040fe20003f64070 */
[----:B------:R-:W-:Y:S01]  /*4d70*/  IMAD R133, R8, R4, R133 ;  /* 0x0000000408857224 */ /* 0x000fe200078e0285 */
[----:B------:R-:W-:Y:S01]  /*4d80*/  IABS R132, R15 ;  /* 0x0000000f00847213 */ /* 0x000fe20000000000 */
[----:B------:R-:W-:-:S02]  /*4d90*/  @!P6 IMAD.IADD R7, R7, 0x1, -R8 ;  /* 0x000000010707e824 */ /* 0x000fc400078e0a08 */
[----:B------:R-:W-:Y:S01]  /*4da0*/  IMAD.MOV.U32 R17, RZ, RZ, R3 ;  /* 0x000000ffff117224 */ /* 0x000fe200078e0003 */
[----:B------:R-:W-:Y:S01]  /*4db0*/  ISETP.GT.U32.AND P6, PT, R8, R133, PT ;  /* 0x000000850800720c */ /* 0x000fe20003fc4070 */
[----:B------:R-:W-:-:S04]  /*4dc0*/  IMAD.HI.U32 R3, R9, R132, RZ ;  /* 0x0000008409037227 */ /* 0x000fc800078e00ff */
[----:B------:R-:W-:Y:S02]  /*4dd0*/  VIADD R4, R0, 0x53 ;  /* 0x0000005300047836 */ /* 0x000fe40000000000 */
[----:B------:R-:W-:Y:S02]  /*4de0*/  IMAD.MOV R3, RZ, RZ, -R3 ;  /* 0x000000ffff037224 */ /* 0x000fe400078e0a03 */
[--C-:B------:R-:W-:Y:S01]  /*4df0*/  @!P0 IMAD.IADD R11, R11, 0x1, -R8.reuse ;  /* 0x000000010b0b8824 */ /* 0x100fe200078e0a08 */
[----:B------:R-:W-:Y:S01]  /*4e00*/  IABS R131, R4 ;  /* 0x0000000400837213 */ /* 0x000fe20000000000 */
[--C-:B------:R-:W-:Y:S01]  /*4e10*/  @!P2 IMAD.IADD R5, R5, 0x1, -R8.reuse ;  /* 0x000000010505a824 */ /* 0x100fe200078e0a08 */
[----:B------:R-:W-:Y:S01]  /*4e20*/  ISETP.GE.AND P2, PT, R10, RZ, PT ;  /* 0x000000ff0a00720c */ /* 0x000fe20003f46270 */
[----:B------:R-:W-:Y:S01]  /*4e30*/  @!P3 IMAD.IADD R135, R135, 0x1, -R8 ;  /* 0x000000018787b824 */ /* 0x000fe200078e0a08 */
[----:B------:R-:W-:Y:S01]  /*4e40*/  ISETP.GE.AND P3, PT, R4, RZ, PT ;  /* 0x000000ff0400720c */ /* 0x000fe20003f66270 */
[----:B------:R-:W-:Y:S01]  /*4e50*/  IMAD R132, R8, R3, R132 ;  /* 0x0000000308847224 */ /* 0x000fe200078e0284 */
[----:B------:R-:W-:Y:S01]  /*4e60*/  ISETP.GE.AND P0, PT, R15, RZ, PT ;  /* 0x000000ff0f00720c */ /* 0x000fe20003f06270 */
[----:B------:R-:W-:-:S02]  /*4e70*/  IMAD.MOV.U32 R4, RZ, RZ, R11 ;  /* 0x000000ffff047224 */ /* 0x000fc400078e000b */
[----:B------:R-:W-:Y:S01]  /*4e80*/  @!P6 IMAD.IADD R133, R133, 0x1, -R8 ;  /* 0x000000018585e824 */ /* 0x000fe200078e0a08 */
[C---:B------:R-:W-:Y:S01]  /*4e90*/  ISETP.GT.U32.AND P6, PT, R8.reuse, R135, PT ;  /* 0x000000870800720c */ /* 0x040fe20003fc4070 */
[----:B------:R-:W-:Y:S01]  /*4ea0*/  @!P4 IMAD.MOV R4, RZ, RZ, -R4 ;  /* 0x000000ffff04c224 */ /* 0x000fe200078e0a04 */
[----:B------:R-:W-:Y:S01]  /*4eb0*/  ISETP.GT.U32.AND P4, PT, R8, R132, PT ;  /* 0x000000840800720c */ /* 0x000fe20003f84070 */
[----:B------:R-:W-:Y:S02]  /*4ec0*/  IMAD.MOV.U32 R10, RZ, RZ, R7 ;  /* 0x000000ffff0a7224 */ /* 0x000fe400078e0007 */
[----:B------:R-:W-:Y:S01]  /*4ed0*/  @!P5 IMAD.MOV R17, RZ, RZ, -R17 ;  /* 0x000000ffff11d224 */ /* 0x000fe200078e0a11 */
[----:B------:R-:W-:Y:S01]  /*4ee0*/  ISETP.GE.AND P5, PT, R13, RZ, PT ;  /* 0x000000ff0d00720c */ /* 0x000fe20003fa6270 */
[----:B------:R-:W-:-:S03]  /*4ef0*/  IMAD.HI.U32 R3, R9, R131, RZ ;  /* 0x0000008309037227 */ /* 0x000fc600078e00ff */
[----:B------:R-:W-:Y:S01]  /*4f00*/  STL [R1+0x30c], R17 ;  /* 0x00030c1101007387 */ /* 0x000fe20000100800 */
[----:B------:R-:W-:Y:S02]  /*4f10*/  IMAD.MOV.U32 R16, RZ, RZ, R5 ;  /* 0x000000ffff107224 */ /* 0x000fe400078e0005 */
[----:B------:R-:W-:Y:S02]  /*4f20*/  VIADD R5, R0, 0x54 ;  /* 0x0000005400057836 */ /* 0x000fe40000000000 */
[----:B------:R-:W-:Y:S01]  /*4f30*/  @!P2 IMAD.MOV R10, RZ, RZ, -R10 ;  /* 0x000000ffff0aa224 */ /* 0x000fe200078e0a0a */
[----:B------:R-:W-:Y:S01]  /*4f40*/  ISETP.GT.U32.AND P2, PT, R8, R133, PT ;  /* 0x000000850800720c */ /* 0x000fe20003f44070 */
[----:B------:R-:W-:Y:S01]  /*4f50*/  IMAD.MOV R3, RZ, RZ, -R3 ;  /* 0x000000ffff037224 */ /* 0x000fe200078e0a03 */
[----:B------:R-:W-:Y:S01]  /*4f60*/  IABS R6, R5 ;  /* 0x0000000500067213 */ /* 0x000fe20000000000 */
[----:B------:R-:W-:Y:S02]  /*4f70*/  VIADD R12, R0, 0x55 ;  /* 0x00000055000c7836 */ /* 0x000fe40000000000 */
[----:B------:R-:W-:Y:S01]  /*4f80*/  @!P1 IMAD.MOV R16, RZ, RZ, -R16 ;  /* 0x000000ffff109224 */ /* 0x000fe200078e0a10 */
[----:B------:R-:W-:Y:S01]  /*4f90*/  ISETP.GE.AND P1, PT, R14, RZ, PT ;  /* 0x000000ff0e00720c */ /* 0x000fe20003f26270 */
[----:B------:R-:W-:Y:S01]  /*4fa0*/  IMAD R131, R8, R3, R131 ;  /* 0x0000000308837224 */ /* 0x000fe200078e0283 */
[----:B------:R-:W-:Y:S01]  /*4fb0*/  IABS R7, R12 ;  /* 0x0000000c00077213 */ /* 0x000fe20000000000 */
[----:B------:R-:W-:Y:S01]  /*4fc0*/  VIADD R13, R0, 0x56 ;  /* 0x00000056000d7836 */ /* 0x000fe20000000000 */
[----:B------:R-:W-:Y:S01]  /*4fd0*/  STL [R1+0x314], R16 ;  /* 0x0003141001007387 */ /* 0x000fe20000100800 */
[--C-:B------:R-:W-:Y:S01]  /*4fe0*/  @!P6 IMAD.IADD R135, R135, 0x1, -R8.reuse ;  /* 0x000000018787e824 */ /* 0x100fe200078e0a08 */
[----:B------:R-:W-:Y:S01]  /*4ff0*/  ISETP.GT.U32.AND P6, PT, R8, R131, PT ;  /* 0x000000830800720c */ /* 0x000fe20003fc4070 */
[----:B------:R-:W-:Y:S01]  /*5000*/  @!P4 IMAD.IADD R132, R132, 0x1, -R8 ;  /* 0x000000018484c824 */ /* 0x000fe200078e0a08 */
[----:B------:R0:W-:Y:S01]  /*5010*/  STL [R1+0x31c], R10 ;  /* 0x00031c0a01007387 */ /* 0x0001e20000100800 */
[----:B------:R-:W-:Y:S01]  /*5020*/  IMAD.HI.U32 R3, R9, R6, RZ ;  /* 0x0000000609037227 */ /* 0x000fe200078e00ff */
[----:B------:R-:W-:-:S02]  /*5030*/  ISETP.GE.AND P4, PT, R12, RZ, PT ;  /* 0x000000ff0c00720c */ /* 0x000fc40003f86270 */
[----:B------:R1:W-:Y:S01]  /*5040*/  STL [R1+0x324], R4 ;  /* 0x0003240401007387 */ /* 0x0003e20000100800 */
[----:B------:R-:W-:Y:S01]  /*5050*/  @!P5 IMAD.MOV R135, RZ, RZ, -R135 ;  /* 0x000000ffff87d224 */ /* 0x000fe200078e0a87 */
[C---:B------:R-:W-:Y:S01]  /*5060*/  ISETP.GT.U32.AND P5, PT, R8.reuse, R132, PT ;  /* 0x000000840800720c */ /* 0x040fe20003fa4070 */
[----:B------:R-:W-:Y:S02]  /*5070*/  IMAD.MOV R3, RZ, RZ, -R3 ;  /* 0x000000ffff037224 */ /* 0x000fe400078e0a03 */
[----:B------:R-:W-:Y:S01]  /*5080*/  @!P2 IMAD.IADD R133, R133, 0x1, -R8 ;  /* 0x000000018585a824 */ /* 0x000fe200078e0a08 */
[----:B0-----:R-:W-:Y:S01]  /*5090*/  IABS R10, R13 ;  /* 0x0000000d000a7213 */ /* 0x001fe20000000000 */
[C---:B------:R-:W-:Y:S01]  /*50a0*/  IMAD R3, R8.reuse, R3, R6 ;  /* 0x0000000308037224 */ /* 0x040fe200078e0206 */
[----:B------:R-:W-:Y:S01]  /*50b0*/  ISETP.GE.AND P2, PT, R5, RZ, PT ;  /* 0x000000ff0500720c */ /* 0x000fe20003f46270 */
[----:B------:R-:W-:Y:S02]  /*50c0*/  @!P1 IMAD.MOV R133, RZ, RZ, -R133 ;  /* 0x000000ffff859224 */ /* 0x000fe400078e0a85 */
[----:B-1----:R-:W-:Y:S01]  /*50d0*/  IMAD.HI.U32 R4, R9, R7, RZ ;  /* 0x0000000709047227 */ /* 0x002fe200078e00ff */
[----:B------:R-:W-:-:S03]  /*50e0*/  ISETP.GT.U32.AND P1, PT, R8, R3, PT ;  /* 0x000000030800720c */ /* 0x000fc60003f24070 */
[----:B------:R-:W-:-:S04]  /*50f0*/  IMAD.HI.U32 R5, R9, R10, RZ ;  /* 0x0000000a09057227 */ /* 0x000fc800078e00ff */
[----:B------:R-:W-:Y:S02]  /*5100*/  IMAD.MOV R4, RZ, RZ, -R4 ;  /* 0x000000ffff047224 */ /* 0x000fe400078e0a04 */
[----:B------:R-:W-:Y:S02]  /*5110*/  IMAD.MOV R11, RZ, RZ, -R5 ;  /* 0x000000ffff0b7224 */ /* 0x000fe400078e0a05 */
[----:B------:R-:W-:Y:S02]  /*5120*/  IMAD R5, R8, R4, R7 ;  /* 0x0000000408057224 */ /* 0x000fe400078e0207 */
[--C-:B------:R-:W-:Y:S02]  /*5130*/  @!P6 IMAD.IADD R131, R131, 0x1, -R8.reuse ;  /* 0x000000018383e824 */ /* 0x100fe400078e0a08 */
[----:B------:R-:W-:Y:S01]  /*5140*/  @!P5 IMAD.IADD R132, R132, 0x1, -R8 ;  /* 0x000000018484d824 */ /* 0x000fe200078e0a08 */
[C---:B------:R-:W-:Y:S01]  /*5150*/  ISETP.GT.U32.AND P5, PT, R8.reuse, R5, PT ;  /* 0x000000050800720c */ /* 0x040fe20003fa4070 */
[C---:B------:R-:W-:Y:S01]  /*5160*/  IMAD R7, R8.reuse, R11, R10 ;  /* 0x0000000b08077224 */ /* 0x040fe200078e020a */
[----:B------:R-:W-:Y:S01]  /*5170*/  ISETP.GT.U32.AND P6, PT, R8, R131, PT ;  /* 0x000000830800720c */ /* 0x000fe20003fc4070 */
[----:B------:R-:W-:-:S02]  /*5180*/  VIADD R10, R0, 0x57 ;  /* 0x00000057000a7836 */ /* 0x000fc40000000000 */
[--C-:B------:R-:W-:Y:S01]  /*5190*/  @!P1 IMAD.IADD R3, R3, 0x1, -R8.reuse ;  /* 0x0000000103039824 */ /* 0x100fe200078e0a08 */
[----:B------:R-:W-:Y:S01]  /*51a0*/  ISETP.GE.AND P1, PT, R13, RZ, PT ;  /* 0x000000ff0d00720c */ /* 0x000fe20003f26270 */
[C---:B------:R-:W-:Y:S01]  /*51b0*/  VIADD R12, R0.reuse, 0x58 ;  /* 0x00000058000c7836 */ /* 0x040fe20000000000 */
[----:B------:R-:W-:Y:S01]  /*51c0*/  IABS R11, R10 ;  /* 0x0000000a000b7213 */ /* 0x000fe20000000000 */
[C---:B------:R-:W-:Y:S02]  /*51d0*/  VIADD R15, R0.reuse, 0x5a ;  /* 0x0000005a000f7836 */ /* 0x040fe40000000000 */
[----:B------:R-:W-:Y:S01]  /*51e0*/  VIADD R14, R0, 0x59 ;  /* 0x00000059000e7836 */ /* 0x000fe20000000000 */
[----:B------:R-:W-:Y:S01]  /*51f0*/  IABS R129, R12 ;  /* 0x0000000c00817213 */ /* 0x000fe20000000000 */
[--C-:B------:R-:W-:Y:S01]  /*5200*/  @!P5 IMAD.IADD R5, R5, 0x1, -R8.reuse ;  /* 0x000000010505d824 */ /* 0x100fe200078e0a08 */
[C---:B------:R-:W-:Y:S01]  /*5210*/  ISETP.GT.U32.AND P5, PT, R8.reuse, R3, PT ;  /* 0x000000030800720c */ /* 0x040fe20003fa4070 */
[----:B------:R-:W-:Y:S01]  /*5220*/  @!P6 IMAD.IADD R131, R131, 0x1, -R8 ;  /* 0x000000018383e824 */ /* 0x000fe200078e0a08 */
[----:B------:R-:W-:Y:S01]  /*5230*/  ISETP.GT.U32.AND P6, PT, R8, R7, PT ;  /* 0x000000070800720c */ /* 0x000fe20003fc4070 */
[----:B------:R-:W-:Y:S01]  /*5240*/  IMAD.HI.U32 R4, R9, R11, RZ ;  /* 0x0000000b09047227 */ /* 0x000fe200078e00ff */
[----:B------:R-:W-:-:S02]  /*5250*/  IABS R125, R15 ;  /* 0x0000000f007d7213 */ /* 0x000fc40000000000 */
[----:B------:R-:W-:Y:S01]  /*5260*/  IABS R127, R14 ;  /* 0x0000000e007f7213 */ /* 0x000fe20000000000 */
[----:B------:R-:W-:Y:S02]  /*5270*/  IMAD.MOV R4, RZ, RZ, -R4 ;  /* 0x000000ffff047224 */ /* 0x000fe400078e0a04 */
[----:B------:R-:W-:-:S04]  /*5280*/  IMAD.HI.U32 R6, R9, R129, RZ ;  /* 0x0000008109067227 */ /* 0x000fc800078e00ff */
[C---:B------:R-:W-:Y:S02]  /*5290*/  IMAD R11, R8.reuse, R4, R11 ;  /* 0x00000004080b7224 */ /* 0x040fe400078e020b */
[--C-:B------:R-:W-:Y:S02]  /*52a0*/  @!P5 IMAD.IADD R3, R3, 0x1, -R8.reuse ;  /* 0x000000010303d824 */ /* 0x100fe400078e0a08 */
[----:B------:R-:W-:Y:S01]  /*52b0*/  @!P6 IMAD.IADD R7, R7, 0x1, -R8 ;  /* 0x000000010707e824 */ /* 0x000fe200078e0a08 */
[C---:B------:R-:W-:Y:S01]  /*52c0*/  ISETP.GT.U32.AND P5, PT, R8.reuse, R11, PT ;  /* 0x0000000b0800720c */ /* 0x040fe20003fa4070 */
[----:B------:R-:W-:Y:S01]  /*52d0*/  IMAD.MOV R6, RZ, RZ, -R6 ;  /* 0x000000ffff067224 */ /* 0x000fe200078e0a06 */
[C---:B------:R-:W-:Y:S01]  /*52e0*/  ISETP.GT.U32.AND P6, PT, R8.reuse, R5, PT ;  /* 0x000000050800720c */ /* 0x040fe20003fc4070 */
[----:B------:R-:W-:Y:S02]  /*52f0*/  IMAD.MOV.U32 R16, RZ, RZ, R3 ;  /* 0x000000ffff107224 */ /* 0x000fe400078e0003 */
[----:B------:R-:W-:-:S02]  /*5300*/  IMAD R129, R8, R6, R129 ;  /* 0x0000000608817224 */ /* 0x000fc400078e0281 */
[----:B------:R-:W-:-:S04]  /*5310*/  IMAD.HI.U32 R6, R9, R125, RZ ;  /* 0x0000007d09067227 */ /* 0x000fc800078e00ff */
[----:B------:R-:W-:Y:S02]  /*5320*/  IMAD.MOV R6, RZ, RZ, -R6 ;  /* 0x000000ffff067224 */ /* 0x000fe400078e0a06 */
[--C-:B------:R-:W-:Y:S02]  /*5330*/  @!P5 IMAD.IADD R11, R11, 0x1, -R8.reuse ;  /* 0x000000010b0bd824 */ /* 0x100fe400078e0a08 */
[----:B------:R-:W-:Y:S01]  /*5340*/  @!P6 IMAD.IADD R5, R5, 0x1, -R8 ;  /* 0x000000010505e824 */ /* 0x000fe200078e0a08 */
[C---:B------:R-:W-:Y:S01]  /*5350*/  ISETP.GT.U32.AND P6, PT, R8.reuse, R129, PT ;  /* 0x000000810800720c */ /* 0x040fe20003fc4070 */
[C---:B------:R-:W-:Y:S02]  /*5360*/  IMAD R125, R8.reuse, R6, R125 ;  /* 0x00000006087d7224 */ /* 0x040fe400078e027d */
[----:B------:R-:W-:Y:S01]  /*5370*/  @!P2 IMAD.MOV R16, RZ, RZ, -R16 ;  /* 0x000000ffff10a224 */ /* 0x000fe200078e0a10 */
[----:B------:R-:W-:Y:S01]  /*5380*/  ISETP.GT.U32.AND P2, PT, R8, R11, PT ;  /* 0x0000000b0800720c */ /* 0x000fe20003f44070 */
[----:B------:R-:W-:Y:S01]  /*5390*/  @!P3 IMAD.MOV R131, RZ, RZ, -R131 ;  /* 0x000000ffff83b224 */ /* 0x000fe200078e0a83 */
[----:B------:R-:W-:Y:S01]  /*53a0*/  ISETP.GE.AND P3, PT, R10, RZ, PT ;  /* 0x000000ff0a00720c */ /* 0x000fe20003f66270 */
[----:B------:R-:W-:Y:S01]  /*53b0*/  @!P4 IMAD.MOV R5, RZ, RZ, -R5 ;  /* 0x000000ffff05c224 */ /* 0x000fe200078e0a05 */
[----:B------:R-:W-:Y:S01]  /*53c0*/  ISETP.GT.U32.AND P4, PT, R8, R125, PT ;  /* 0x0000007d0800720c */ /* 0x000fe20003f84070 */
[----:B------:R-:W-:Y:S01]  /*53d0*/  VIADD R10, R0, 0x5b ;  /* 0x0000005b000a7836 */ /* 0x000fe20000000000 */
[----:B------:R-:W-:Y:S01]  /*53e0*/  STL [R1+0x32c], R16 ;  /* 0x00032c1001007387 */ /* 0x000fe20000100800 */
[----:B------:R-:W-:-:S03]  /*53f0*/  IMAD.HI.U32 R4, R9, R127, RZ ;  /* 0x0000007f09047227 */ /* 0x000fc600078e00ff */
[----:B------:R-:W-:Y:S01]  /*5400*/  IABS R123, R10 ;  /* 0x0000000a007b7213 */ /* 0x000fe20000000000 */
[----:B------:R-:W-:Y:S01]  /*5410*/  IMAD.MOV R4, RZ, RZ, -R4 ;  /* 0x000000ffff047224 */ /* 0x000fe200078e0a04 */
[----:B------:R0:W-:Y:S01]  /*5420*/  STL [R1+0x334], R5 ;  /* 0x0003340501007387 */ /* 0x0001e20000100800 */
[--C-:B------:R-:W-:Y:S02]  /*5430*/  @!P6 IMAD.IADD R129, R129, 0x1, -R8.reuse ;  /* 0x000000018181e824 */ /* 0x100fe400078e0a08 */
[----:B------:R-:W-:Y:S02]  /*5440*/  IMAD R127, R8, R4, R127 ;  /* 0x00000004087f7224 */ /* 0x000fe400078e027f */
[----:B------:R-:W-:Y:S01]  /*5450*/  VIADD R6, R0, 0x5c ;  /* 0x0000005c00067836 */ /* 0x000fe20000000000 */
[C---:B------:R-:W-:Y:S01]  /*5460*/  ISETP.GT.U32.AND P6, PT, R8.reuse, R129, PT ;  /* 0x000000810800720c */ /* 0x040fe20003fc4070 */
[----:B------:R-:W-:Y:S01]  /*5470*/  @!P2 IMAD.IADD R11, R11, 0x1, -R8 ;  /* 0x000000010b0ba824 */ /* 0x000fe200078e0a08 */
[----:B------:R-:W-:Y:S01]  /*5480*/  ISETP.GT.U32.AND P5, PT, R8, R127, PT ;  /* 0x0000007f0800720c */ /* 0x000fe20003fa4070 */
[----:B------:R-:W-:Y:S01]  /*5490*/  IMAD.HI.U32 R3, R9, R123, RZ ;  /* 0x0000007b09037227 */ /* 0x000fe200078e00ff */
[----:B------:R-:W-:-:S02]  /*54a0*/  IABS R4, R6 ;  /* 0x0000000600047213 */ /* 0x000fc40000000000 */
[----:B------:R-:W-:Y:S01]  /*54b0*/  ISETP.GE.AND P2, PT, R15, RZ, PT ;  /* 0x000000ff0f00720c */ /* 0x000fe20003f46270 */
[----:B0-----:R-:W-:Y:S02]  /*54c0*/  IMAD.MOV.U32 R5, RZ, RZ, R11 ;  /* 0x000000ffff057224 */ /* 0x001fe400078e000b */
[----:B------:R-:W-:Y:S01]  /*54d0*/  @!P4 IMAD.IADD R125, R125, 0x1, -R8 ;  /* 0x000000017d7dc824 */ /* 0x000fe200078e0a08 */
[----:B------:R-:W-:Y:S01]  /*54e0*/  ISETP.GE.AND P4, PT, R10, RZ, PT ;  /* 0x000000ff0a00720c */ /* 0x000fe20003f86270 */
[----:B------:R-:W-:Y:S02]  /*54f0*/  IMAD.MOV R3, RZ, RZ, -R3 ;  /* 0x000000ffff037224 */ /* 0x000fe400078e0a03 */
[----:B------:R-:W-:Y:S01]  /*5500*/  @!P0 IMAD.MOV R132, RZ, RZ, -R132 ;  /* 0x000000ffff848224 */ /* 0x000fe200078e0a84 */
[C---:B------:R-:W-:Y:S01]  /*5510*/  ISETP.GT.U32.AND P0, PT, R8.reuse, R7, PT ;  /* 0x000000070800720c */ /* 0x040fe20003f04070 */
[----:B------:R-:W-:Y:S01]  /*5520*/  @!P3 IMAD.MOV R5, RZ, RZ, -R5 ;  /* 0x000000ffff05b224 */ /* 0x000fe200078e0a05 */
[C---:B------:R-:W-:Y:S01]  /*5530*/  ISETP.GT.U32.AND P3, PT, R8.reuse, R125, PT ;  /* 0x0000007d0800720c */ /* 0x040fe20003f64070 */
[----:B------:R-:W-:-:S02]  /*5540*/  IMAD R123, R8, R3, R123 ;  /* 0x00000003087b7224 */ /* 0x000fc400078e027b */
[----:B------:R-:W-:-:S04]  /*5550*/  IMAD.HI.U32 R3, R9, R4, RZ ;  /* 0x0000000409037227 */ /* 0x000fc800078e00ff */
[----:B------:R-:W-:Y:S02]  /*5560*/  IMAD.MOV R3, RZ, RZ, -R3 ;  /* 0x000000ffff037224 */ /* 0x000fe400078e0a03 */
[--C-:B------:R-:W-:Y:S01]  /*5570*/  @!P6 IMAD.IADD R129, R129, 0x1, -R8.reuse ;  /* 0x000000018181e824 */ /* 0x100fe200078e0a08 */
[C---:B------:R-:W-:Y:S01]  /*5580*/  ISETP.GT.U32.AND P6, PT, R8.reuse, R123, PT ;  /* 0x0000007b0800720c */ /* 0x040fe20003fc4070 */
[----:B------:R-:W-:Y:S02]  /*5590*/  @!P5 IMAD.IADD R127, R127, 0x1, -R8 ;  /* 0x000000017f7fd824 */ /* 0x000fe400078e0a08 */
[----:B------:R-:W-:Y:S02]  /*55a0*/  IMAD R3, R8, R3, R4 ;  /* 0x0000000308037224 */ /* 0x000fe400078e0204 */
[--C-:B------:R-:W-:Y:S01]  /*55b0*/  @!P0 IMAD.IADD R7, R7, 0x1, -R8.reuse ;  /* 0x0000000107078824 */ /* 0x100fe200078e0a08 */
[----:B------:R-:W-:Y:S01]  /*55c0*/  ISETP.GE.AND P0, PT, R12, RZ, PT ;  /* 0x000000ff0c00720c */ /* 0x000fe20003f06270 */
[--C-:B------:R-:W-:Y:S01]  /*55d0*/  @!P3 IMAD.IADD R125, R125, 0x1, -R8.reuse ;  /* 0x000000017d7db824 */ /* 0x100fe200078e0a08 */
[C---:B------:R-:W-:Y:S01]  /*55e0*/  ISETP.GT.U32.AND P5, PT, R8.reuse, R127, PT ;  /* 0x0000007f0800720c */ /* 0x040fe20003fa4070 */
[----:B------:R-:W-:Y:S01]  /*55f0*/  @!P1 IMAD.MOV R7, RZ, RZ, -R7 ;  /* 0x000000ffff079224 */ /* 0x000fe200078e0a07 */
[----:B------:R-:W-:Y:S01]  /*5600*/  ISETP.GT.U32.AND P3, PT, R8, R3, PT ;  /* 0x000000030800720c */ /* 0x000fe20003f64070 */
[----:B------:R-:W-:Y:S01]  /*5610*/  VIADD R4, R0, 0x5d ;  /* 0x0000005d00047836 */ /* 0x000fe20000000000 */
[----:B------:R-:W-:Y:S01]  /*5620*/  ISETP.GE.AND P1, PT, R14, RZ, PT ;  /* 0x000000ff0e00720c */ /* 0x000fe20003f26270 */
[----:B------:R-:W-:Y:S01]  /*5630*/  @!P6 IMAD.IADD R123, R123, 0x1, -R8 ;  /* 0x000000017b7be824 */ /* 0x000fe200078e0a08 */
[----:B------:R-:W-:Y:S01]  /*5640*/  STL [R1+0x33c], R7 ;  /* 0x00033c0701007387 */ /* 0x000fe20000100800 */
[----:B------:R-:W-:-:S02]  /*5650*/  @!P2 IMAD.MOV R125, RZ, RZ, -R125 ;  /* 0x000000ffff7da224 */ /* 0x000fc400078e0a7d */
[----:B------:R-:W-:Y:S01]  /*5660*/  VIADD R12, R0, 0x62 ;  /* 0x00000062000c7836 */ /* 0x000fe20000000000 */
[----:B------:R0:W-:Y:S01]  /*5670*/  STL [R1+0x344], R5 ;  /* 0x0003440501007387 */ /* 0x0001e20000100800 */
[----:B------:R-:W-:Y:S01]  /*5680*/  @!P0 IMAD.MOV R129, RZ, RZ, -R129 ;  /* 0x000000ffff818224 */ /* 0x000fe200078e0a81 */
[----:B------:R-:W-:Y:S01]  /*5690*/  ISETP.GT.U32.AND P6, PT, R8, R123, PT ;  /* 0x0000007b0800720c */ /* 0x000fe20003fc4070 */
[--C-:B------:R-:W-:Y:S01]  /*56a0*/  @!P5 IMAD.IADD R127, R127, 0x1, -R8.reuse ;  /* 0x000000017f7fd824 */ /* 0x100fe200078e0a08 */
[----:B------:R-:W-:Y:S01]  /*56b0*/  ISETP.GE.AND P0, PT, R4, RZ, PT ;  /* 0x000000ff0400720c */ /* 0x000fe20003f06270 */
[--C-:B------:R-:W-:Y:S01]  /*56c0*/  @!P3 IMAD.IADD R3, R3, 0x1, -R8.reuse ;  /* 0x000000010303b824 */ /* 0x100fe200078e0a08 */
[----:B------:R-:W-:Y:S01]  /*56d0*/  IABS R4, R4 ;  /* 0x0000000400047213 */ /* 0x000fe20000000000 */
[----:B------:R-:W-:Y:S01]  /*56e0*/  @!P1 IMAD.MOV R127, RZ, RZ, -R127 ;  /* 0x000000ffff7f9224 */ /* 0x000fe200078e0a7f */
[----:B------:R-:W-:Y:S01]  /*56f0*/  ISETP.GE.AND P5, PT, R6, RZ, PT ;  /* 0x000000ff0600720c */ /* 0x000fe20003fa6270 */
[----:B------:R-:W-:Y:S01]  /*5700*/  VIADD R6, R0, 0x5f ;  /* 0x0000005f00067836 */ /* 0x000fe20000000000 */
[----:B------:R-:W-:Y:S01]  /*5710*/  ISETP.GT.U32.AND P3, PT, R8, R3, PT ;  /* 0x000000030800720c */ /* 0x000fe20003f64070 */
[C---:B0-----:R-:W-:Y:S01]  /*5720*/  VIADD R5, R0.reuse, 0x5e ;  /* 0x0000005e00057836 */ /* 0x041fe20000000000 */
[----:B------:R-:W-:Y:S01]  /*5730*/  IABS R116, R12 ;  /* 0x0000000c00747213 */ /* 0x000fe20000000000 */
[C---:B------:R-:W-:Y:S01]  /*5740*/  VIADD R7, R0.reuse, 0x60 ;  /* 0x0000006000077836 */ /* 0x040fe20000000000 */
[----:B------:R-:W-:Y:S01]  /*5750*/  IABS R11, R6 ;  /* 0x00000006000b7213 */ /* 0x000fe20000000000 */
[----:B------:R-:W-:Y:S01]  /*5760*/  @!P6 IMAD.IADD R123, R123, 0x1, -R8 ;  /* 0x000000017b7be824 */ /* 0x000fe200078e0a08 */
[----:B------:R-:W-:Y:S01]  /*5770*/  ISETP.GE.AND P1, PT, R5, RZ, PT ;  /* 0x000000ff0500720c */ /* 0x000fe20003f26270 */
[----:B------:R-:W-:Y:S01]  /*5780*/  VIADD R14, R0, 0x63 ;  /* 0x00000063000e7836 */ /* 0x000fe20000000000 */
[----:B------:R-:W-:Y:S01]  /*5790*/  IABS R10, R5 ;  /* 0x00000005000a7213 */ /* 0x000fe20000000000 */
[----:B------:R-:W-:Y:S01]  /*57a0*/  IMAD.MOV.U32 R5, RZ, RZ, R4 ;  /* 0x000000ffff057224 */ /* 0x000fe200078e0004 */
[----:B------:R-:W-:Y:S01]  /*57b0*/  ISETP.GE.AND P2, PT, R6, RZ, PT ;  /* 0x000000ff0600720c */ /* 0x000fe20003f46270 */
[----:B------:R-:W-:Y:S01]  /*57c0*/  IMAD.HI.U32 R6, R9, R11, RZ ;  /* 0x0000000b09067227 */ /* 0x000fe200078e00ff */
[----:B------:R-:W-:-:S02]  /*57d0*/  ISETP.GE.AND P6, PT, R7, RZ, PT ;  /* 0x000000ff0700720c */ /* 0x000fc40003fc6270 */
[----:B------:R-:W-:Y:S01]  /*57e0*/  IABS R121, R7 ;  /* 0x0000000700797213 */ /* 0x000fe20000000000 */
[----:B------:R-:W-:Y:S01]  /*57f0*/  IMAD.HI.U32 R4, R9, R5, RZ ;  /* 0x0000000509047227 */ /* 0x000fe200078e00ff */
[----:B------:R-:W-:-:S03]  /*5800*/  IABS R115, R14 ;  /* 0x0000000e00737213 */ /* 0x000fc60000000000 */
[----:B------:R-:W-:Y:S02]  /*5810*/  IMAD.MOV R7, RZ, RZ, -R4 ;  /* 0x000000ffff077224 */ /* 0x000fe400078e0a04 */
[----:B------:R-:W-:Y:S02]  /*5820*/  IMAD.MOV R6, RZ, RZ, -R6 ;  /* 0x000000ffff067224 */ /* 0x000fe400078e0a06 */
[C---:B------:R-:W-:Y:S02]  /*5830*/  IMAD R5, R8.reuse, R7, R5 ;  /* 0x0000000708057224 */ /* 0x040fe400078e0205 */
[----:B------:R-:W-:Y:S02]  /*5840*/  @!P3 IMAD.IADD R3, R3, 0x1, -R8 ;  /* 0x000000010303b824 */ /* 0x000fe400078e0a08 */
[----:B------:R-:W-:Y:S01]  /*5850*/  @!P4 IMAD.MOV R123, RZ, RZ, -R123 ;  /* 0x000000ffff7bc224 */ /* 0x000fe200078e0a7b */
[C---:B------:R-:W-:Y:S01]  /*5860*/  ISETP.GT.U32.AND P4, PT, R8.reuse, R5, PT ;  /* 0x000000050800720c */ /* 0x040fe20003f84070 */
[----:B------:R-:W-:-:S02]  /*5870*/  IMAD R11, R8, R6, R11 ;  /* 0x00000006080b7224 */ /* 0x000fc400078e020b */
[----:B------:R-:W-:Y:S02]  /*5880*/  IMAD.MOV.U32 R13, RZ, RZ, R3 ;  /* 0x000000ffff0d7224 */ /* 0x000fe400078e0003 */
[----:B------:R-:W-:-:S04]  /*5890*/  IMAD.HI.U32 R4, R9, R10, RZ ;  /* 0x0000000a09047227 */ /* 0x000fc800078e00ff */
[----:B------:R-:W-:Y:S01]  /*58a0*/  @!P5 IMAD.MOV R13, RZ, RZ, -R13 ;  /* 0x000000ffff0dd224 */ /* 0x000fe200078e0a0d */
[C---:B------:R-:W-:Y:S01]  /*58b0*/  ISETP.GT.U32.AND P5, PT, R8.reuse, R11, PT ;  /* 0x0000000b0800720c */ /* 0x040fe20003fa4070 */
[----:B------:R-:W-:Y:S02]  /*58c0*/  IMAD.MOV R7, RZ, RZ, -R4 ;  /* 0x000000ffff077224 */ /* 0x000fe400078e0a04 */
[----:B------:R-:W-:Y:S01]  /*58d0*/  @!P4 IMAD.IADD R5, R5, 0x1, -R8 ;  /* 0x000000010505c824 */ /* 0x000fe200078e0a08 */
[----:B------:R0:W-:Y:S01]  /*58e0*/  STL [R1+0x34c], R13 ;  /* 0x00034c0d01007387 */ /* 0x0001e20000100800 */
[C---:B------:R-:W-:Y:S02]  /*58f0*/  IMAD R7, R8.reuse, R7, R10 ;  /* 0x0000000708077224 */ /* 0x040fe400078e020a */
[----:B------:R-:W-:Y:S01]  /*5900*/  IMAD.HI.U32 R4, R9, R121, RZ ;  /* 0x0000007909047227 */ /* 0x000fe200078e00ff */
[C---:B------:R-:W-:Y:S02]  /*5910*/  ISETP.GT.U32.AND P4, PT, R8.reuse, R5, PT ;  /* 0x000000050800720c */ /* 0x040fe40003f84070 */
[----:B------:R-:W-:Y:S01]  /*5920*/  ISETP.GT.U32.AND P3, PT, R8, R7, PT ;  /* 0x000000070800720c */ /* 0x000fe20003f64070 */
[----:B------:R-:W-:-:S02]  /*5930*/  IMAD.MOV R4, RZ, RZ, -R4 ;  /* 0x000000ffff047224 */ /* 0x000fc400078e0a04 */
[----:B------:R-:W-:Y:S02]  /*5940*/  @!P5 IMAD.IADD R11, R11, 0x1, -R8 ;  /* 0x000000010b0bd824 */ /* 0x000fe400078e0a08 */
[C---:B------:R-:W-:Y:S02]  /*5950*/  IMAD R121, R8.reuse, R4, R121 ;  /* 0x0000000408797224 */ /* 0x040fe400078e0279 */
[----:B------:R-:W-:Y:S01]  /*5960*/  IMAD.HI.U32 R4, R9, R116, RZ ;  /* 0x0000007409047227 */ /* 0x000fe200078e00ff */
[----:B------:R-:W-:-:S03]  /*5970*/  ISETP.GT.U32.AND P5, PT, R8, R11, PT ;  /* 0x0000000b0800720c */ /* 0x000fc60003fa4070 */
[----:B------:R-:W-:Y:S02]  /*5980*/  VIADD R10, R0, 0x61 ;  /* 0x00000061000a7836 */ /* 0x000fe40000000000 */
[----:B0-----:R-:W-:Y:S02]  /*5990*/  IMAD.MOV R13, RZ, RZ, -R4 ;  /* 0x000000ffff0d7224 */ /* 0x001fe400078e0a04 */
[--C-:B------:R-:W-:Y:S01]  /*59a0*/  @!P3 IMAD.IADD R7, R7, 0x1, -R8.reuse ;  /* 0x000000010707b824 */ /* 0x100fe200078e0a08 */
[----:B------:R-:W-:Y:S01]  /*59b0*/  IABS R119, R10 ;  /* 0x0000000a00777213 */ /* 0x000fe20000000000 */
[----:B------:R-:W-:Y:S01]  /*59c0*/  @!P4 IMAD.IADD R5, R5, 0x1, -R8 ;  /* 0x000000010505c824 */ /* 0x000fe200078e0a08 */
[C---:B------:R-:W-:Y:S01]  /*59d0*/  ISETP.GT.U32.AND P4, PT, R8.reuse, R121, PT ;  /* 0x000000790800720c */ /* 0x040fe20003f84070 */
[C---:B------:R-:W-:Y:S01]  /*59e0*/  IMAD R116, R8.reuse, R13, R116 ;  /* 0x0000000d08747224 */ /* 0x040fe200078e0274 */
[----:B------:R-:W-:Y:S01]  /*59f0*/  ISETP.GT.U32.AND P3, PT, R8, R7, PT ;  /* 0x000000070800720c */ /* 0x000fe20003f64070 */
[----:B------:R-:W-:-:S02]  /*5a00*/  @!P5 IMAD.IADD R11, R11, 0x1, -R8 ;  /* 0x000000010b0bd824 */ /* 0x000fc400078e0a08 */
[----:B------:R-:W-:Y:S01]  /*5a10*/  IMAD.HI.U32 R3, R9, R119, RZ ;  /* 0x0000007709037227 */ /* 0x000fe200078e00ff */
[----:B------:R-:W-:-:S03]  /*5a20*/  ISETP.GT.U32.AND P5, PT, R8, R116, PT ;  /* 0x000000740800720c */ /* 0x000fc60003fa4070 */
[C---:B------:R-:W-:Y:S02]  /*5a30*/  VIADD R15, R0.reuse, 0x64 ;  /* 0x00000064000f7836 */ /* 0x040fe40000000000 */
[----:B------:R-:W-:Y:S02]  /*5a40*/  IMAD.MOV R3, RZ, RZ, -R3 ;  /* 0x000000ffff037224 */ /* 0x000fe400078e0a03 */
[----:B------:R-:W-:Y:S01]  /*5a50*/  VIADD R13, R0, 0x65 ;  /* 0x00000065000d7836 */ /* 0x000fe20000000000 */
[----:B------:R-:W-:Y:S01]  /*5a60*/  IABS R6, R15 ;  /* 0x0000000f00067213 */ /* 0x000fe20000000000 */
[----:B------:R-:W-:Y:S02]  /*5a70*/  IMAD R119, R8, R3, R119 ;  /* 0x0000000308777224 */ /* 0x000fe400078e0277 */
[----:B------:R-:W-:Y:S02]  /*5a80*/  IMAD.MOV.U32 R16, RZ, RZ, R5 ;  /* 0x000000ffff107224 */ /* 0x000fe400078e0005 */
[--C-:B------:R-:W-:Y:S01]  /*5a90*/  @!P4 IMAD.IADD R121, R121, 0x1, -R8.reuse ;  /* 0x000000017979c824 */ /* 0x100fe200078e0a08 */
[----:B------:R-:W-:Y:S01]  /*5aa0*/  ISETP.GE.AND P4, PT, R10, RZ, PT ;  /* 0x000000ff0a00720c */ /* 0x000fe20003f86270 */
[----:B------:R-:W-:Y:S01]  /*5ab0*/  @!P3 IMAD.IADD R7, R7, 0x1, -R8 ;  /* 0x000000010707b824 */ /* 0x000fe200078e0a08 */
[----:B------:R-:W-:Y:S01]  /*5ac0*/  ISETP.GT.U32.AND P3, PT, R8, R119, PT ;  /* 0x000000770800720c */ /* 0x000fe20003f64070 */
[----:B------:R-:W-:Y:S01]  /*5ad0*/  IMAD.HI.U32 R3, R9, R115, RZ ;  /* 0x0000007309037227 */ /* 0x000fe200078e00ff */
[----:B------:R-:W-:-:S03]  /*5ae0*/  IABS R10, R13 ;  /* 0x0000000d000a7213 */ /* 0x000fc60000000000 */
[----:B------:R-:W-:Y:S01]  /*5af0*/  @!P0 IMAD.MOV R16, RZ, RZ, -R16 ;  /* 0x000000ffff108224 */ /* 0x000fe200078e0a10 */
[----:B------:R-:W-:Y:S01]  /*5b00*/  ISETP.GT.U32.AND P0, PT, R8, R121, PT ;  /* 0x000000790800720c */ /* 0x000fe20003f04070 */
[----:B------:R-:W-:Y:S02]  /*5b10*/  @!P5 IMAD.IADD R116, R116, 0x1, -R8 ;  /* 0x000000017474d824 */ /* 0x000fe400078e0a08 */
[----:B------:R-:W-:Y:S01]  /*5b20*/  IMAD.HI.U32 R4, R9, R6, RZ ;  /* 0x0000000609047227 */ /* 0x000fe200078e00ff */
[----:B------:R-:W-:Y:S02]  /*5b30*/  STL [R1+0x354], R16 ;  /* 0x0003541001007387 */ /* 0x000fe40000100800 */
[----:B------:R-:W-:Y:S01]  /*5b40*/  ISETP.GT.U32.AND P5, PT, R8, R116, PT ;  /* 0x000000740800720c */ /* 0x000fe20003fa4070 */
[----:B------:R-:W-:Y:S02]  /*5b50*/  IMAD.MOV R3, RZ, RZ, -R3 ;  /* 0x000000ffff037224 */ /* 0x000fe400078e0a03 */
[----:B------:R-:W-:-:S02]  /*5b60*/  IMAD.MOV R5, RZ, RZ, -R4 ;  /* 0x000000ffff057224 */ /* 0x000fc400078e0a04 */
[----:B------:R-:W-:-:S04]  /*5b70*/  IMAD.HI.U32 R4, R9, R10, RZ ;  /* 0x0000000a09047227 */ /* 0x000fc800078e00ff */
[C---:B------:R-:W-:Y:S02]  /*5b80*/  IMAD R115, R8.reuse, R3, R115 ;  /* 0x0000000308737224 */ /* 0x040fe400078e0273 */
[----:B------:R-:W-:Y:S02]  /*5b90*/  IMAD R3, R8, R5, R6 ;  /* 0x0000000508037224 */ /* 0x000fe400078e0206 */
[----:B------:R-:W-:Y:S02]  /*5ba0*/  IMAD.MOV R5, RZ, RZ, -R4 ;  /* 0x000000ffff057224 */ /* 0x000fe400078e0a04 */
[--C-:B------:R-:W-:Y:S01]  /*5bb0*/  @!P3 IMAD.IADD R119, R119, 0x1, -R8.reuse ;  /* 0x000000017777b824 */ /* 0x100fe200078e0a08 */
[----:B------:R-:W-:Y:S01]  /*5bc0*/  ISETP.GE.AND P3, PT, R12, RZ, PT ;  /* 0x000000ff0c00720c */ /* 0x000fe20003f66270 */
[----:B------:R-:W-:Y:S01]  /*5bd0*/  @!P0 IMAD.IADD R121, R121, 0x1, -R8 ;  /* 0x0000000179798824 */ /* 0x000fe200078e0a08 */
[C---:B------:R-:W-:Y:S01]  /*5be0*/  ISETP.GT.U32.AND P0, PT, R8.reuse, R115, PT ;  /* 0x000000730800720c */ /* 0x040fe20003f04070 */
[----:B------:R-:W-:-:S02]  /*5bf0*/  IMAD R5, R8, R5, R10 ;  /* 0x0000000508057224 */ /* 0x000fc400078e020a */
[----:B------:R-:W-:Y:S01]  /*5c00*/  @!P1 IMAD.MOV R7, RZ, RZ, -R7 ;  /* 0x000000ffff079224 */ /* 0x000fe200078e0a07 */
[C---:B------:R-:W-:Y:S01]  /*5c10*/  ISETP.GT.U32.AND P1, PT, R8.reuse, R119, PT ;  /* 0x000000770800720c */ /* 0x040fe20003f24070 */
[----:B------:R-:W-:Y:S01]  /*5c20*/  @!P6 IMAD.MOV R121, RZ, RZ, -R121 ;  /* 0x000000ffff79e224 */ /* 0x000fe200078e0a79 */
[----:B------:R-:W-:Y:S01]  /*5c30*/  ISETP.GT.U32.AND P6, PT, R8, R3, PT ;  /* 0x000000030800720c */ /* 0x000fe20003fc4070 */
[----:B------:R-:W-:Y:S01]  /*5c40*/  @!P5 IMAD.IADD R116, R116, 0x1, -R8 ;  /* 0x000000017474d824 */ /* 0x000fe200078e0a08 */
[----:B------:R-:W-:Y:S01]  /*5c50*/  ISETP.GT.U32.AND P5, PT, R8, R5, PT ;  /* 0x000000050800720c */ /* 0x000fe20003fa4070 */
[C---:B------:R-:W-:Y:S01]  /*5c60*/  VIADD R10, R0.reuse, 0x66 ;  /* 0x00000066000a7836 */ /* 0x040fe20000000000 */
[----:B------:R0:W-:Y:S01]  /*5c70*/  STL [R1+0x35c], R7 ;  /* 0x00035c0701007387 */ /* 0x0001e20000100800 */
[----:B------:R-:W-:Y:S02]  /*5c80*/  IMAD.MOV.U32 R6, RZ, RZ, R11 ;  /* 0x000000ffff067224 */ /* 0x000fe400078e000b */
[----:B------:R-:W-:-:S02]  /*5c90*/  VIADD R12, R0, 0x67 ;  /* 0x00000067000c7836 */ /* 0x000fc40000000000 */
[----:B------:R-:W-:Y:S01]  /*5ca0*/  @!P0 IMAD.IADD R115, R115, 0x1, -R8 ;  /* 0x0000000173738824 */ /* 0x000fe200078e0a08 */
[----:B------:R-:W-:Y:S01]  /*5cb0*/  ISETP.GE.AND P0, PT, R13, RZ, PT ;  /* 0x000000ff0d00720c */ /* 0x000fe20003f06270 */
[----:B------:R-:W-:Y:S01]  /*5cc0*/  @!P2 IMAD.MOV R6, RZ, RZ, -R6 ;  /* 0x000000ffff06a224 */ /* 0x000fe200078e0a06 */
[----:B------:R-:W-:Y:S01]  /*5cd0*/  IABS R11, R12 ;  /* 0x0000000c000b7213 */ /* 0x000fe20000000000 */
[--C-:B------:R-:W-:Y:S01]  /*5ce0*/  @!P1 IMAD.IADD R119, R119, 0x1, -R8.reuse ;  /* 0x0000000177779824 */ /* 0x100fe200078e0a08 */
[----:B0-----:R-:W-:Y:S01]  /*5cf0*/  IABS R7, R10 ;  /* 0x0000000a00077213 */ /* 0x001fe20000000000 */
[--C-:B------:R-:W-:Y:S01]  /*5d00*/  @!P6 IMAD.IADD R3, R3, 0x1, -R8.reuse ;  /* 0x000000010303e824 */ /* 0x100fe200078e0a08 */
[C---:B------:R-:W-:Y:S01]  /*5d10*/  ISETP.GT.U32.AND P6, PT, R8.reuse, R115, PT ;  /* 0x000000730800720c */ /* 0x040fe20003fc4070 */
[----:B------:R-:W-:Y:S01]  /*5d20*/  @!P5 IMAD.IADD R5, R5, 0x1, -R8 ;  /* 0x000000010505d824 */ /* 0x000fe200078e0a08 */
[----:B------:R0:W-:Y:S01]  /*5d30*/  STL [R1+0x364], R6 ;  /* 0x0003640601007387 */ /* 0x0001e20000100800 */
[----:B------:R-:W-:Y:S01]  /*5d40*/  IMAD.HI.U32 R4, R9, R7, RZ ;  /* 0x0000000709047227 */ /* 0x000fe200078e00ff */
[----:B------:R-:W-:-:S02]  /*5d50*/  ISETP.GT.U32.AND P5, PT, R8, R3, PT ;  /* 0x000000030800720c */ /* 0x000fc40003fa4070 */
[----:B------:R-:W-:Y:S01]  /*5d60*/  ISETP.GE.AND P2, PT, R14, RZ, PT ;  /* 0x000000ff0e00720c */ /* 0x000fe20003f46270 */
[----:B------:R-:W-:Y:S01]  /*5d70*/  @!P4 IMAD.MOV R119, RZ, RZ, -R119 ;  /* 0x000000ffff77c224 */ /* 0x000fe200078e0a77 */
[----:B------:R-:W-:Y:S01]  /*5d80*/  ISETP.GT.U32.AND P4, PT, R8, R5, PT ;  /* 0x000000050800720c */ /* 0x000fe20003f84070 */
[C---:B------:R-:W-:Y:S01]  /*5d90*/  VIADD R14, R0.reuse, 0x69 ;  /* 0x00000069000e7836 */ /* 0x040fe20000000000 */
[----:B------:R-:W-:Y:S01]  /*5da0*/  ISETP.GE.AND P1, PT, R15, RZ, PT ;  /* 0x000000ff0f00720c */ /* 0x000fe20003f26270 */
[----:B------:R-:W-:Y:S02]  /*5db0*/  VIADD R13, R0, 0x68 ;  /* 0x00000068000d7836 */ /* 0x000fe40000000000 */
[----:B0-----:R-:W-:Y:S01]  /*5dc0*/  IMAD.MOV R6, RZ, RZ, -R4 ;  /* 0x000000ffff067224 */ /* 0x001fe200078e0a04 */
[----:B------:R-:W-:Y:S01]  /*5dd0*/  IABS R111, R14 ;  /* 0x0000000e006f7213 */ /* 0x000fe20000000000 */
[----:B------:R-:W-:Y:S01]  /*5de0*/  IMAD.HI.U32 R4, R9, R11, RZ ;  /* 0x0000000b09047227 */ /* 0x000fe200078e00ff */
[----:B------:R-:W-:-:S03]  /*5df0*/  IABS R113, R13 ;  /* 0x0000000d00717213 */ /* 0x000fc60000000000 */
[C---:B------:R-:W-:Y:S02]  /*5e00*/  IMAD R7, R8.reuse, R6, R7 ;  /* 0x0000000608077224 */ /* 0x040fe400078e0207 */
[----:B------:R-:W-:Y:S02]  /*5e10*/  IMAD.MOV R4, RZ, RZ, -R4 ;  /* 0x000000ffff047224 */ /* 0x000fe400078e0a04 */
[--C-:B------:R-:W-:Y:S01]  /*5e20*/  @!P6 IMAD.IADD R115, R115, 0x1, -R8.reuse ;  /* 0x000000017373e824 */ /* 0x100fe200078e0a08 */
[C---:B------:R-:W-:Y:S01]  /*5e30*/  ISETP.GT.U32.AND P6, PT, R8.reuse, R7, PT ;  /* 0x000000070800720c */ /* 0x040fe20003fc4070 */
[C---:B------:R-:W-:Y:S02]  /*5e40*/  IMAD R11, R8.reuse, R4, R11 ;  /* 0x00000004080b7224 */ /* 0x040fe400078e020b */
[--C-:B------:R-:W-:Y:S02]  /*5e50*/  @!P4 IMAD.IADD R5, R5, 0x1, -R8.reuse ;  /* 0x000000010505c824 */ /* 0x100fe400078e0a08 */
[----:B------:R-:W-:Y:S01]  /*5e60*/  @!P5 IMAD.IADD R3, R3, 0x1, -R8 ;  /* 0x000000010303d824 */ /* 0x000fe200078e0a08 */
[----:B------:R-:W-:Y:S01]  /*5e70*/  ISETP.GT.U32.AND P4, PT, R8, R11, PT ;  /* 0x0000000b0800720c */ /* 0x000fe20003f84070 */
[----:B------:R-:W-:Y:S01]  /*5e80*/  IMAD.HI.U32 R6, R9, R111, RZ ;  /* 0x0000006f09067227 */ /* 0x000fe200078e00ff */
[----:B------:R-:W-:-:S03]  /*5e90*/  ISETP.GE.AND P5, PT, R10, RZ, PT ;  /* 0x000000ff0a00720c */ /* 0x000fc60003fa6270 */
[----:B------:R-:W-:Y:S02]  /*5ea0*/  VIADD R10, R0, 0x6a ;  /* 0x0000006a000a7836 */ /* 0x000fe40000000000 */
[----:B------:R-:W-:Y:S01]  /*5eb0*/  @!P6 IMAD.IADD R7, R7, 0x1, -R8 ;  /* 0x000000010707e824 */ /* 0x000fe200078e0a08 */
[----:B------:R-:W-:Y:S01]  /*5ec0*/  ISETP.GE.AND P6, PT, R12, RZ, PT ;  /* 0x000000ff0c00720c */ /* 0x000fe20003fc6270 */
[----:B------:R-:W-:Y:S01]  /*5ed0*/  @!P3 IMAD.MOV R116, RZ, RZ, -R116 ;  /* 0x000000ffff74b224 */ /* 0x000fe200078e0a74 */
[----:B------:R-:W-:Y:S01]  /*5ee0*/  IABS R109, R10 ;  /* 0x0000000a006d7213 */ /* 0x000fe20000000000 */
[----:B------:R-:W-:Y:S01]  /*5ef0*/  IMAD.HI.U32 R4, R9, R113, RZ ;  /* 0x0000007109047227 */ /* 0x000fe200078e00ff */
[----:B------:R-:W-:-:S03]  /*5f00*/  ISETP.GT.U32.AND P3, PT, R8, R7, PT ;  /* 0x000000070800720c */ /* 0x000fc60003f64070 */
[----:B------:R-:W-:Y:S02]  /*5f10*/  @!P4 IMAD.IADD R11, R11, 0x1, -R8 ;  /* 0x000000010b0bc824 */ /* 0x000fe400078e0a08 */
[----:B------:R-:W-:Y:S02]  /*5f20*/  IMAD.MOV R6, RZ, RZ, -R6 ;  /* 0x000000ffff067224 */ /* 0x000fe400078e0a06 */
[----:B------:R-:W-:Y:S01]  /*5f30*/  VIADD R12, R0, 0x6b ;  /* 0x0000006b000c7836 */ /* 0x000fe20000000000 */
[C---:B------:R-:W-:Y:S01]  /*5f40*/  ISETP.GT.U32.AND P4, PT, R8.reuse, R11, PT ;  /* 0x0000000b0800720c */ /* 0x040fe20003f84070 */
[----:B------:R-:W-:Y:S02]  /*5f50*/  IMAD.MOV R4, RZ, RZ, -R4 ;  /* 0x000000ffff047224 */ /* 0x000fe400078e0a04 */
[----:B------:R-:W-:Y:S01]  /*5f60*/  IMAD R111, R8, R6, R111 ;  /* 0x00000006086f7224 */ /* 0x000fe200078e026f */
[----:B------:R-:W-:Y:S01]  /*5f70*/  IABS R107, R12 ;  /* 0x0000000c006b7213 */ /* 0x000fe20000000000 */
[----:B------:R-:W-:-:S02]  /*5f80*/  IMAD.MOV.U32 R17, RZ, RZ, R3 ;  /* 0x000000ffff117224 */ /* 0x000fc400078e0003 */
[----:B------:R-:W-:Y:S02]  /*5f90*/  IMAD R113, R8, R4, R113 ;  /* 0x0000000408717224 */ /* 0x000fe400078e0271 */
[----:B------:R-:W-:-:S04]  /*5fa0*/  IMAD.HI.U32 R4, R9, R109, RZ ;  /* 0x0000006d09047227 */ /* 0x000fc800078e00ff */
[----:B------:R-:W-:Y:S01]  /*5fb0*/  @!P1 IMAD.MOV R17, RZ, RZ, -R17 ;  /* 0x000000ffff119224 */ /* 0x000fe200078e0a11 */
[----:B------:R-:W-:Y:S01]  /*5fc0*/  ISETP.GT.U32.AND P1, PT, R8, R111, PT ;  /* 0x0000006f0800720c */ /* 0x000fe20003f24070 */
[----:B------:R-:W-:-:S03]  /*5fd0*/  IMAD.HI.U32 R3, R9, R107, RZ ;  /* 0x0000006b09037227 */ /* 0x000fc600078e00ff */
[----:B------:R-:W-:Y:S01]  /*5fe0*/  STL [R1+0x36c], R17 ;  /* 0x00036c1101007387 */ /* 0x000fe20000100800 */
[----:B------:R-:W-:Y:S01]  /*5ff0*/  @!P3 IMAD.IADD R7, R7, 0x1, -R8 ;  /* 0x000000010707b824 */ /* 0x000fe200078e0a08 */
[----:B------:R-:W-:Y:S01]  /*6000*/  ISETP.GE.AND P3, PT, R14, RZ, PT ;  /* 0x000000ff0e00720c */ /* 0x000fe20003f66270 */
[----:B------:R-:W-:Y:S02]  /*6010*/  IMAD.MOV R4, RZ, RZ, -R4 ;  /* 0x000000ffff047224 */ /* 0x000fe400078e0a04 */
[----:B------:R-:W-:Y:S02]  /*6020*/  IMAD.MOV R3, RZ, RZ, -R3 ;  /* 0x000000ffff037224 */ /* 0x000fe400078e0a03 */
[----:B------:R-:W-:Y:S01]  /*6030*/  @!P4 IMAD.IADD R11, R11, 0x1, -R8 ;  /* 0x000000010b0bc824 */ /* 0x000fe200078e0a08 */
[----:B------:R-:W-:Y:S01]  /*6040*/  ISETP.GE.AND P4, PT, R10, RZ, PT ;  /* 0x000000ff0a00720c */ /* 0x000fe20003f86270 */
[----:B------:R-:W-:Y:S02]  /*6050*/  IMAD R109, R8, R4, R109 ;  /* 0x00000004086d7224 */ /* 0x000fe400078e026d */
[----:B------:R-:W-:-:S02]  /*6060*/  IMAD.MOV.U32 R15, RZ, RZ, R7 ;  /* 0x000000ffff0f7224 */ /* 0x000fc400078e0007 */
[----:B------:R-:W-:Y:S01]  /*6070*/  @!P2 IMAD.MOV R115, RZ, RZ, -R115 ;  /* 0x000000ffff73a224 */ /* 0x000fe200078e0a73 */
[C---:B------:R-:W-:Y:S01]  /*6080*/  ISETP.GT.U32.AND P2, PT, R8.reuse, R113, PT ;  /* 0x000000710800720c */ /* 0x040fe20003f44070 */
[C---:B------:R-:W-:Y:S02]  /*6090*/  IMAD R107, R8.reuse, R3, R107 ;  /* 0x00000003086b7224 */ /* 0x040fe400078e026b */
[----:B------:R-:W-:Y:S02]  /*60a0*/  IMAD.MOV.U32 R6, RZ, RZ, R11 ;  /* 0x000000ffff067224 */ /* 0x000fe400078e000b */
[----:B------:R-:W-:Y:S01]  /*60b0*/  @!P5 IMAD.MOV R15, RZ, RZ, -R15 ;  /* 0x000000ffff0fd224 */ /* 0x000fe200078e0a0f */
[C---:B------:R-:W-:Y:S01]  /*60c0*/  ISETP.GT.U32.AND P5, PT, R8.reuse, R109, PT ;  /* 0x0000006d0800720c */ /* 0x040fe20003fa4070 */
[----:B------:R-:W-:Y:S02]  /*60d0*/  @!P1 IMAD.IADD R111, R111, 0x1, -R8 ;  /* 0x000000016f6f9824 */ /* 0x000fe400078e0a08 */
[----:B------:R-:W-:Y:S01]  /*60e0*/  @!P6 IMAD.MOV R6, RZ, RZ, -R6 ;  /* 0x000000ffff06e224 */ /* 0x000fe200078e0a06 */
[----:B------:R-:W-:Y:S01]  /*60f0*/  ISETP.GT.U32.AND P6, PT, R8, R107, PT ;  /* 0x0000006b0800720c */ /* 0x000fe20003fc4070 */
[----:B------:R-:W-:Y:S01]  /*6100*/  VIADD R4, R0, 0x6c ;  /* 0x0000006c00047836 */ /* 0x000fe20000000000 */
[----:B------:R-:W-:Y:S01]  /*6110*/  ISETP.GT.U32.AND P1, PT, R8, R111, PT ;  /* 0x0000006f0800720c */ /* 0x000fe20003f24070 */
[----:B------:R-:W-:-:S02]  /*6120*/  @!P2 IMAD.IADD R113, R113, 0x1, -R8 ;  /* 0x000000017171a824 */ /* 0x000fc400078e0a08 */
[----:B------:R-:W-:Y:S01]  /*6130*/  IMAD.MOV.U32 R16, RZ, RZ, R5 ;  /* 0x000000ffff107224 */ /* 0x000fe200078e0005 */
[----:B------:R-:W-:Y:S01]  /*6140*/  IABS R5, R4 ;  /* 0x0000000400057213 */ /* 0x000fe20000000000 */
[----:B------:R-:W-:Y:S01]  /*6150*/  VIADD R10, R0, 0x6d ;  /* 0x0000006d000a7836 */ /* 0x000fe20000000000 */
[C---:B------:R-:W-:Y:S01]  /*6160*/  ISETP.GT.U32.AND P2, PT, R8.reuse, R113, PT ;  /* 0x000000710800720c */ /* 0x040fe20003f44070 */
[--C-:B------:R-:W-:Y:S02]  /*6170*/  @!P5 IMAD.IADD R109, R109, 0x1, -R8.reuse ;  /* 0x000000016d6dd824 */ /* 0x100fe400078e0a08 */
[----:B------:R-:W-:Y:S01]  /*6180*/  IMAD.HI.U32 R3, R9, R5, RZ ;  /* 0x0000000509037227 */ /* 0x000fe200078e00ff */
[----:B------:R-:W-:Y:S02]  /*6190*/  IABS R7, R10 ;  /* 0x0000000a00077213 */ /* 0x000fe40000000000 */
[----:B------:R-:W-:Y:S01]  /*61a0*/  ISETP.GT.U32.AND P5, PT, R8, R109, PT ;  /* 0x0000006d0800720c */ /* 0x000fe20003fa4070 */
[----:B------:R-:W-:-:S02]  /*61b0*/  @!P6 IMAD.IADD R107, R107, 0x1, -R8 ;  /* 0x000000016b6be824 */ /* 0x000fc400078e0a08 */
[----:B------:R-:W-:Y:S01]  /*61c0*/  @!P1 IMAD.IADD R111, R111, 0x1, -R8 ;  /* 0x000000016f6f9824 */ /* 0x000fe200078e0a08 */
[----:B------:R-:W-:Y:S01]  /*61d0*/  ISETP.GE.AND P1, PT, R4, RZ, PT ;  /* 0x000000ff0400720c */ /* 0x000fe20003f26270 */
[----:B------:R-:W-:Y:S01]  /*61e0*/  IMAD.HI.U32 R4, R9, R7, RZ ;  /* 0x0000000709047227 */ /* 0x000fe200078e00ff */
[----:B------:R-:W-:-:S03]  /*61f0*/  ISETP.GT.U32.AND P6, PT, R8, R107, PT ;  /* 0x0000006b0800720c */ /* 0x000fc60003fc4070 */
[----:B------:R-:W-:Y:S02]  /*6200*/  IMAD.MOV R3, RZ, RZ, -R3 ;  /* 0x000000ffff037224 */ /* 0x000fe400078e0a03 */
[----:B------:R-:W-:Y:S01]  /*6210*/  @!P0 IMAD.MOV R16, RZ, RZ, -R16 ;  /* 0x000000ffff108224 */ /* 0x000fe200078e0a10 */
[----:B------:R-:W-:Y:S01]  /*6220*/  ISETP.GE.AND P0, PT, R13, RZ, PT ;  /* 0x000000ff0d00720c */ /* 0x000fe20003f06270 */
[----:B------:R-:W-:Y:S02]  /*6230*/  IMAD.MOV R4, RZ, RZ, -R4 ;  /* 0x000000ffff047224 */ /* 0x000fe400078e0a04 */
[----:B------:R-:W-:Y:S01]  /*6240*/  IMAD R5, R8, R3, R5 ;  /* 0x0000000308057224 */ /* 0x000fe200078e0205 */
[----:B------:R-:W-:Y:S01]  /*6250*/  STL [R1+0x374], R16 ;  /* 0x0003741001007387 */ /* 0x000fe20000100800 */
[----:B------:R-:W-:Y:S01]  /*6260*/  @!P2 IMAD.IADD R113, R113, 0x1, -R8 ;  /* 0x000000017171a824 */ /* 0x000fe200078e0a08 */
[----:B------:R-:W-:Y:S01]  /*6270*/  ISETP.GE.AND P2, PT, R12, RZ, PT ;  /* 0x000000ff0c00720c */ /* 0x000fe20003f46270 */
[----:B------:R-:W-:Y:S01]  /*6280*/  VIADD R12, R0, 0x6e ;  /* 0x0000006e000c7836 */ /* 0x000fe20000000000 */
[----:B------:R-:W-:Y:S01]  /*6290*/  STL [R1+0x37c], R15 ;  /* 0x00037c0f01007387 */ /* 0x000fe20000100800 */
[----:B------:R-:W-:-:S02]  /*62a0*/  IMAD R7, R8, R4, R7 ;  /* 0x0000000408077224 */ /* 0x000fc400078e0207 */
[--C-:B------:R-:W-:Y:S01]  /*62b0*/  @!P5 IMAD.IADD R109, R109, 0x1, -R8.reuse ;  /* 0x000000016d6dd824 */ /* 0x100fe200078e0a08 */
[C---:B------:R-:W-:Y:S01]  /*62c0*/  ISETP.GT.U32.AND P5, PT, R8.reuse, R5, PT ;  /* 0x000000050800720c */ /* 0x040fe20003fa4070 */
[----:B------:R0:W-:Y:S01]  /*62d0*/  STL [R1+0x384], R6 ;  /* 0x0003840601007387 */ /* 0x0001e20000100800 */
[--C-:B------:R-:W-:Y:S01]  /*62e0*/  @!P6 IMAD.IADD R107, R107, 0x1, -R8.reuse ;  /* 0x000000016b6be824 */ /* 0x100fe200078e0a08 */
[----:B------:R-:W-:Y:S01]  /*62f0*/  ISETP.GT.U32.AND P6, PT, R8, R7, PT ;  /* 0x000000070800720c */ /* 0x000fe20003fc4070 */
[----:B------:R-:W-:Y:S01]  /*6300*/  @!P0 IMAD.MOV R113, RZ, RZ, -R113 ;  /* 0x000000ffff718224 */ /* 0x000fe200078e0a71 */
[----:B------:R-:W-:Y:S01]  /*6310*/  ISETP.GE.AND P0, PT, R10, RZ, PT ;  /* 0x000000ff0a00720c */ /* 0x000fe20003f06270 */
[C---:B------:R-:W-:Y:S02]  /*6320*/  VIADD R10, R0.reuse, 0x6f ;  /* 0x0000006f000a7836 */ /* 0x040fe40000000000 */
[C---:B------:R-:W-:Y:S02]  /*6330*/  VIADD R14, R0.reuse, 0x71 ;  /* 0x00000071000e7836 */ /* 0x040fe40000000000 */
[----:B------:R-:W-:Y:S01]  /*6340*/  VIADD R13, R0, 0x70 ;  /* 0x00000070000d7836 */ /* 0x000fe20000000000 */
[----:B0-----:R-:W-:Y:S01]  /*6350*/  IABS R6, R12 ;  /* 0x0000000c00067213 */ /* 0x001fe20000000000 */
[----:B------:R-:W-:Y:S01]  /*6360*/  @!P4 IMAD.MOV R109, RZ, RZ, -R109 ;  /* 0x000000ffff6dc224 */ /* 0x000fe200078e0a6d */
[----:B------:R-:W-:Y:S01]  /*6370*/  IABS R11, R10 ;  /* 0x0000000a000b7213 */ /* 0x000fe20000000000 */
[----:B------:R-:W-:Y:S01]  /*6380*/  @!P5 IMAD.IADD R5, R5, 0x1, -R8 ;  /* 0x000000010505d824 */ /* 0x000fe200078e0a08 */
[----:B------:R-:W-:Y:S01]  /*6390*/  IABS R103, R14 ;  /* 0x0000000e00677213 */ /* 0x000fe20000000000 */
[----:B------:R-:W-:Y:S01]  /*63a0*/  IMAD.HI.U32 R3, R9, R6, RZ ;  /* 0x0000000609037227 */ /* 0x000fe200078e00ff */
[----:B------:R-:W-:-:S03]  /*63b0*/  IABS R105, R13 ;  /* 0x0000000d00697213 */ /* 0x000fc60000000000 */
[----:B------:R-:W-:Y:S02]  /*63c0*/  IMAD.MOV R3, RZ, RZ, -R3 ;  /* 0x000000ffff037224 */ /* 0x000fe400078e0a03 */
[----:B------:R-:W-:Y:S01]  /*63d0*/  @!P6 IMAD.IADD R7, R7, 0x1, -R8 ;  /* 0x000000010707e824 */ /* 0x000fe200078e0a08 */
[C---:B------:R-:W-:Y:S01]  /*63e0*/  ISETP.GT.U32.AND P6, PT, R8.reuse, R5, PT ;  /* 0x000000050800720c */ /* 0x040fe20003fc4070 */
[C---:B------:R-:W-:Y:S02]  /*63f0*/  IMAD R3, R8.reuse, R3, R6 ;  /* 0x0000000308037224 */ /* 0x040fe400078e0206 */
[----:B------:R-:W-:Y:S01]  /*6400*/  IMAD.HI.U32 R4, R9, R11, RZ ;  /* 0x0000000b09047227 */ /* 0x000fe200078e00ff */
[C---:B------:R-:W-:Y:S02]  /*6410*/  ISETP.GT.U32.AND P4, PT, R8.reuse, R7, PT ;  /* 0x000000070800720c */ /* 0x040fe40003f84070 */
[----:B------:R-:W-:Y:S01]  /*6420*/  ISETP.GT.U32.AND P5, PT, R8, R3, PT ;  /* 0x000000030800720c */ /* 0x000fe20003fa4070 */
[----:B------:R-:W-:-:S02]  /*6430*/  IMAD.MOV R4, RZ, RZ, -R4 ;  /* 0x000000ffff047224 */ /* 0x000fc400078e0a04 */
[----:B------:R-:W-:-:S04]  /*6440*/  IMAD.HI.U32 R6, R9, R105, RZ ;  /* 0x0000006909067227 */ /* 0x000fc800078e00ff */
[C---:B------:R-:W-:Y:S02]  /*6450*/  IMAD R11, R8.reuse, R4, R11 ;  /* 0x00000004080b7224 */ /* 0x040fe400078e020b */
[----:B------:R-:W-:Y:S02]  /*6460*/  @!P6 IMAD.IADD R5, R5, 0x1, -R8 ;  /* 0x000000010505e824 */ /* 0x000fe400078e0a08 */
[----:B------:R-:W-:Y:S01]  /*6470*/  IMAD.HI.U32 R4, R9, R103, RZ ;  /* 0x0000006709047227 */ /* 0x000fe200078e00ff */
[----:B------:R-:W-:-:S03]  /*6480*/  ISETP.GT.U32.AND P6, PT, R8, R11, PT ;  /* 0x0000000b0800720c */ /* 0x000fc60003fc4070 */
[----:B------:R-:W-:Y:S02]  /*6490*/  @!P5 IMAD.IADD R3, R3, 0x1, -R8 ;  /* 0x000000010303d824 */ /* 0x000fe400078e0a08 */
[----:B------:R-:W-:Y:S02]  /*64a0*/  IMAD.MOV R4, RZ, RZ, -R4 ;  /* 0x000000ffff047224 */ /* 0x000fe400078e0a04 */
[----:B------:R-:W-:Y:S01]  /*64b0*/  IMAD.MOV R6, RZ, RZ, -R6 ;  /* 0x000000ffff067224 */ /* 0x000fe200078e0a06 */
[C---:B------:R-:W-:Y:S01]  /*64c0*/  ISETP.GT.U32.AND P5, PT, R8.reuse, R3, PT ;  /* 0x000000030800720c */ /* 0x040fe20003fa4070 */
[C---:B------:R-:W-:Y:S02]  /*64d0*/  IMAD R103, R8.reuse, R4, R103 ;  /* 0x0000000408677224 */ /* 0x040fe400078e0267 */
[----:B------:R-:W-:Y:S02]  /*64e0*/  IMAD R105, R8, R6, R105 ;  /* 0x0000000608697224 */ /* 0x000fe400078e0269 */
[----:B------:R-:W-:-:S02]  /*64f0*/  IMAD.MOV.U32 R16, RZ, RZ, R5 ;  /* 0x000000ffff107224 */ /* 0x000fc400078e0005 */
[----:B------:R-:W-:Y:S01]  /*6500*/  @!P6 IMAD.IADD R11, R11, 0x1, -R8 ;  /* 0x000000010b0be824 */ /* 0x000fe200078e0a08 */
[C---:B------:R-:W-:Y:S01]  /*6510*/  ISETP.GT.U32.AND P6, PT, R8.reuse, R103, PT ;  /* 0x000000670800720c */ /* 0x040fe20003fc4070 */
[----:B------:R-:W-:Y:S01]  /*6520*/  @!P1 IMAD.MOV R16, RZ, RZ, -R16 ;  /* 0x000000ffff109224 */ /* 0x000fe200078e0a10 */
[----:B------:R-:W-:Y:S01]  /*6530*/  ISETP.GT.U32.AND P1, PT, R8, R105, PT ;  /* 0x000000690800720c */ /* 0x000fe20003f24070 */
[----:B------:R-:W-:Y:S02]  /*6540*/  VIADD R15, R0, 0x72 ;  /* 0x00000072000f7836 */ /* 0x000fe40000000000 */
[--C-:B------:R-:W-:Y:S01]  /*6550*/  @!P5 IMAD.IADD R3, R3, 0x1, -R8.reuse ;  /* 0x000000010303d824 */ /* 0x100fe200078e0a08 */
[----:B------:R-:W-:Y:S01]  /*6560*/  ISETP.GE.AND P5, PT, R14, RZ, PT ;  /* 0x000000ff0e00720c */ /* 0x000fe20003fa6270 */
[--C-:B------:R-:W-:Y:S01]  /*6570*/  @!P4 IMAD.IADD R7, R7, 0x1, -R8.reuse ;  /* 0x000000010707c824 */ /* 0x100fe200078e0a08 */
[----:B------:R-:W-:Y:S01]  /*6580*/  IABS R101, R15 ;  /* 0x0000000f00657213 */ /* 0x000fe20000000000 */
[----:B------:R-:W-:Y:S01]  /*6590*/  VIADD R14, R0, 0x73 ;  /* 0x00000073000e7836 */ /* 0x000fe20000000000 */
[----:B------:R0:W-:Y:S01]  /*65a0*/  STL [R1+0x38c], R16 ;  /* 0x00038c1001007387 */ /* 0x0001e20000100800 */
[----:B------:R-:W-:Y:S01]  /*65b0*/  IMAD.MOV.U32 R5, RZ, RZ, R7 ;  /* 0x000000ffff057224 */ /* 0x000fe200078e0007 */
[----:B------:R-:W-:Y:S01]  /*65c0*/  ISETP.GE.AND P4, PT, R13, RZ, PT ;  /* 0x000000ff0d00720c */ /* 0x000fe20003f86270 */
        /* <DEDUP_REMOVED lines=11> */
[C---:B0-----:R-:W-:Y:S02]  /*6680*/  VIADD R16, R0.reuse, 0x74 ;  /* 0x0000007400107836 */ /* 0x041fe40000000000 */
[----:B------:R-:W-:Y:S02]  /*6690*/  VIADD R17, R0, 0x75 ;  /* 0x0000007500117836 */ /* 0x000fe40000000000 */
[----:B-1----:R-:W-:Y:S01]  /*66a0*/  IMAD.MOV R5, RZ, RZ, -R4 ;  /* 0x000000ffff057224 */ /* 0x002fe200078e0a04 */
[----:B------:R-:W-:Y:S01]  /*66b0*/  IABS R7, R16 ;  /* 0x0000001000077213 */ /* 0x000fe20000000000 */
[C---:B------:R-:W-:Y:S02]  /*66c0*/  IMAD R101, R8.reuse, R6, R101 ;  /* 0x0000000608657224 */ /* 0x040fe400078e0265 */
[----:B------:R-:W-:-:S02]  /*66d0*/  IMAD R100, R8, R5, R100 ;  /* 0x0000000508647224 */ /* 0x000fc400078e0264 */
[----:B------:R-:W-:Y:S01]  /*66e0*/  @!P2 IMAD.MOV R107, RZ, RZ, -R107 ;  /* 0x000000ffff6ba224 */ /* 0x000fe200078e0a6b */
[----:B------:R-:W-:Y:S01]  /*66f0*/  ISETP.GE.AND P2, PT, R10, RZ, PT ;  /* 0x000000ff0a00720c */ /* 0x000fe20003f46270 */
[----:B------:R-:W-:Y:S01]  /*6700*/  @!P3 IMAD.MOV R111, RZ, RZ, -R111 ;  /* 0x000000ffff6fb224 */ /* 0x000fe200078e0a6f */
[----:B------:R-:W-:Y:S01]  /*6710*/  IABS R10, R17 ;  /* 0x00000011000a7213 */ /* 0x000fe20000000000 */
[--C-:B------:R-:W-:Y:S01]  /*6720*/  @!P1 IMAD.IADD R11, R11, 0x1, -R8.reuse ;  /* 0x000000010b0b9824 */ /* 0x100fe200078e0a08 */
[----:B------:R-:W-:Y:S01]  /*6730*/  ISETP.GE.AND P3, PT, R12, RZ, PT ;  /* 0x000000ff0c00720c */ /* 0x000fe20003f66270 */
[----:B------:R-:W-:Y:S01]  /*6740*/  @!P6 IMAD.IADD R103, R103, 0x1, -R8 ;  /* 0x000000016767e824 */ /* 0x000fe200078e0a08 */
[C---:B------:R-:W-:Y:S01]  /*6750*/  ISETP.GT.U32.AND P1, PT, R8.reuse, R101, PT ;  /* 0x000000650800720c */ /* 0x040fe20003f24070 */
[----:B------:R-:W-:Y:S01]  /*6760*/  IMAD.HI.U32 R4, R9, R7, RZ ;  /* 0x0000000709047227 */ /* 0x000fe200078e00ff */
[----:B------:R-:W-:-:S03]  /*6770*/  ISETP.GT.U32.AND P6, PT, R8, R100, PT ;  /* 0x000000640800720c */ /* 0x000fc60003fc4070 */
[----:B------:R-:W-:Y:S02]  /*6780*/  VIADD R18, R0, 0x76 ;  /* 0x0000007600127836 */ /* 0x000fe40000000000 */
[----:B------:R-:W-:-:S03]  /*6790*/  IMAD.HI.U32 R5, R9, R10, RZ ;  /* 0x0000000a09057227 */ /* 0x000fc600078e00ff */
[----:B------:R-:W-:Y:S01]  /*67a0*/  IABS R12, R18 ;  /* 0x00000012000c7213 */ /* 0x000fe20000000000 */
[----:B------:R-:W-:Y:S02]  /*67b0*/  IMAD.MOV R4, RZ, RZ, -R4 ;  /* 0x000000ffff047224 */ /* 0x000fe400078e0a04 */
[----:B------:R-:W-:Y:S02]  /*67c0*/  IMAD.MOV R13, RZ, RZ, -R5 ;  /* 0x000000ffff0d7224 */ /* 0x000fe400078e0a05 */
[C---:B------:R-:W-:Y:S02]  /*67d0*/  IMAD R5, R8.reuse, R4, R7 ;  /* 0x0000000408057224 */ /* 0x040fe400078e0207 */
[----:B------:R-:W-:Y:S02]  /*67e0*/  IMAD R7, R8, R13, R10 ;  /* 0x0000000d08077224 */ /* 0x000fe400078e020a */
[----:B------:R-:W-:Y:S01]  /*67f0*/  @!P0 IMAD.IADD R105, R105, 0x1, -R8 ;  /* 0x0000000169698824 */ /* 0x000fe200078e0a08 */
[----:B------:R-:W-:Y:S01]  /*6800*/  ISETP.GE.AND P0, PT, R15, RZ, PT ;  /* 0x000000ff0f00720c */ /* 0x000fe20003f06270 */
[----:B------:R-:W-:-:S04]  /*6810*/  IMAD.HI.U32 R6, R9, R12, RZ ;  /* 0x0000000c09067227 */ /* 0x000fc800078e00ff */
[--C-:B------:R-:W-:Y:S01]  /*6820*/  @!P1 IMAD.IADD R101, R101, 0x1, -R8.reuse ;  /* 0x0000000165659824 */ /* 0x100fe200078e0a08 */
[----:B------:R-:W-:Y:S01]  /*6830*/  ISETP.GE.AND P1, PT, R14, RZ, PT ;  /* 0x000000ff0e00720c */ /* 0x000fe20003f26270 */
[----:B------:R-:W-:Y:S02]  /*6840*/  VIADD R10, R0, 0x77 ;  /* 0x00000077000a7836 */ /* 0x000fe40000000000 */
[----:B------:R-:W-:Y:S01]  /*6850*/  @!P6 IMAD.IADD R100, R100, 0x1, -R8 ;  /* 0x000000016464e824 */ /* 0x000fe200078e0a08 */
[C---:B------:R-:W-:Y:S01]  /*6860*/  ISETP.GT.U32.AND P6, PT, R8.reuse, R101, PT ;  /* 0x000000650800720c */ /* 0x040fe20003fc4070 */
[----:B------:R-:W-:Y:S02]  /*6870*/  IMAD.MOV.U32 R19, RZ, RZ, R11 ;  /* 0x000000ffff137224 */ /* 0x000fe400078e000b */
[----:B------:R-:W-:Y:S01]  /*6880*/  @!P3 IMAD.MOV R3, RZ, RZ, -R3 ;  /* 0x000000ffff03b224 */ /* 0x000fe200078e0a03 */
[C---:B------:R-:W-:Y:S01]  /*6890*/  ISETP.GT.U32.AND P3, PT, R8.reuse, R5, PT ;  /* 0x000000050800720c */ /* 0x040fe20003f64070 */
[----:B------:R-:W-:Y:S01]  /*68a0*/  IMAD.MOV R15, RZ, RZ, -R6 ;  /* 0x000000ffff0f7224 */ /* 0x000fe200078e0a06 */
[----:B------:R-:W-:Y:S01]  /*68b0*/  IABS R6, R10 ;  /* 0x0000000a00067213 */ /* 0x000fe20000000000 */
[----:B------:R-:W-:Y:S01]  /*68c0*/  @!P2 IMAD.MOV R19, RZ, RZ, -R19 ;  /* 0x000000ffff13a224 */ /* 0x000fe200078e0a13 */
[C---:B------:R-:W-:Y:S01]  /*68d0*/  ISETP.GT.U32.AND P2, PT, R8.reuse, R100, PT ;  /* 0x000000640800720c */ /* 0x040fe20003f44070 */
[----:B------:R-:W-:Y:S01]  /*68e0*/  @!P4 IMAD.MOV R105, RZ, RZ, -R105 ;  /* 0x000000ffff69c224 */ /* 0x000fe200078e0a69 */
[C---:B------:R-:W-:Y:S01]  /*68f0*/  ISETP.GT.U32.AND P4, PT, R8.reuse, R7, PT ;  /* 0x000000070800720c */ /* 0x040fe20003f84070 */
[----:B------:R0:W-:Y:S01]  /*6900*/  STL [R1+0x39c], R3 ;  /* 0x00039c0301007387 */ /* 0x0001e20000100800 */
[----:B------:R-:W-:-:S02]  /*6910*/  IMAD R13, R8, R15, R12 ;  /* 0x0000000f080d7224 */ /* 0x000fc400078e020c */
[--C-:B------:R-:W-:Y:S01]  /*6920*/  @!P6 IMAD.IADD R101, R101, 0x1, -R8.reuse ;  /* 0x000000016565e824 */ /* 0x100fe200078e0a08 */
[----:B------:R-:W-:Y:S01]  /*6930*/  STL [R1+0x3a4], R19 ;  /* 0x0003a41301007387 */ /* 0x000fe20000100800 */
[----:B------:R-:W-:Y:S01]  /*6940*/  VIADD R12, R0, 0x78 ;  /* 0x00000078000c7836 */ /* 0x000fe20000000000 */
[----:B------:R-:W-:Y:S01]  /*6950*/  ISETP.GT.U32.AND P6, PT, R8, R13, PT ;  /* 0x0000000d0800720c */ /* 0x000fe20003fc4070 */
[----:B------:R-:W-:Y:S01]  /*6960*/  @!P3 IMAD.IADD R5, R5, 0x1, -R8 ;  /* 0x000000010505b824 */ /* 0x000fe200078e0a08 */
[----:B------:R-:W-:Y:S01]  /*6970*/  ISETP.GE.AND P3, PT, R18, RZ, PT ;  /* 0x000000ff1200720c */ /* 0x000fe20003f66270 */
[----:B------:R-:W-:Y:S01]  /*6980*/  @!P5 IMAD.MOV R103, RZ, RZ, -R103 ;  /* 0x000000ffff67d224 */ /* 0x000fe200078e0a67 */
[----:B------:R-:W-:Y:S01]  /*6990*/  IABS R99, R12 ;  /* 0x0000000c00637213 */ /* 0x000fe20000000000 */
[----:B0-----:R-:W-:Y:S01]  /*69a0*/  IMAD.HI.U32 R3, R9, R6, RZ ;  /* 0x0000000609037227 */ /* 0x001fe200078e00ff */
[----:B------:R-:W-:-:S03]  /*69b0*/  ISETP.GE.AND P5, PT, R16, RZ, PT ;  /* 0x000000ff1000720c */ /* 0x000fc60003fa6270 */
[----:B------:R-:W-:Y:S02]  /*69c0*/  IMAD.MOV R3, RZ, RZ, -R3 ;  /* 0x000000ffff037224 */ /* 0x000fe400078e0a03 */
[----:B------:R-:W-:Y:S01]  /*69d0*/  @!P2 IMAD.IADD R100, R100, 0x1, -R8 ;  /* 0x000000016464a824 */ /* 0x000fe200078e0a08 */
[----:B------:R-:W-:Y:S01]  /*69e0*/  ISETP.GE.AND P2, PT, R17, RZ, PT ;  /* 0x000000ff1100720c */ /* 0x000fe20003f46270 */
[C---:B------:R-:W-:Y:S02]  /*69f0*/  IMAD R3, R8.reuse, R3, R6 ;  /* 0x0000000308037224 */ /* 0x040fe400078e0206 */
[----:B------:R-:W-:Y:S01]  /*6a00*/  @!P4 IMAD.IADD R7, R7, 0x1, -R8 ;  /* 0x000000010707c824 */ /* 0x000fe200078e0a08 */
[C---:B------:R-:W-:Y:S01]  /*6a10*/  ISETP.GT.U32.AND P4, PT, R8.reuse, R5, PT ;  /* 0x000000050800720c */ /* 0x040fe20003f84070 */
[----:B------:R-:W-:Y:S01]  /*6a20*/  @!P1 IMAD.MOV R100, RZ, RZ, -R100 ;  /* 0x000000ffff649224 */ /* 0x000fe200078e0a64 */
[----:B------:R-:W-:Y:S01]  /*6a30*/  ISETP.GT.U32.AND P1, PT, R8, R3, PT ;  /* 0x000000030800720c */ /* 0x000fe20003f24070 */
[----:B------:R-:W-:-:S02]  /*6a40*/  VIADD R11, R0, 0x79 ;  /* 0x00000079000b7836 */ /* 0x000fc40000000000 */
[----:B------:R-:W-:-:S03]  /*6a50*/  IMAD.HI.U32 R4, R9, R99, RZ ;  /* 0x0000006309047227 */ /* 0x000fc600078e00ff */
[----:B------:R-:W-:Y:S01]  /*6a60*/  IABS R97, R11 ;  /* 0x0000000b00617213 */ /* 0x000fe20000000000 */
[----:B------:R-:W-:Y:S01]  /*6a70*/  @!P6 IMAD.IADD R13, R13, 0x1, -R8 ;  /* 0x000000010d0de824 */ /* 0x000fe200078e0a08 */
[----:B------:R-:W-:Y:S01]  /*6a80*/  ISETP.GT.U32.AND P6, PT, R8, R7, PT ;  /* 0x000000070800720c */ /* 0x000fe20003fc4070 */
[----:B------:R-:W-:Y:S02]  /*6a90*/  IMAD.MOV R4, RZ, RZ, -R4 ;  /* 0x000000ffff047224 */ /* 0x000fe400078e0a04 */
[--C-:B------:R-:W-:Y:S01]  /*6aa0*/  @!P4 IMAD.IADD R5, R5, 0x1, -R8.reuse ;  /* 0x000000010505c824 */ /* 0x100fe200078e0a08 */
[----:B------:R-:W-:Y:S01]  /*6ab0*/  ISETP.GE.AND P4, PT, R10, RZ, PT ;  /* 0x000000ff0a00720c */ /* 0x000fe20003f86270 */
[----:B------:R-:W-:Y:S01]  /*6ac0*/  @!P1 IMAD.IADD R3, R3, 0x1, -R8 ;  /* 0x0000000103039824 */ /* 0x000fe200078e0a08 */
[----:B------:R-:W-:Y:S01]  /*6ad0*/  ISETP.GE.AND P1, PT, R11, RZ, PT ;  /* 0x000000ff0b00720c */ /* 0x000fe20003f26270 */
[----:B------:R-:W-:Y:S02]  /*6ae0*/  IMAD.MOV.U32 R15, RZ, RZ, R5 ;  /* 0x000000ffff0f7224 */ /* 0x000fe400078e0005 */
[----:B------:R-:W-:Y:S01]  /*6af0*/  @!P0 IMAD.MOV R101, RZ, RZ, -R101 ;  /* 0x000000ffff658224 */ /* 0x000fe200078e0a65 */
[C---:B------:R-:W-:Y:S01]  /*6b00*/  ISETP.GT.U32.AND P0, PT, R8.reuse, R13, PT ;  /* 0x0000000d0800720c */ /* 0x040fe20003f04070 */
[----:B------:R-:W-:-:S02]  /*6b10*/  IMAD R99, R8, R4, R99 ;  /* 0x0000000408637224 */ /* 0x000fc400078e0263 */
[----:B------:R-:W-:Y:S02]  /*6b20*/  VIADD R10, R0, 0x7b ;  /* 0x0000007b000a7836 */ /* 0x000fe40000000000 */
[----:B------:R-:W-:-:S03]  /*6b30*/  IMAD.HI.U32 R4, R9, R97, RZ ;  /* 0x0000006109047227 */ /* 0x000fc600078e00ff */
[----:B------:R-:W-:Y:S01]  /*6b40*/  IABS R93, R10 ;  /* 0x0000000a005d7213 */ /* 0x000fe20000000000 */
[----:B------:R-:W-:Y:S01]  /*6b50*/  @!P5 IMAD.MOV R15, RZ, RZ, -R15 ;  /* 0x000000ffff0fd224 */ /* 0x000fe200078e0a0f */
[C---:B------:R-:W-:Y:S01]  /*6b60*/  ISETP.GT.U32.AND P5, PT, R8.reuse, R3, PT ;  /* 0x000000030800720c */ /* 0x040fe20003fa4070 */
[----:B------:R-:W-:Y:S02]  /*6b70*/  IMAD.MOV R4, RZ, RZ, -R4 ;  /* 0x000000ffff047224 */ /* 0x000fe400078e0a04 */
[----:B------:R-:W-:Y:S01]  /*6b80*/  @!P6 IMAD.IADD R7, R7, 0x1, -R8 ;  /* 0x000000010707e824 */ /* 0x000fe200078e0a08 */
[C---:B------:R-:W-:Y:S01]  /*6b90*/  ISETP.GT.U32.AND P6, PT, R8.reuse, R99, PT ;  /* 0x000000630800720c */ /* 0x040fe20003fc4070 */
[----:B------:R-:W-:Y:S01]  /*6ba0*/  IMAD R97, R8, R4, R97 ;  /* 0x0000000408617224 */ /* 0x000fe200078e0261 */
[----:B------:R-:W-:Y:S01]  /*6bb0*/  STL [R1+0x3ac], R15 ;  /* 0x0003ac0f01007387 */ /* 0x000fe20000100800 */
[----:B------:R-:W-:-:S04]  /*6bc0*/  IMAD.HI.U32 R4, R9, R93, RZ ;  /* 0x0000005d09047227 */ /* 0x000fc800078e00ff */
[----:B------:R-:W-:Y:S01]  /*6bd0*/  @!P2 IMAD.MOV R7, RZ, RZ, -R7 ;  /* 0x000000ffff07a224 */ /* 0x000fe200078e0a07 */
[----:B------:R-:W-:Y:S01]  /*6be0*/  ISETP.GT.U32.AND P2, PT, R8, R97, PT ;  /* 0x000000610800720c */ /* 0x000fe20003f44070 */
[----:B------:R-:W-:Y:S02]  /*6bf0*/  VIADD R14, R0, 0x7a ;  /* 0x0000007a000e7836 */ /* 0x000fe40000000000 */
[----:B------:R-:W-:Y:S01]  /*6c00*/  @!P0 IMAD.IADD R13, R13, 0x1, -R8 ;  /* 0x000000010d0d8824 */ /* 0x000fe200078e0a08 */
[----:B------:R-:W-:Y:S01]  /*6c10*/  ISETP.GE.AND P0, PT, R12, RZ, PT ;  /* 0x000000ff0c00720c */ /* 0x000fe20003f06270 */
[----:B------:R-:W-:Y:S01]  /*6c20*/  IMAD.MOV R4, RZ, RZ, -R4 ;  /* 0x000000ffff047224 */ /* 0x000fe200078e0a04 */
[----:B------:R-:W-:Y:S01]  /*6c30*/  IABS R95, R14 ;  /* 0x0000000e005f7213 */ /* 0x000fe20000000000 */
[----:B------:R-:W-:Y:S01]  /*6c40*/  @!P5 IMAD.IADD R3, R3, 0x1, -R8 ;  /* 0x000000010303d824 */ /* 0x000fe200078e0a08 */
[----:B------:R-:W-:Y:S01]  /*6c50*/  STL [R1+0x3b4], R7 ;  /* 0x0003b40701007387 */ /* 0x000fe20000100800 */
[----:B------:R-:W-:-:S02]  /*6c60*/  IMAD.MOV.U32 R5, RZ, RZ, R13 ;  /* 0x000000ffff057224 */ /* 0x000fc400078e000d */
[C---:B------:R-:W-:Y:S02]  /*6c70*/  IMAD R93, R8.reuse, R4, R93 ;  /* 0x00000004085d7224 */ /* 0x040fe400078e025d */
[----:B------:R-:W-:Y:S02]  /*6c80*/  IMAD.MOV.U32 R13, RZ, RZ, R3 ;  /* 0x000000ffff0d7224 */ /* 0x000fe400078e0003 */
[----:B------:R-:W-:Y:S02]  /*6c90*/  @!P6 IMAD.IADD R99, R99, 0x1, -R8 ;  /* 0x000000016363e824 */ /* 0x000fe400078e0a08 */
[----:B------:R-:W-:Y:S01]  /*6ca0*/  @!P4 IMAD.MOV R13, RZ, RZ, -R13 ;  /* 0x000000ffff0dc224 */ /* 0x000fe200078e0a0d */
[C---:B------:R-:W-:Y:S01]  /*6cb0*/  ISETP.GT.U32.AND P4, PT, R8.reuse, R93, PT ;  /* 0x0000005d0800720c */ /* 0x040fe20003f84070 */
[----:B------:R-:W-:Y:S01]  /*6cc0*/  IMAD.HI.U32 R6, R9, R95, RZ ;  /* 0x0000005f09067227 */ /* 0x000fe200078e00ff */
[----:B------:R-:W-:-:S03]  /*6cd0*/  ISETP.GT.U32.AND P6, PT, R8, R99, PT ;  /* 0x000000630800720c */ /* 0x000fc60003fc4070 */
[----:B------:R-:W-:Y:S02]  /*6ce0*/  @!P2 IMAD.IADD R97, R97, 0x1, -R8 ;  /* 0x000000016161a824 */ /* 0x000fe400078e0a08 */
[----:B------:R-:W-:Y:S02]  /*6cf0*/  IMAD.MOV R6, RZ, RZ, -R6 ;  /* 0x000000ffff067224 */ /* 0x000fe400078e0a06 */
[----:B------:R-:W-:Y:S01]  /*6d00*/  VIADD R11, R0, 0x7d ;  /* 0x0000007d000b7836 */ /* 0x000fe20000000000 */
[C---:B------:R-:W-:Y:S01]  /*6d10*/  ISETP.GT.U32.AND P2, PT, R8.reuse, R97, PT ;  /* 0x000000610800720c */ /* 0x040fe20003f44070 */
[----:B------:R-:W-:Y:S02]  /*6d20*/  IMAD R95, R8, R6, R95 ;  /* 0x00000006085f7224 */ /* 0x000fe400078e025f */
[----:B------:R-:W-:Y:S01]  /*6d30*/  @!P3 IMAD.MOV R5, RZ, RZ, -R5 ;  /* 0x000000ffff05b224 */ /* 0x000fe200078e0a05 */
[----:B------:R-:W-:Y:S01]  /*6d40*/  IABS R6, R11 ;  /* 0x0000000b00067213 */ /* 0x000fe20000000000 */
[----:B------:R-:W-:Y:S01]  /*6d50*/  VIADD R12, R0, 0x7e ;  /* 0x0000007e000c7836 */ /* 0x000fe20000000000 */
[----:B------:R-:W-:Y:S01]  /*6d60*/  ISETP.GT.U32.AND P5, PT, R8, R95, PT ;  /* 0x0000005f0800720c */ /* 0x000fe20003fa4070 */
[--C-:B------:R-:W-:Y:S01]  /*6d70*/  @!P4 IMAD.IADD R93, R93, 0x1, -R8.reuse ;  /* 0x000000015d5dc824 */ /* 0x100fe200078e0a08 */
[----:B------:R0:W-:Y:S01]  /*6d80*/  STL [R1+0x3bc], R5 ;  /* 0x0003bc0501007387 */ /* 0x0001e20000100800 */
[--C-:B------:R-:W-:Y:S01]  /*6d90*/  @!P6 IMAD.IADD R99, R99, 0x1, -R8.reuse ;  /* 0x000000016363e824 */ /* 0x100fe200078e0a08 */
[----:B------:R-:W-:Y:S01]  /*6da0*/  ISETP.GE.AND P6, PT, R10, RZ, PT ;  /* 0x000000ff0a00720c */ /* 0x000fe20003fc6270 */
[----:B------:R-:W-:Y:S01]  /*6db0*/  IMAD.HI.U32 R4, R9, R6, RZ ;  /* 0x0000000609047227 */ /* 0x000fe200078e00ff */
[----:B------:R-:W-:Y:S01]  /*6dc0*/  IABS R10, R12 ;  /* 0x0000000c000a7213 */ /* 0x000fe20000000000 */
[----:B------:R1:W-:Y:S01]  /*6dd0*/  STL [R1+0x3c4], R13 ;  /* 0x0003c40d01007387 */ /* 0x0003e20000100800 */
[----:B------:R-:W-:Y:S01]  /*6de0*/  ISETP.GT.U32.AND P4, PT, R8, R93, PT ;  /* 0x0000005d0800720c */ /* 0x000fe20003f84070 */
[----:B------:R-:W-:Y:S01]  /*6df0*/  @!P0 IMAD.MOV R99, RZ, RZ, -R99 ;  /* 0x000000ffff638224 */ /* 0x000fe200078e0a63 */
[----:B------:R-:W-:Y:S01]  /*6e00*/  ISETP.GE.AND P3, PT, R14, RZ, PT ;  /* 0x000000ff0e00720c */ /* 0x000fe20003f66270 */
[----:B------:R-:W-:Y:S01]  /*6e10*/  @!P2 IMAD.IADD R97, R97, 0x1, -R8 ;  /* 0x000000016161a824 */ /* 0x000fe200078e0a08 */
[----:B------:R-:W-:Y:S01]  /*6e20*/  ISETP.GE.AND P2, PT, R11, RZ, PT ;  /* 0x000000ff0b00720c */ /* 0x000fe20003f46270 */
[----:B0-----:R-:W-:-:S02]  /*6e30*/  VIADD R5, R0, 0x7c ;  /* 0x0000007c00057836 */ /* 0x001fc40000000000 */
[----:B------:R-:W-:Y:S02]  /*6e40*/  IMAD.MOV R11, RZ, RZ, -R4 ;  /* 0x000000ffff0b7224 */ /* 0x000fe400078e0a04 */
[----:B------:R-:W-:Y:S01]  /*6e50*/  @!P5 IMAD.IADD R95, R95, 0x1, -R8 ;  /* 0x000000015f5fd824 */ /* 0x000fe200078e0a08 */
[----:B------:R-:W-:Y:S01]  /*6e60*/  IABS R7, R5 ;  /* 0x0000000500077213 */ /* 0x000fe20000000000 */
[----:B------:R-:W-:Y:S01]  /*6e70*/  VIADD R4, R0, 0x7f ;  /* 0x0000007f00047836 */ /* 0x000fe20000000000 */
[----:B------:R-:W-:Y:S01]  /*6e80*/  ISETP.GE.AND P0, PT, R5, RZ, PT ;  /* 0x000000ff0500720c */ /* 0x000fe20003f06270 */
[----:B------:R-:W-:Y:S01]  /*6e90*/  IMAD.HI.U32 R5, R9, R10, RZ ;  /* 0x0000000a09057227 */ /* 0x000fe200078e00ff */
[----:B------:R-:W-:-:S03]  /*6ea0*/  ISETP.GT.U32.AND P5, PT, R8, R95, PT ;  /* 0x0000005f0800720c */ /* 0x000fc60003fa4070 */
[----:B-1----:R-:W-:Y:S02]  /*6eb0*/  IMAD.MOV R13, RZ, RZ, -R5 ;  /* 0x000000ffff0d7224 */ /* 0x002fe400078e0a05 */
[----:B------:R-:W-:Y:S02]  /*6ec0*/  IMAD R5, R8, R11, R6 ;  /* 0x0000000b08057224 */ /* 0x000fe400078e0206 */
[----:B------:R-:W-:-:S04]  /*6ed0*/  IMAD.HI.U32 R3, R9, R7, RZ ;  /* 0x0000000709037227 */ /* 0x000fc800078e00ff */
[--C-:B------:R-:W-:Y:S01]  /*6ee0*/  @!P4 IMAD.IADD R93, R93, 0x1, -R8.reuse ;  /* 0x000000015d5dc824 */ /* 0x100fe200078e0a08 */
[----:B------:R-:W-:Y:S01]  /*6ef0*/  ISETP.GT.U32.AND P4, PT, R8, R5, PT ;  /* 0x000000050800720c */ /* 0x000fe20003f84070 */
[----:B------:R-:W-:Y:S02]  /*6f00*/  IMAD.MOV R3, RZ, RZ, -R3 ;  /* 0x000000ffff037224 */ /* 0x000fe400078e0a03 */
[----:B------:R-:W-:Y:S02]  /*6f10*/  VIADD R16, R0, 0x80 ;  /* 0x0000008000107836 */ /* 0x000fe40000000000 */
[C---:B------:R-:W-:Y:S02]  /*6f20*/  IMAD R7, R8.reuse, R3, R7 ;  /* 0x0000000308077224 */ /* 0x040fe400078e0207 */
[----:B------:R-:W-:Y:S01]  /*6f30*/  @!P1 IMAD.MOV R97, RZ, RZ, -R97 ;  /* 0x000000ffff619224 */ /* 0x000fe200078e0a61 */
[----:B------:R-:W-:Y:S01]  /*6f40*/  IABS R91, R16 ;  /* 0x00000010005b7213 */ /* 0x000fe20000000000 */
[----:B------:R-:W-:Y:S01]  /*6f50*/  @!P5 IMAD.IADD R95, R95, 0x1, -R8 ;  /* 0x000000015f5fd824 */ /* 0x000fe200078e0a08 */
[----:B------:R-:W-:Y:S01]  /*6f60*/  ISETP.GT.U32.AND P1, PT, R8, R7, PT ;  /* 0x000000070800720c */ /* 0x000fe20003f24070 */
[----:B------:R-:W-:Y:S01]  /*6f70*/  VIADD R14, R0, 0x82 ;  /* 0x00000082000e7836 */ /* 0x000fe20000000000 */
[----:B------:R-:W-:Y:S01]  /*6f80*/  ISETP.GE.AND P5, PT, R12, RZ, PT ;  /* 0x000000ff0c00720c */ /* 0x000fe20003fa6270 */
[----:B------:R-:W-:Y:S01]  /*6f90*/  IMAD R3, R8, R13, R10 ;  /* 0x0000000d08037224 */ /* 0x000fe200078e020a */
[----:B------:R-:W-:Y:S01]  /*6fa0*/  IABS R12, R4 ;  /* 0x00000004000c7213 */ /* 0x000fe20000000000 */
[----:B------:R-:W-:Y:S01]  /*6fb0*/  @!P4 IMAD.IADD R5, R5, 0x1, -R8 ;  /* 0x000000010505c824 */ /* 0x000fe200078e0a08 */
[----:B------:R-:W-:Y:S01]  /*6fc0*/  IABS R87, R14 ;  /* 0x0000000e00577213 */ /* 0x000fe20000000000 */
[----:B------:R-:W-:Y:S01]  /*6fd0*/  @!P3 IMAD.MOV R95, RZ, RZ, -R95 ;  /* 0x000000ffff5fb224 */ /* 0x000fe200078e0a5f */
[----:B------:R-:W-:Y:S01]  /*6fe0*/  ISETP.GE.AND P3, PT, R4, RZ, PT ;  /* 0x000000ff0400720c */ /* 0x000fe20003f66270 */
[----:B------:R-:W-:Y:S01]  /*6ff0*/  @!P6 IMAD.MOV R93, RZ, RZ, -R93 ;  /* 0x000000ffff5de224 */ /* 0x000fe200078e0a5d */
[C---:B------:R-:W-:Y:S01]  /*7000*/  ISETP.GT.U32.AND P4, PT, R8.reuse, R5, PT ;  /* 0x000000050800720c */ /* 0x040fe20003f84070 */
[----:B------:R-:W-:Y:S01]  /*7010*/  IMAD.HI.U32 R4, R9, R12, RZ ;  /* 0x0000000c09047227 */ /* 0x000fe200078e00ff */
[----:B------:R-:W-:-:S03]  /*7020*/  ISETP.GT.U32.AND P6, PT, R8, R3, PT ;  /* 0x000000030800720c */ /* 0x000fc60003fc4070 */
[----:B------:R-:W-:-:S04]  /*7030*/  IMAD.HI.U32 R6, R9, R91, RZ ;  /* 0x0000005b09067227 */ /* 0x000fc800078e00ff */
[----:B------:R-:W-:-:S04]  /*7040*/  IMAD.HI.U32 R11, R9, R87, RZ ;  /* 0x00000057090b7227 */ /* 0x000fc800078e00ff */
[----:B------:R-:W-:Y:S02]  /*7050*/  @!P1 IMAD.IADD R7, R7, 0x1, -R8 ;  /* 0x0000000107079824 */ /* 0x000fe400078e0a08 */
[----:B------:R-:W-:Y:S02]  /*7060*/  IMAD.MOV R13, RZ, RZ, -R4 ;  /* 0x000000ffff0d7224 */ /* 0x000fe400078e0a04 */
[----:B------:R-:W-:Y:S01]  /*7070*/  IMAD.MOV R6, RZ, RZ, -R6 ;  /* 0x000000ffff067224 */ /* 0x000fe200078e0a06 */
[----:B------:R-:W-:Y:S01]  /*7080*/  ISETP.GT.U32.AND P1, PT, R8, R7, PT ;  /* 0x000000070800720c */ /* 0x000fe20003f24070 */
[----:B------:R-:W-:Y:S02]  /*7090*/  IMAD.MOV R4, RZ, RZ, -R11 ;  /* 0x000000ffff047224 */ /* 0x000fe400078e0a0b */
[----:B------:R-:W-:Y:S02]  /*70a0*/  VIADD R15, R0, 0x81 ;  /* 0x00000081000f7836 */ /* 0x000fe40000000000 */
[----:B------:R-:W-:-:S02]  /*70b0*/  IMAD R11, R8, R13, R12 ;  /* 0x0000000d080b7224 */ /* 0x000fc400078e020c */
[C---:B------:R-:W-:Y:S01]  /*70c0*/  IMAD R91, R8.reuse, R6, R91 ;  /* 0x00000006085b7224 */ /* 0x040fe200078e025b */
[----:B------:R-:W-:Y:S01]  /*70d0*/  IABS R89, R15 ;  /* 0x0000000f00597213 */ /* 0x000fe20000000000 */
[--C-:B------:R-:W-:Y:S01]  /*70e0*/  @!P4 IMAD.IADD R5, R5, 0x1, -R8.reuse ;  /* 0x000000010505c824 */ /* 0x100fe200078e0a08 */
[C---:B------:R-:W-:Y:S01]  /*70f0*/  ISETP.GT.U32.AND P4, PT, R8.reuse, R11, PT ;  /* 0x0000000b0800720c */ /* 0x040fe20003f84070 */
[----:B------:R-:W-:Y:S01]  /*7100*/  @!P6 IMAD.IADD R3, R3, 0x1, -R8 ;  /* 0x000000010303e824 */ /* 0x000fe200078e0a08 */
[----:B------:R-:W-:Y:S01]  /*7110*/  ISETP.GT.U32.AND P6, PT, R8, R91, PT ;  /* 0x0000005b0800720c */ /* 0x000fe20003fc4070 */
[----:B------:R-:W-:-:S04]  /*7120*/  IMAD.HI.U32 R10, R9, R89, RZ ;  /* 0x00000059090a7227 */ /* 0x000fc800078e00ff */
[----:B------:R-:W-:Y:S02]  /*7130*/  IMAD.MOV R10, RZ, RZ, -R10 ;  /* 0x000000ffff0a7224 */ /* 0x000fe400078e0a0a */
[--C-:B------:R-:W-:Y:S01]  /*7140*/  @!P1 IMAD.IADD R7, R7, 0x1, -R8.reuse ;  /* 0x0000000107079824 */ /* 0x100fe200078e0a08 */
[----:B------:R-:W-:Y:S01]  /*7150*/  ISETP.GE.AND P1, PT, R16, RZ, PT ;  /* 0x000000ff1000720c */ /* 0x000fe20003f26270 */
[C---:B------:R-:W-:Y:S02]  /*7160*/  VIADD R19, R0.reuse, 0x83 ;  /* 0x0000008300137836 */ /* 0x040fe40000000000 */
[----:B------:R-:W-:Y:S02]  /*7170*/  VIADD R18, R0, 0x84 ;  /* 0x0000008400127836 */ /* 0x000fe40000000000 */
[C---:B------:R-:W-:Y:S01]  /*7180*/  IMAD R89, R8.reuse, R10, R89 ;  /* 0x0000000a08597224 */ /* 0x040fe200078e0259 */
[----:B------:R-:W-:Y:S01]  /*7190*/  IABS R85, R19 ;  /* 0x0000001300557213 */ /* 0x000fe20000000000 */
[--C-:B------:R-:W-:Y:S01]  /*71a0*/  @!P4 IMAD.IADD R11, R11, 0x1, -R8.reuse ;  /* 0x000000010b0bc824 */ /* 0x100fe200078e0a08 */
[----:B------:R-:W-:Y:S01]  /*71b0*/  IABS R10, R18 ;  /* 0x00000012000a7213 */ /* 0x000fe20000000000 */
[----:B------:R-:W-:Y:S01]  /*71c0*/  IMAD.MOV.U32 R20, RZ, RZ, R7 ;  /* 0x000000ffff147224 */ /* 0x000fe200078e0007 */
[----:B------:R-:W-:Y:S01]  /*71d0*/  ISETP.GT.U32.AND P4, PT, R8, R3, PT ;  /* 0x000000030800720c */ /* 0x000fe20003f84070 */
[----:B------:R-:W-:-:S02]  /*71e0*/  @!P6 IMAD.IADD R91, R91, 0x1, -R8 ;  /* 0x000000015b5be824 */ /* 0x000fc400078e0a08 */
[----:B------:R-:W-:Y:S01]  /*71f0*/  @!P0 IMAD.MOV R20, RZ, RZ, -R20 ;  /* 0x000000ffff148224 */ /* 0x000fe200078e0a14 */
[C---:B------:R-:W-:Y:S01]  /*7200*/  ISETP.GT.U32.AND P0, PT, R8.reuse, R11, PT ;  /* 0x0000000b0800720c */ /* 0x040fe20003f04070 */
[C---:B------:R-:W-:Y:S01]  /*7210*/  IMAD R87, R8.reuse, R4, R87 ;  /* 0x0000000408577224 */ /* 0x040fe200078e0257 */
[----:B------:R-:W-:Y:S01]  /*7220*/  ISETP.GT.U32.AND P6, PT, R8, R91, PT ;  /* 0x0000005b0800720c */ /* 0x000fe20003fc4070 */
[C---:B------:R-:W-:Y:S01]  /*7230*/  IMAD.HI.U32 R4, R9.reuse, R85, RZ ;  /* 0x0000005509047227 */ /* 0x040fe200078e00ff */
[----:B------:R-:W-:Y:S03]  /*7240*/  STL [R1+0x3cc], R20 ;  /* 0x0003cc1401007387 */ /* 0x000fe60000100800 */
[----:B------:R-:W-:-:S04]  /*7250*/  IMAD.HI.U32 R6, R9, R10, RZ ;  /* 0x0000000a09067227 */ /* 0x000fc800078e00ff */
[----:B------:R-:W-:Y:S02]  /*7260*/  IMAD.MOV.U32 R7, RZ, RZ, R5 ;  /* 0x000000ffff077224 */ /* 0x000fe400078e0005 */
[----:B------:R-:W-:Y:S02]  /*7270*/  IMAD.MOV R4, RZ, RZ, -R4 ;  /* 0x000000ffff047224 */ /* 0x000fe400078e0a04 */
[----:B------:R-:W-:Y:S02]  /*7280*/  IMAD.MOV R5, RZ, RZ, -R6 ;  /* 0x000000ffff057224 */ /* 0x000fe400078e0a06 */
[----:B------:R-:W-:Y:S01]  /*7290*/  @!P2 IMAD.MOV R7, RZ, RZ, -R7 ;  /* 0x000000ffff07a224 */ /* 0x000fe200078e0a07 */
[C---:B------:R-:W-:Y:S01]  /*72a0*/  ISETP.GT.U32.AND P2, PT, R8.reuse, R89, PT ;  /* 0x000000590800720c */ /* 0x040fe20003f44070 */
[----:B------:R-:W-:Y:S01]  /*72b0*/  @!P4 IMAD.IADD R3, R3, 0x1, -R8 ;  /* 0x000000010303c824 */ /* 0x000fe200078e0a08 */
[C---:B------:R-:W-:Y:S01]  /*72c0*/  ISETP.GT.U32.AND P4, PT, R8.reuse, R87, PT ;  /* 0x000000570800720c */ /* 0x040fe20003f84070 */
[C---:B------:R-:W-:Y:S01]  /*72d0*/  IMAD R85, R8.reuse, R4, R85 ;  /* 0x0000000408557224 */ /* 0x040fe200078e0255 */
[----:B------:R0:W-:Y:S01]  /*72e0*/  STL [R1+0x3d4], R7 ;  /* 0x0003d40701007387 */ /* 0x0001e20000100800 */
[----:B------:R-:W-:-:S02]  /*72f0*/  IMAD R5, R8, R5, R10 ;  /* 0x0000000508057224 */ /* 0x000fc400078e020a */
[--C-:B------:R-:W-:Y:S01]  /*7300*/  @!P0 IMAD.IADD R11, R11, 0x1, -R8.reuse ;  /* 0x000000010b0b8824 */ /* 0x100fe200078e0a08 */
[C---:B------:R-:W-:Y:S01]  /*7310*/  ISETP.GT.U32.AND P0, PT, R8.reuse, R85, PT ;  /* 0x000000550800720c */ /* 0x040fe20003f04070 */
[--C-:B------:R-:W-:Y:S01]  /*7320*/  @!P6 IMAD.IADD R91, R91, 0x1, -R8.reuse ;  /* 0x000000015b5be824 */ /* 0x100fe200078e0a08 */
[----:B------:R-:W-:Y:S01]  /*7330*/  ISETP.GT.U32.AND P6, PT, R8, R5, PT ;  /* 0x000000050800720c */ /* 0x000fe20003fc4070 */
[C---:B------:R-:W-:Y:S02]  /*7340*/  VIADD R16, R0.reuse, 0x86 ;  /* 0x0000008600107836 */ /* 0x040fe40000000000 */
[--C-:B------:R-:W-:Y:S01]  /*7350*/  @!P2 IMAD.IADD R89, R89, 0x1, -R8.reuse ;  /* 0x000000015959a824 */ /* 0x100fe200078e0a08 */
[----:B------:R-:W-:Y:S01]  /*7360*/  ISETP.GE.AND P2, PT, R15, RZ, PT ;  /* 0x000000ff0f00720c */ /* 0x000fe20003f46270 */
[----:B------:R-:W-:Y:S01]  /*7370*/  @!P4 IMAD.IADD R87, R87, 0x1, -R8 ;  /* 0x000000015757c824 */ /* 0x000fe200078e0a08 */
[----:B------:R-:W-:Y:S01]  /*7380*/  IABS R12, R16 ;  /* 0x00000010000c7213 */ /* 0x000fe20000000000 */
[----:B------:R-:W-:Y:S01]  /*7390*/  VIADD R17, R0, 0x85 ;  /* 0x0000008500117836 */ /* 0x000fe20000000000 */
[----:B------:R-:W-:Y:S01]  /*73a0*/  ISETP.GE.AND P4, PT, R14, RZ, PT ;  /* 0x000000ff0e00720c */ /* 0x000fe20003f86270 */
[----:B------:R-:W-:-:S02]  /*73b0*/  IMAD.MOV.U32 R21, RZ, RZ, R3 ;  /* 0x000000ffff157224 */ /* 0x000fc400078e0003 */
[--C-:B------:R-:W-:Y:S01]  /*73c0*/  @!P0 IMAD.IADD R85, R85, 0x1, -R8.reuse ;  /* 0x0000000155558824 */ /* 0x100fe200078e0a08 */
[C---:B------:R-:W-:Y:S01]  /*73d0*/  ISETP.GT.U32.AND P0, PT, R8.reuse, R89, PT ;  /* 0x000000590800720c */ /* 0x040fe20003f04070 */
[----:B------:R-:W-:Y:S01]  /*73e0*/  @!P6 IMAD.IADD R5, R5, 0x1, -R8 ;  /* 0x000000010505e824 */ /* 0x000fe200078e0a08 */
[----:B------:R-:W-:Y:S01]  /*73f0*/  ISETP.GT.U32.AND P6, PT, R8, R87, PT ;  /* 0x000000570800720c */ /* 0x000fe20003fc4070 */
[----:B------:R-:W-:Y:S01]  /*7400*/  IMAD.HI.U32 R6, R9, R12, RZ ;  /* 0x0000000c09067227 */ /* 0x000fe200078e00ff */
[----:B------:R-:W-:-:S03]  /*7410*/  IABS R13, R17 ;  /* 0x00000011000d7213 */ /* 0x000fc60000000000 */
[----:B------:R-:W-:Y:S01]  /*7420*/  @!P5 IMAD.MOV R21, RZ, RZ, -R21 ;  /* 0x000000ffff15d224 */ /* 0x000fe200078e0a15 */
[----:B------:R-:W-:Y:S01]  /*7430*/  ISETP.GT.U32.AND P5, PT, R8, R85, PT ;  /* 0x000000550800720c */ /* 0x000fe20003fa4070 */
[----:B0-----:R-:W-:Y:S02]  /*7440*/  IMAD.MOV R7, RZ, RZ, -R6 ;  /* 0x000000ffff077224 */ /* 0x001fe400078e0a06 */
[----:B------:R-:W-:Y:S01]  /*7450*/  VIADD R10, R0, 0x87 ;  /* 0x00000087000a7836 */ /* 0x000fe20000000000 */
[----:B------:R-:W-:Y:S01]  /*7460*/  STL [R1+0x3dc], R21 ;  /* 0x0003dc1501007387 */ /* 0x000fe20000100800 */
[----:B------:R-:W-:Y:S02]  /*7470*/  IMAD.MOV.U32 R20, RZ, RZ, R11 ;  /* 0x000000ffff147224 */ /* 0x000fe400078e000b */
[----:B------:R-:W-:Y:S01]  /*7480*/  IMAD.HI.U32 R4, R9, R13, RZ ;  /* 0x0000000d09047227 */ /* 0x000fe200078e00ff */
[----:B------:R-:W-:-:S03]  /*7490*/  IABS R6, R10 ;  /* 0x0000000a00067213 */ /* 0x000fc60000000000 */
[----:B------:R-:W-:Y:S02]  /*74a0*/  IMAD R7, R8, R7, R12 ;  /* 0x0000000708077224 */ /* 0x000fe400078e020c */
[----:B------:R-:W-:Y:S02]  /*74b0*/  VIADD R12, R0, 0x88 ;  /* 0x00000088000c7836 */ /* 0x000fe40000000000 */
[----:B------:R-:W-:Y:S01]  /*74c0*/  @!P3 IMAD.MOV R20, RZ, RZ, -R20 ;  /* 0x000000ffff14b224 */ /* 0x000fe200078e0a14 */
[C---:B------:R-:W-:Y:S01]  /*74d0*/  ISETP.GT.U32.AND P3, PT, R8.reuse, R5, PT ;  /* 0x000000050800720c */ /* 0x040fe20003f64070 */
[----:B------:R-:W-:Y:S01]  /*74e0*/  IMAD.MOV R4, RZ, RZ, -R4 ;  /* 0x000000ffff047224 */ /* 0x000fe200078e0a04 */
[----:B------:R-:W-:Y:S01]  /*74f0*/  IABS R84, R12 ;  /* 0x0000000c00547213 */ /* 0x000fe20000000000 */
[--C-:B------:R-:W-:Y:S01]  /*7500*/  @!P0 IMAD.IADD R89, R89, 0x1, -R8.reuse ;  /* 0x0000000159598824 */ /* 0x100fe200078e0a08 */
[----:B------:R-:W-:Y:S01]  /*7510*/  ISETP.GE.AND P0, PT, R19, RZ, PT ;  /* 0x000000ff1300720c */ /* 0x000fe20003f06270 */
[----:B------:R-:W-:Y:S01]  /*7520*/  @!P6 IMAD.IADD R87, R87, 0x1, -R8 ;  /* 0x000000015757e824 */ /* 0x000fe200078e0a08 */
[C---:B------:R-:W-:Y:S01]  /*7530*/  ISETP.GT.U32.AND P6, PT, R8.reuse, R7, PT ;  /* 0x000000070800720c */ /* 0x040fe20003fc4070 */
[----:B------:R-:W-:Y:S01]  /*7540*/  IMAD R13, R8, R4, R13 ;  /* 0x00000004080d7224 */ /* 0x000fe200078e020d */
[----:B------:R-:W-:Y:S01]  /*7550*/  STL [R1+0x3e4], R20 ;  /* 0x0003e41401007387 */ /* 0x000fe20000100800 */
[----:B------:R-:W-:-:S04]  /*7560*/  IMAD.HI.U32 R3, R9, R6, RZ ;  /* 0x0000000609037227 */ /* 0x000fc800078e00ff */
[----:B------:R-:W-:Y:S01]  /*7570*/  @!P5 IMAD.IADD R85, R85, 0x1, -R8 ;  /* 0x000000015555d824 */ /* 0x000fe200078e0a08 */
[----:B------:R-:W-:Y:S01]  /*7580*/  ISETP.GE.AND P5, PT, R18, RZ, PT ;  /* 0x000000ff1200720c */ /* 0x000fe20003fa6270 */
[----:B------:R-:W-:Y:S01]  /*7590*/  @!P1 IMAD.MOV R91, RZ, RZ, -R91 ;  /* 0x000000ffff5b9224 */ /* 0x000fe200078e0a5b */
[----:B------:R-:W-:Y:S01]  /*75a0*/  ISETP.GT.U32.AND P1, PT, R8, R13, PT ;  /* 0x0000000d0800720c */ /* 0x000fe20003f24070 */
[----:B------:R-:W-:-:S04]  /*75b0*/  IMAD.HI.U32 R4, R9, R84, RZ ;  /* 0x0000005409047227 */ /* 0x000fc800078e00ff */
[----:B------:R-:W-:Y:S02]  /*75c0*/  IMAD.MOV R3, RZ, RZ, -R3 ;  /* 0x000000ffff037224 */ /* 0x000fe400078e0a03 */
[----:B------:R-:W-:Y:S01]  /*75d0*/  @!P3 IMAD.IADD R5, R5, 0x1, -R8 ;  /* 0x000000010505b824 */ /* 0x000fe200078e0a08 */
[----:B------:R-:W-:Y:S01]  /*75e0*/  ISETP.GE.AND P3, PT, R17, RZ, PT ;  /* 0x000000ff1100720c */ /* 0x000fe20003f66270 */
[----:B------:R-:W-:Y:S02]  /*75f0*/  IMAD.MOV R11, RZ, RZ, -R4 ;  /* 0x000000ffff0b7224 */ /* 0x000fe400078e0a04 */
[----:B------:R-:W-:Y:S02]  /*7600*/  IMAD R3, R8, R3, R6 ;  /* 0x0000000308037224 */ /* 0x000fe400078e0206 */
[----:B------:R-:W-:Y:S01]  /*7610*/  @!P6 IMAD.IADD R7, R7, 0x1, -R8 ;  /* 0x000000010707e824 */ /* 0x000fe200078e0a08 */
[----:B------:R-:W-:Y:S01]  /*7620*/  ISETP.GE.AND P6, PT, R10, RZ, PT ;  /* 0x000000ff0a00720c */ /* 0x000fe20003fc6270 */
[----:B------:R-:W-:-:S02]  /*7630*/  IMAD R84, R8, R11, R84 ;  /* 0x0000000b08547224 */ /* 0x000fc400078e0254 */
[----:B------:R-:W-:Y:S02]  /*7640*/  IMAD.MOV.U32 R14, RZ, RZ, R5 ;  /* 0x000000ffff0e7224 */ /* 0x000fe400078e0005 */
[----:B------:R-:W-:Y:S01]  /*7650*/  @!P0 IMAD.MOV R85, RZ, RZ, -R85 ;  /* 0x000000ffff558224 */ /* 0x000fe200078e0a55 */
[C---:B------:R-:W-:Y:S01]  /*7660*/  ISETP.GT.U32.AND P0, PT, R8.reuse, R3, PT ;  /* 0x000000030800720c */ /* 0x040fe20003f04070 */
[----:B------:R-:W-:Y:S01]  /*7670*/  @!P4 IMAD.MOV R87, RZ, RZ, -R87 ;  /* 0x000000ffff57c224 */ /* 0x000fe200078e0a57 */
[C---:B------:R-:W-:Y:S01]  /*7680*/  ISETP.GT.U32.AND P4, PT, R8.reuse, R7, PT ;  /* 0x000000070800720c */ /* 0x040fe20003f84070 */
[----:B------:R-:W-:Y:S01]  /*7690*/  @!P5 IMAD.MOV R14, RZ, RZ, -R14 ;  /* 0x000000ffff0ed224 */ /* 0x000fe200078e0a0e */
[----:B------:R-:W-:Y:S01]  /*76a0*/  ISETP.GT.U32.AND P5, PT, R8, R84, PT ;  /* 0x000000540800720c */ /* 0x000fe20003fa4070 */
[----:B------:R-:W-:Y:S01]  /*76b0*/  @!P1 IMAD.IADD R13, R13, 0x1, -R8 ;  /* 0x000000010d0d9824 */ /* 0x000fe200078e0a08 */
[----:B------:R-:W-:Y:S01]  /*76c0*/  ISETP.GE.AND P1, PT, R16, RZ, PT ;  /* 0x000000ff1000720c */ /* 0x000fe20003f26270 */
[----:B------:R-:W-:Y:S01]  /*76d0*/  @!P2 IMAD.MOV R89, RZ, RZ, -R89 ;  /* 0x000000ffff59a224 */ /* 0x000fe200078e0a59 */
[----:B------:R-:W-:Y:S01]  /*76e0*/  STL [R1+0x3ec], R14 ;  /* 0x0003ec0e01007387 */ /* 0x000fe20000100800 */
[----:B------:R-:W-:Y:S01]  /*76f0*/  VIADD R4, R0, 0x89 ;  /* 0x0000008900047836 */ /* 0x000fe20000000000 */
[----:B------:R-:W-:Y:S01]  /*7700*/  ISETP.GT.U32.AND P2, PT, R8, R13, PT ;  /* 0x0000000d0800720c */ /* 0x000fe20003f44070 */
[----:B------:R-:W-:-:S02]  /*7710*/  VIADD R5, R0, 0x8a ;  /* 0x0000008a00057836 */ /* 0x000fc40000000000 */
[--C-:B------:R-:W-:Y:S01]  /*7720*/  @!P0 IMAD.IADD R3, R3, 0x1, -R8.reuse ;  /* 0x0000000103038824 */ /* 0x100fe200078e0a08 */
[----:B------:R-:W-:Y:S01]  /*7730*/  IABS R83, R4 ;  /* 0x0000000400537213 */ /* 0x000fe20000000000 */
[--C-:B------:R-:W-:Y:S01]  /*7740*/  @!P4 IMAD.IADD R7, R7, 0x1, -R8.reuse ;  /* 0x000000010707c824 */ /* 0x100fe200078e0a08 */
[----:B------:R-:W-:Y:S01]  /*7750*/  ISETP.GE.AND P4, PT, R4, RZ, PT ;  /* 0x000000ff0400720c */ /* 0x000fe20003f86270 */
[--C-:B------:R-:W-:Y:S01]  /*7760*/  @!P5 IMAD.IADD R84, R84, 0x1, -R8.reuse ;  /* 0x000000015454d824 */ /* 0x100fe200078e0a08 */
[----:B------:R-:W-:Y:S01]  /*7770*/  ISETP.GT.U32.AND P5, PT, R8, R3, PT ;  /* 0x000000030800720c */ /* 0x000fe20003fa4070 */
[----:B------:R-:W-:Y:S01]  /*7780*/  IMAD.HI.U32 R4, R9, R83, RZ ;  /* 0x0000005309047227 */ /* 0x000fe200078e00ff */
[----:B------:R-:W-:Y:S02]  /*7790*/  IABS R81, R5 ;  /* 0x0000000500517213 */ /* 0x000fe40000000000 */
[----:B------:R-:W-:Y:S01]  /*77a0*/  ISETP.GE.AND P0, PT, R5, RZ, PT ;  /* 0x000000ff0500720c */ /* 0x000fe20003f06270 */
[----:B------:R-:W-:Y:S01]  /*77b0*/  @!P2 IMAD.IADD R13, R13, 0x1, -R8 ;  /* 0x000000010d0da824 */ /* 0x000fe200078e0a08 */
[----:B------:R-:W-:Y:S01]  /*77c0*/  ISETP.GE.AND P2, PT, R12, RZ, PT ;  /* 0x000000ff0c00720c */ /* 0x000fe20003f46270 */
[----:B------:R-:W-:-:S02]  /*77d0*/  IMAD.MOV R4, RZ, RZ, -R4 ;  /* 0x000000ffff047224 */ /* 0x000fc400078e0a04 */
[----:B------:R-:W-:Y:S02]  /*77e0*/  IMAD.MOV.U32 R6, RZ, RZ, R13 ;  /* 0x000000ffff067224 */ /* 0x000fe400078e000d */
[----:B------:R-:W-:Y:S02]  /*77f0*/  IMAD R83, R8, R4, R83 ;  /* 0x0000000408537224 */ /* 0x000fe400078e0253 */
[----:B------:R-:W-:-:S04]  /*7800*/  IMAD.HI.U32 R5, R9, R81, RZ ;  /* 0x0000005109057227 */ /* 0x000fc800078e00ff */
[----:B------:R-:W-:Y:S01]  /*7810*/  @!P3 IMAD.MOV R6, RZ, RZ, -R6 ;  /* 0x000000ffff06b224 */ /* 0x000fe200078e0a06 */
[C---:B------:R-:W-:Y:S01]  /*7820*/  ISETP.GT.U32.AND P3, PT, R8.reuse, R84, PT ;  /* 0x000000540800720c */ /* 0x040fe20003f64070 */
[----:B------:R-:W-:Y:S02]  /*7830*/  @!P1 IMAD.MOV R7, RZ, RZ, -R7 ;  /* 0x000000ffff079224 */ /* 0x000fe400078e0a07 */
[--C-:B------:R-:W-:Y:S01]  /*7840*/  @!P5 IMAD.IADD R3, R3, 0x1, -R8.reuse ;  /* 0x000000010303d824 */ /* 0x100fe200078e0a08 */
[----:B------:R-:W-:Y:S01]  /*7850*/  ISETP.GT.U32.AND P5, PT, R8, R83, PT ;  /* 0x000000530800720c */ /* 0x000fe20003fa4070 */
[----:B------:R-:W-:Y:S01]  /*7860*/  IMAD.MOV R5, RZ, RZ, -R5 ;  /* 0x000000ffff057224 */ /* 0x000fe200078e0a05 */
[----:B------:R0:W-:Y:S01]  /*7870*/  STL [R1+0x3f4], R6 ;  /* 0x0003f40601007387 */ /* 0x0001e20000100800 */
[----:B------:R-:W-:Y:S02]  /*7880*/  VIADD R4, R0, 0x8c ;  /* 0x0000008c00047836 */ /* 0x000fe40000000000 */
[----:B------:R-:W-:Y:S01]  /*7890*/  IMAD R81, R8, R5, R81 ;  /* 0x0000000508517224 */ /* 0x000fe200078e0251 */
[----:B------:R1:W-:Y:S01]  /*78a0*/  STL [R1+0x3fc], R7 ;  /* 0x0003fc0701007387 */ /* 0x0003e20000100800 */
[----:B------:R-:W-:Y:S01]  /*78b0*/  VIADD R12, R0, 0x8e ;  /* 0x0000008e000c7836 */ /* 0x000fe20000000000 */
[----:B------:R-:W-:Y:S01]  /*78c0*/  IABS R5, R4 ;  /* 0x0000000400057213 */ /* 0x000fe20000000000 */
[----:B------:R-:W-:Y:S01]  /*78d0*/  @!P3 IMAD.IADD R84, R84, 0x1, -R8 ;  /* 0x000000015454b824 */ /* 0x000fe200078e0a08 */
[----:B------:R-:W-:Y:S01]  /*78e0*/  ISETP.GE.AND P3, PT, R4, RZ, PT ;  /* 0x000000ff0400720c */ /* 0x000fe20003f66270 */
[----:B------:R-:W-:-:S02]  /*78f0*/  VIADD R15, R0, 0x90 ;  /* 0x00000090000f7836 */ /* 0x000fc40000000000 */
[----:B0-----:R-:W-:Y:S02]  /*7900*/  VIADD R6, R0, 0x8b ;  /* 0x0000008b00067836 */ /* 0x001fe40000000000 */
[----:B------:R-:W-:Y:S01]  /*7910*/  @!P5 IMAD.IADD R83, R83, 0x1, -R8 ;  /* 0x000000015353d824 */ /* 0x000fe200078e0a08 */
[----:B------:R-:W-:Y:S01]  /*7920*/  IABS R38, R15 ;  /* 0x0000000f00267213 */ /* 0x000fe20000000000 */
[----:B-1----:R-:W-:Y:S01]  /*7930*/  IMAD.MOV.U32 R7, RZ, RZ, R3 ;  /* 0x000000ffff077224 */ /* 0x002fe200078e0003 */
[----:B------:R-:W-:Y:S01]  /*7940*/  IABS R79, R6 ;  /* 0x00000006004f7213 */ /* 0x000fe20000000000 */
[C---:B------:R-:W-:Y:S01]  /*7950*/  IMAD.HI.U32 R3, R9.reuse, R5, RZ ;  /* 0x0000000509037227 */ /* 0x040fe200078e00ff */
[----:B------:R-:W-:Y:S02]  /*7960*/  ISETP.GE.AND P1, PT, R6, RZ, PT ;  /* 0x000000ff0600720c */ /* 0x000fe40003f26270 */
[C---:B------:R-:W-:Y:S01]  /*7970*/  ISETP.GT.U32.AND P5, PT, R8.reuse, R83, PT ;  /* 0x000000530800720c */ /* 0x040fe20003fa4070 */
[----:B------:R-:W-:Y:S01]  /*7980*/  @!P6 IMAD.MOV R7, RZ, RZ, -R7 ;  /* 0x000000ffff07e224 */ /* 0x000fe200078e0a07 */
[----:B------:R-:W-:Y:S01]  /*7990*/  ISETP.GT.U32.AND P6, PT, R8, R81, PT ;  /* 0x000000510800720c */ /* 0x000fe20003fc4070 */
[----:B------:R-:W-:-:S03]  /*79a0*/  IMAD.HI.U32 R4, R9, R79, RZ ;  /* 0x0000004f09047227 */ /* 0x000fc600078e00ff */
[----:B------:R0:W-:Y:S01]  /*79b0*/  STL [R1+0x404], R7 ;  /* 0x0004040701007387 */ /* 0x0001e20000100800 */
[----:B------:R-:W-:Y:S02]  /*79c0*/  VIADD R6, R0, 0x8d ;  /* 0x0000008d00067836 */ /* 0x000fe40000000000 */
[----:B------:R-:W-:Y:S02]  /*79d0*/  IMAD.MOV R4, RZ, RZ, -R4 ;  /* 0x000000ffff047224 */ /* 0x000fe400078e0a04 */
[----:B------:R-:W-:Y:S01]  /*79e0*/  IMAD.MOV R3, RZ, RZ, -R3 ;  /* 0x000000ffff037224 */ /* 0x000fe200078e0a03 */
[----:B------:R-:W-:Y:S01]  /*79f0*/  IABS R11, R6 ;  /* 0x00000006000b7213 */ /* 0x000fe20000000000 */
[C---:B------:R-:W-:Y:S02]  /*7a00*/  IMAD R79, R8.reuse, R4, R79 ;  /* 0x00000004084f7224 */ /* 0x040fe400078e024f */
[----:B------:R-:W-:Y:S01]  /*7a10*/  @!P6 IMAD.IADD R81, R81, 0x1, -R8 ;  /* 0x000000015151e824 */ /* 0x000fe200078e0a08 */
[----:B0-----:R-:W-:Y:S01]  /*7a20*/  IABS R7, R12 ;  /* 0x0000000c00077213 */ /* 0x001fe20000000000 */
[----:B------:R-:W-:-:S02]  /*7a30*/  IMAD R5, R8, R3, R5 ;  /* 0x0000000308057224 */ /* 0x000fc400078e0205 */
[----:B------:R-:W-:Y:S01]  /*7a40*/  IMAD.HI.U32 R3, R9, R11, RZ ;  /* 0x0000000b09037227 */ /* 0x000fe200078e00ff */
[----:B------:R-:W-:-:S03]  /*7a50*/  ISETP.GT.U32.AND P6, PT, R8, R81, PT ;  /* 0x000000510800720c */ /* 0x000fc60003fc4070 */
[----:B------:R-:W-:Y:S01]  /*7a60*/  @!P5 IMAD.IADD R83, R83, 0x1, -R8 ;  /* 0x000000015353d824 */ /* 0x000fe200078e0a08 */
[----:B------:R-:W-:Y:S01]  /*7a70*/  ISETP.GT.U32.AND P5, PT, R8, R79, PT ;  /* 0x0000004f0800720c */ /* 0x000fe20003fa4070 */
[----:B------:R-:W-:-:S04]  /*7a80*/  IMAD.HI.U32 R4, R9, R7, RZ ;  /* 0x0000000709047227 */ /* 0x000fc800078e00ff */
[----:B------:R-:W-:Y:S02]  /*7a90*/  IMAD.MOV R3, RZ, RZ, -R3 ;  /* 0x000000ffff037224 */ /* 0x000fe400078e0a03 */
[----:B------:R-:W-:Y:S02]  /*7aa0*/  IMAD.MOV R4, RZ, RZ, -R4 ;  /* 0x000000ffff047224 */ /* 0x000fe400078e0a04 */
[C---:B------:R-:W-:Y:S02]  /*7ab0*/  IMAD R11, R8.reuse, R3, R11 ;  /* 0x00000003080b7224 */ /* 0x040fe400078e020b */
[C---:B------:R-:W-:Y:S02]  /*7ac0*/  IMAD R7, R8.reuse, R4, R7 ;  /* 0x0000000408077224 */ /* 0x040fe400078e0207 */
[--C-:B------:R-:W-:Y:S01]  /*7ad0*/  @!P6 IMAD.IADD R81, R81, 0x1, -R8.reuse ;  /* 0x000000015151e824 */ /* 0x100fe200078e0a08 */
[C---:B------:R-:W-:Y:S01]  /*7ae0*/  ISETP.GT.U32.AND P6, PT, R8.reuse, R11, PT ;  /* 0x0000000b0800720c */ /* 0x040fe20003fc4070 */
[----:B------:R-:W-:Y:S01]  /*7af0*/  @!P5 IMAD.IADD R79, R79, 0x1, -R8 ;  /* 0x000000014f4fd824 */ /* 0x000fe200078e0a08 */
[C---:B------:R-:W-:Y:S01]  /*7b00*/  ISETP.GT.U32.AND P5, PT, R8.reuse, R7, PT ;  /* 0x000000070800720c */ /* 0x040fe20003fa4070 */
[----:B------:R-:W-:Y:S01]  /*7b10*/  @!P4 IMAD.MOV R83, RZ, RZ, -R83 ;  /* 0x000000ffff53c224 */ /* 0x000fe200078e0a53 */
[----:B------:R-:W-:Y:S01]  /*7b20*/  ISETP.GT.U32.AND P4, PT, R8, R5, PT ;  /* 0x000000050800720c */ /* 0x000fe20003f84070 */
[----:B------:R-:W-:-:S02]  /*7b30*/  VIADD R14, R0, 0x8f ;  /* 0x0000008f000e7836 */ /* 0x000fc40000000000 */
[----:B------:R-:W-:Y:S01]  /*7b40*/  @!P2 IMAD.MOV R84, RZ, RZ, -R84 ;  /* 0x000000ffff54a224 */ /* 0x000fe200078e0a54 */
[----:B------:R-:W-:Y:S01]  /*7b50*/  ISETP.GE.AND P2, PT, R6, RZ, PT ;  /* 0x000000ff0600720c */ /* 0x000fe20003f46270 */
[----:B------:R-:W-:Y:S01]  /*7b60*/  IMAD.HI.U32 R4, R9, R38, RZ ;  /* 0x0000002609047227 */ /* 0x000fe200078e00ff */
[----:B------:R-:W-:-:S03]  /*7b70*/  IABS R6, R14 ;  /* 0x0000000e00067213 */ /* 0x000fc60000000000 */
[--C-:B------:R-:W-:Y:S02]  /*7b80*/  @!P6 IMAD.IADD R11, R11, 0x1, -R8.reuse ;  /* 0x000000010b0be824 */ /* 0x100fe400078e0a08 */
[--C-:B------:R-:W-:Y:S02]  /*7b90*/  @!P5 IMAD.IADD R7, R7, 0x1, -R8.reuse ;  /* 0x000000010707d824 */ /* 0x100fe400078e0a08 */
[----:B------:R-:W-:Y:S01]  /*7ba0*/  @!P4 IMAD.IADD R5, R5, 0x1, -R8 ;  /* 0x000000010505c824 */ /* 0x000fe200078e0a08 */
[C---:B------:R-:W-:Y:S01]  /*7bb0*/  ISETP.GT.U32.AND P5, PT, R8.reuse, R11, PT ;  /* 0x0000000b0800720c */ /* 0x040fe20003fa4070 */
[----:B------:R-:W-:Y:S01]  /*7bc0*/  IMAD.HI.U32 R3, R9, R6, RZ ;  /* 0x0000000609037227 */ /* 0x000fe200078e00ff */
[C---:B------:R-:W-:Y:S02]  /*7bd0*/  ISETP.GT.U32.AND P4, PT, R8.reuse, R79, PT ;  /* 0x0000004f0800720c */ /* 0x040fe40003f84070 */
[----:B------:R-:W-:Y:S01]  /*7be0*/  ISETP.GT.U32.AND P6, PT, R8, R5, PT ;  /* 0x000000050800720c */ /* 0x000fe20003fc4070 */
[----:B------:R-:W-:-:S02]  /*7bf0*/  IMAD.MOV R13, RZ, RZ, -R4 ;  /* 0x000000ffff0d7224 */ /* 0x000fc400078e0a04 */
[----:B------:R-:W-:Y:S02]  /*7c00*/  IMAD.MOV R3, RZ, RZ, -R3 ;  /* 0x000000ffff037224 */ /* 0x000fe400078e0a03 */
[C---:B------:R-:W-:Y:S02]  /*7c10*/  IMAD R38, R8.reuse, R13, R38 ;  /* 0x0000000d08267224 */ /* 0x040fe400078e0226 */
[C---:B------:R-:W-:Y:S02]  /*7c20*/  IMAD R3, R8.reuse, R3, R6 ;  /* 0x0000000308037224 */ /* 0x040fe400078e0206 */
[--C-:B------:R-:W-:Y:S01]  /*7c30*/  @!P5 IMAD.IADD R11, R11, 0x1, -R8.reuse ;  /* 0x000000010b0bd824 */ /* 0x100fe200078e0a08 */
[----:B------:R-:W-:Y:S01]  /*7c40*/  ISETP.GT.U32.AND P5, PT, R8, R38, PT ;  /* 0x000000260800720c */ /* 0x000fe20003fa4070 */
[----:B------:R-:W-:Y:S02]  /*7c50*/  VIADD R6, R0, 0x92 ;  /* 0x0000009200067836 */ /* 0x000fe40000000000 */
[--C-:B------:R-:W-:Y:S01]  /*7c60*/  @!P4 IMAD.IADD R79, R79, 0x1, -R8.reuse ;  /* 0x000000014f4fc824 */ /* 0x100fe200078e0a08 */
[----:B------:R-:W-:Y:S01]  /*7c70*/  ISETP.GT.U32.AND P4, PT, R8, R3, PT ;  /* 0x000000030800720c */ /* 0x000fe20003f84070 */
[----:B------:R-:W-:Y:S01]  /*7c80*/  @!P6 IMAD.IADD R5, R5, 0x1, -R8 ;  /* 0x000000010505e824 */ /* 0x000fe200078e0a08 */
[----:B------:R-:W-:Y:S01]  /*7c90*/  IABS R75, R6 ;  /* 0x00000006004b7213 */ /* 0x000fe20000000000 */
[----:B------:R-:W-:Y:S01]  /*7ca0*/  VIADD R10, R0, 0x91 ;  /* 0x00000091000a7836 */ /* 0x000fe20000000000 */
[----:B------:R-:W-:Y:S01]  /*7cb0*/  ISETP.GE.AND P6, PT, R12, RZ, PT ;  /* 0x000000ff0c00720c */ /* 0x000fe20003fc6270 */
[----:B------:R-:W-:-:S02]  /*7cc0*/  VIADD R12, R0, 0x93 ;  /* 0x00000093000c7836 */ /* 0x000fc40000000000 */
[C---:B------:R-:W-:Y:S01]  /*7cd0*/  IMAD.HI.U32 R13, R9.reuse, R75, RZ ;  /* 0x0000004b090d7227 */ /* 0x040fe200078e00ff */
[----:B------:R-:W-:Y:S02]  /*7ce0*/  IABS R77, R10 ;  /* 0x0000000a004d7213 */ /* 0x000fe40000000000 */
[----:B------:R-:W-:Y:S01]  /*7cf0*/  IABS R73, R12 ;  /* 0x0000000c00497213 */ /* 0x000fe20000000000 */
[----:B------:R-:W-:Y:S02]  /*7d00*/  @!P5 IMAD.IADD R38, R38, 0x1, -R8 ;  /* 0x000000012626d824 */ /* 0x000fe400078e0a08 */
[----:B------:R-:W-:Y:S02]  /*7d10*/  IMAD.MOV R13, RZ, RZ, -R13 ;  /* 0x000000ffff0d7224 */ /* 0x000fe400078e0a0d */
[----:B------:R-:W-:Y:S01]  /*7d20*/  @!P0 IMAD.MOV R81, RZ, RZ, -R81 ;  /* 0x000000ffff518224 */ /* 0x000fe200078e0a51 */
[C---:B------:R-:W-:Y:S01]  /*7d30*/  ISETP.GT.U32.AND P5, PT, R8.reuse, R38, PT ;  /* 0x000000260800720c */ /* 0x040fe20003fa4070 */
[C---:B------:R-:W-:Y:S01]  /*7d40*/  IMAD R75, R8.reuse, R13, R75 ;  /* 0x0000000d084b7224 */ /* 0x040fe200078e024b */
[----:B------:R-:W-:Y:S01]  /*7d50*/  ISETP.GT.U32.AND P0, PT, R8, R7, PT ;  /* 0x000000070800720c */ /* 0x000fe20003f04070 */
[----:B------:R-:W-:-:S04]  /*7d60*/  IMAD.HI.U32 R13, R9, R73, RZ ;  /* 0x00000049090d7227 */ /* 0x000fc800078e00ff */
[----:B------:R-:W-:Y:S01]  /*7d70*/  @!P4 IMAD.IADD R3, R3, 0x1, -R8 ;  /* 0x000000010303c824 */ /* 0x000fe200078e0a08 */
[----:B------:R-:W-:Y:S01]  /*7d80*/  ISETP.GE.AND P4, PT, R15, RZ, PT ;  /* 0x000000ff0f00720c */ /* 0x000fe20003f86270 */
[----:B------:R-:W-:Y:S02]  /*7d90*/  IMAD.MOV R13, RZ, RZ, -R13 ;  /* 0x000000ffff0d7224 */ /* 0x000fe400078e0a0d */
[----:B------:R-:W-:Y:S01]  /*7da0*/  @!P1 IMAD.MOV R79, RZ, RZ, -R79 ;  /* 0x000000ffff4f9224 */ /* 0x000fe200078e0a4f */
[----:B------:R-:W-:Y:S01]  /*7db0*/  ISETP.GT.U32.AND P1, PT, R8, R3, PT ;  /* 0x000000030800720c */ /* 0x000fe20003f24070 */
[----:B------:R-:W-:-:S04]  /*7dc0*/  IMAD.HI.U32 R4, R9, R77, RZ ;  /* 0x0000004d09047227 */ /* 0x000fc800078e00ff */
[----:B------:R-:W-:Y:S02]  /*7dd0*/  IMAD R73, R8, R13, R73 ;  /* 0x0000000d08497224 */ /* 0x000fe400078e0249 */
[----:B------:R-:W-:Y:S02]  /*7de0*/  IMAD.MOV R4, RZ, RZ, -R4 ;  /* 0x000000ffff047224 */ /* 0x000fe400078e0a04 */
[--C-:B------:R-:W-:Y:S01]  /*7df0*/  @!P5 IMAD.IADD R38, R38, 0x1, -R8.reuse ;  /* 0x000000012626d824 */ /* 0x100fe200078e0a08 */
[----:B------:R-:W-:Y:S01]  /*7e00*/  ISETP.GT.U32.AND P5, PT, R8, R73, PT ;  /* 0x000000490800720c */ /* 0x000fe20003fa4070 */
[----:B------:R-:W-:Y:S01]  /*7e10*/  @!P0 IMAD.IADD R7, R7, 0x1, -R8 ;  /* 0x0000000107078824 */ /* 0x000fe200078e0a08 */
[----:B------:R-:W-:Y:S01]  /*7e20*/  ISETP.GE.AND P0, PT, R14, RZ, PT ;  /* 0x000000ff0e00720c */ /* 0x000fe20003f06270 */
[----:B------:R-:W-:Y:S02]  /*7e30*/  IMAD.MOV.U32 R17, RZ, RZ, R5 ;  /* 0x000000ffff117224 */ /* 0x000fe400078e0005 */
[----:B------:R-:W-:-:S02]  /*7e40*/  IMAD R77, R8, R4, R77 ;  /* 0x00000004084d7224 */ /* 0x000fc400078e024d */
[----:B------:R-:W-:Y:S02]  /*7e50*/  IMAD.MOV.U32 R16, RZ, RZ, R11 ;  /* 0x000000ffff107224 */ /* 0x000fe400078e000b */
[----:B------:R-:W-:Y:S02]  /*7e60*/  VIADD R4, R0, 0x94 ;  /* 0x0000009400047836 */ /* 0x000fe40000000000 */
[----:B------:R-:W-:Y:S02]  /*7e70*/  IMAD.MOV.U32 R5, RZ, RZ, R7 ;  /* 0x000000ffff057224 */ /* 0x000fe400078e0007 */
[----:B------:R-:W-:Y:S01]  /*7e80*/  @!P3 IMAD.MOV R17, RZ, RZ, -R17 ;  /* 0x000000ffff11b224 */ /* 0x000fe200078e0a11 */
[----:B------:R-:W-:Y:S01]  /*7e90*/  IABS R7, R4 ;  /* 0x0000000400077213 */ /* 0x000fe20000000000 */
[----:B------:R-:W-:Y:S01]  /*7ea0*/  @!P2 IMAD.MOV R16, RZ, RZ, -R16 ;  /* 0x000000ffff10a224 */ /* 0x000fe200078e0a10 */
[----:B------:R-:W-:Y:S01]  /*7eb0*/  ISETP.GE.AND P2, PT, R10, RZ, PT ;  /* 0x000000ff0a00720c */ /* 0x000fe20003f46270 */
[--C-:B------:R-:W-:Y:S01]  /*7ec0*/  @!P1 IMAD.IADD R3, R3, 0x1, -R8.reuse ;  /* 0x0000000103039824 */ /* 0x100fe200078e0a08 */
[----:B------:R-:W-:Y:S01]  /*7ed0*/  ISETP.GE.AND P1, PT, R6, RZ, PT ;  /* 0x000000ff0600720c */ /* 0x000fe20003f26270 */
[----:B------:R-:W-:Y:S01]  /*7ee0*/  @!P6 IMAD.MOV R5, RZ, RZ, -R5 ;  /* 0x000000ffff05e224 */ /* 0x000fe200078e0a05 */
[----:B------:R-:W-:Y:S01]  /*7ef0*/  STL [R1+0x558], R17 ;  /* 0x0005581101007387 */ /* 0x000fe20000100800 */
[----:B------:R-:W-:Y:S01]  /*7f00*/  VIADD R6, R0, 0x95 ;  /* 0x0000009500067836 */ /* 0x000fe20000000000 */
[C---:B------:R-:W-:Y:S01]  /*7f10*/  ISETP.GT.U32.AND P3, PT, R8.reuse, R77, PT ;  /* 0x0000004d0800720c */ /* 0x040fe20003f64070 */
[----:B------:R-:W-:Y:S01]  /*7f20*/  IMAD.MOV.U32 R10, RZ, RZ, R3 ;  /* 0x000000ffff0a7224 */ /* 0x000fe200078e0003 */
[----:B------:R-:W-:Y:S01]  /*7f30*/  STL [R1+0x564], R16 ;  /* 0x0005641001007387 */ /* 0x000fe20000100800 */
[----:B------:R-:W-:Y:S01]  /*7f40*/  @!P5 IMAD.IADD R73, R73, 0x1, -R8 ;  /* 0x000000014949d824 */ /* 0x000fe200078e0a08 */
[C---:B------:R-:W-:Y:S01]  /*7f50*/  ISETP.GT.U32.AND P6, PT, R8.reuse, R75, PT ;  /* 0x0000004b0800720c */ /* 0x040fe20003fc4070 */
[----:B------:R-:W-:Y:S01]  /*7f60*/  IMAD.HI.U32 R3, R9, R7, RZ ;  /* 0x0000000709037227 */ /* 0x000fe200078e00ff */
[----:B------:R0:W-:Y:S02]  /*7f70*/  STL [R1+0x57c], R5 ;  /* 0x00057c0501007387 */ /* 0x0001e40000100800 */
[----:B------:R-:W-:Y:S01]  /*7f80*/  ISETP.GT.U32.AND P5, PT, R8, R73, PT ;  /* 0x000000490800720c */ /* 0x000fe20003fa4070 */
[----:B------:R-:W-:-:S02]  /*7f90*/  IMAD.MOV R11, RZ, RZ, -R3 ;  /* 0x000000ffff0b7224 */ /* 0x000fc400078e0a03 */
[----:B------:R-:W-:Y:S02]  /*7fa0*/  @!P0 IMAD.MOV R10, RZ, RZ, -R10 ;  /* 0x000000ffff0a8224 */ /* 0x000fe400078e0a0a */
[----:B------:R-:W-:Y:S02]  /*7fb0*/  IMAD R7, R8, R11, R7 ;  /* 0x0000000b08077224 */ /* 0x000fe400078e0207 */
[--C-:B------:R-:W-:Y:S01]  /*7fc0*/  @!P3 IMAD.IADD R77, R77, 0x1, -R8.reuse ;  /* 0x000000014d4db824 */ /* 0x100fe200078e0a08 */
[----:B0-----:R-:W-:Y:S01]  /*7fd0*/  IABS R5, R6 ;  /* 0x0000000600057213 */ /* 0x001fe20000000000 */
[----:B------:R-:W-:Y:S01]  /*7fe0*/  @!P6 IMAD.IADD R75, R75, 0x1, -R8 ;  /* 0x000000014b4be824 */ /* 0x000fe200078e0a08 */
[----:B------:R0:W-:Y:S01]  /*7ff0*/  STL [R1+0x590], R10 ;  /* 0x0005900a01007387 */ /* 0x0001e20000100800 */
[----:B------:R-:W-:Y:S01]  /*8000*/  VIADD R13, R0, 0x96 ;  /* 0x00000096000d7836 */ /* 0x000fe20000000000 */
[C---:B------:R-:W-:Y:S01]  /*8010*/  ISETP.GT.U32.AND P6, PT, R8.reuse, R77, PT ;  /* 0x0000004d0800720c */ /* 0x040fe20003fc4070 */
[----:B------:R-:W-:Y:S01]  /*8020*/  IMAD.HI.U32 R3, R9, R5, RZ ;  /* 0x0000000509037227 */ /* 0x000fe200078e00ff */
[----:B------:R-:W-:-:S02]  /*8030*/  ISETP.GT.U32.AND P0, PT, R8, R75, PT ;  /* 0x0000004b0800720c */ /* 0x000fc40003f04070 */
[----:B------:R-:W-:Y:S01]  /*8040*/  ISETP.GE.AND P3, PT, R12, RZ, PT ;  /* 0x000000ff0c00720c */ /* 0x000fe20003f66270 */
[----:B------:R-:W-:Y:S01]  /*8050*/  IMAD.MOV R11, RZ, RZ, -R3 ;  /* 0x000000ffff0b7224 */ /* 0x000fe200078e0a03 */
[----:B------:R-:W-:Y:S01]  /*8060*/  IABS R12, R13 ;  /* 0x0000000d000c7213 */ /* 0x000fe20000000000 */
[--C-:B------:R-:W-:Y:S02]  /*8070*/  @!P5 IMAD.IADD R73, R73, 0x1, -R8.reuse ;  /* 0x000000014949d824 */ /* 0x100fe400078e0a08 */
[----:B------:R-:W-:Y:S02]  /*8080*/  IMAD R5, R8, R11, R5 ;  /* 0x0000000b08057224 */ /* 0x000fe400078e0205 */
[C---:B0-----:R-:W-:Y:S02]  /*8090*/  VIADD R10, R0.reuse, 0x97 ;  /* 0x00000097000a7836 */ /* 0x041fe40000000000 */
[----:B------:R-:W-:Y:S01]  /*80a0*/  VIADD R11, R0, 0x98 ;  /* 0x00000098000b7836 */ /* 0x000fe20000000000 */
[C---:B------:R-:W-:Y:S01]  /*80b0*/  ISETP.GT.U32.AND P5, PT, R8.reuse, R5, PT ;  /* 0x000000050800720c */ /* 0x040fe20003fa4070 */
[----:B------:R-:W-:Y:S01]  /*80c0*/  @!P6 IMAD.IADD R77, R77, 0x1, -R8 ;  /* 0x000000014d4de824 */ /* 0x000fe200078e0a08 */
[----:B------:R-:W-:Y:S01]  /*80d0*/  IABS R14, R10 ;  /* 0x0000000a000e7213 */ /* 0x000fe20000000000 */
[----:B------:R-:W-:Y:S01]  /*80e0*/  @!P4 IMAD.MOV R38, RZ, RZ, -R38 ;  /* 0x000000ffff26c224 */ /* 0x000fe200078e0a26 */
[----:B------:R-:W-:Y:S01]  /*80f0*/  ISETP.GT.U32.AND P6, PT, R8, R7, PT ;  /* 0x000000070800720c */ /* 0x000fe20003fc4070 */
[----:B------:R-:W-:Y:S01]  /*8100*/  IMAD.HI.U32 R15, R9, R12, RZ ;  /* 0x0000000c090f7227 */ /* 0x000fe200078e00ff */
[----:B------:R-:W-:-:S03]  /*8110*/  IABS R21, R11 ;  /* 0x0000000b00157213 */ /* 0x000fc60000000000 */
[----:B------:R-:W-:Y:S02]  /*8120*/  IMAD.MOV.U32 R3, RZ, RZ, R14 ;  /* 0x000000ffff037224 */ /* 0x000fe400078e000e */
[----:B------:R-:W-:-:S04]  /*8130*/  IMAD.HI.U32 R14, R9, R21, RZ ;  /* 0x00000015090e7227 */ /* 0x000fc800078e00ff */
[----:B------:R-:W-:Y:S02]  /*8140*/  @!P5 IMAD.IADD R5, R5, 0x1, -R8 ;  /* 0x000000010505d824 */ /* 0x000fe400078e0a08 */
[----:B------:R-:W-:Y:S02]  /*8150*/  IMAD.MOV R14, RZ, RZ, -R14 ;  /* 0x000000ffff0e7224 */ /* 0x000fe400078e0a0e */
[----:B------:R-:W-:Y:S01]  /*8160*/  @!P0 IMAD.IADD R75, R75, 0x1, -R8 ;  /* 0x000000014b4b8824 */ /* 0x000fe200078e0a08 */
[----:B------:R-:W-:Y:S01]  /*8170*/  ISETP.GT.U32.AND P4, PT, R8, R5, PT ;  /* 0x000000050800720c */ /* 0x000fe20003f84070 */
[----:B------:R-:W-:Y:S01]  /*8180*/  IMAD.MOV R15, RZ, RZ, -R15 ;  /* 0x000000ffff0f7224 */ /* 0x000fe200078e0a0f */
[----:B------:R-:W-:Y:S01]  /*8190*/  ISETP.GE.AND P0, PT, R4, RZ, PT ;  /* 0x000000ff0400720c */ /* 0x000fe20003f06270 */
[----:B------:R-:W-:-:S04]  /*81a0*/  IMAD.HI.U32 R4, R9, R3, RZ ;  /* 0x0000000309047227 */ /* 0x000fc800078e00ff */
[----:B------:R-:W-:Y:S01]  /*81b0*/  @!P6 IMAD.IADD R7, R7, 0x1, -R8 ;  /* 0x000000010707e824 */ /* 0x000fe200078e0a08 */
[----:B------:R-:W-:Y:S01]  /*81c0*/  ISETP.GE.AND P6, PT, R6, RZ, PT ;  /* 0x000000ff0600720c */ /* 0x000fe20003fc6270 */
[C---:B------:R-:W-:Y:S02]  /*81d0*/  IMAD R21, R8.reuse, R14, R21 ;  /* 0x0000000e08157224 */ /* 0x040fe400078e0215 */
[----:B------:R-:W-:Y:S01]  /*81e0*/  IMAD.MOV R4, RZ, RZ, -R4 ;  /* 0x000000ffff047224 */ /* 0x000fe200078e0a04 */
[----:B------:R-:W-:Y:S01]  /*81f0*/  ISETP.GT.U32.AND P5, PT, R8, R7, PT ;  /* 0x000000070800720c */ /* 0x000fe20003fa4070 */
[----:B------:R-:W-:Y:S02]  /*8200*/  VIADD R6, R0, 0x99 ;  /* 0x0000009900067836 */ /* 0x000fe40000000000 */
[C---:B------:R-:W-:Y:S02]  /*8210*/  IMAD R12, R8.reuse, R15, R12 ;  /* 0x0000000f080c7224 */ /* 0x040fe400078e020c */
[----:B------:R-:W-:Y:S01]  /*8220*/  @!P4 IMAD.IADD R5, R5, 0x1, -R8 ;  /* 0x000000010505c824 */ /* 0x000fe200078e0a08 */
[C---:B------:R-:W-:Y:S01]  /*8230*/  ISETP.GT.U32.AND P4, PT, R8.reuse, R21, PT ;  /* 0x000000150800720c */ /* 0x040fe20003f84070 */
[C---:B------:R-:W-:Y:S01]  /*8240*/  IMAD R3, R8.reuse, R4, R3 ;  /* 0x0000000408037224 */ /* 0x040fe200078e0203 */
[----:B------:R-:W-:Y:S01]  /*8250*/  IABS R4, R6 ;  /* 0x0000000600047213 */ /* 0x000fe20000000000 */
[----:B------:R-:W-:Y:S01]  /*8260*/  @!P2 IMAD.MOV R77, RZ, RZ, -R77 ;  /* 0x000000ffff4da224 */ /* 0x000fe200078e0a4d */
[C---:B------:R-:W-:Y:S01]  /*8270*/  ISETP.GT.U32.AND P2, PT, R8.reuse, R12, PT ;  /* 0x0000000c0800720c */ /* 0x040fe20003f44070 */
[----:B------:R-:W-:Y:S01]  /*8280*/  @!P3 IMAD.MOV R73, RZ, RZ, -R73 ;  /* 0x000000ffff49b224 */ /* 0x000fe200078e0a49 */
[----:B------:R-:W-:Y:S01]  /*8290*/  ISETP.GT.U32.AND P3, PT, R8, R3, PT ;  /* 0x000000030800720c */ /* 0x000fe20003f64070 */
[----:B------:R-:W-:-:S02]  /*82a0*/  IMAD.MOV.U32 R71, RZ, RZ, R4 ;  /* 0x000000ffff477224 */ /* 0x000fc400078e0004 */
[----:B------:R-:W-:Y:S02]  /*82b0*/  VIADD R4, R0, 0x9a ;  /* 0x0000009a00047836 */ /* 0x000fe40000000000 */
[--C-:B------:R-:W-:Y:S01]  /*82c0*/  @!P5 IMAD.IADD R7, R7, 0x1, -R8.reuse ;  /* 0x000000010707d824 */ /* 0x100fe200078e0a08 */
[----:B------:R-:W-:Y:S01]  /*82d0*/  ISETP.GE.AND P5, PT, R10, RZ, PT ;  /* 0x000000ff0a00720c */ /* 0x000fe20003fa6270 */
[--C-:B------:R-:W-:Y:S01]  /*82e0*/  @!P4 IMAD.IADD R21, R21, 0x1, -R8.reuse ;  /* 0x000000011515c824 */ /* 0x100fe200078e0a08 */
[----:B------:R-:W-:Y:S01]  /*82f0*/  IABS R69, R4 ;  /* 0x0000000400457213 */ /* 0x000fe20000000000 */
[----:B------:R-:W-:Y:S02]  /*8300*/  IMAD.MOV.U32 R16, RZ, RZ, R7 ;  /* 0x000000ffff107224 */ /* 0x000fe400078e0007 */
[----:B------:R-:W-:Y:S01]  /*8310*/  @!P2 IMAD.IADD R12, R12, 0x1, -R8 ;  /* 0x000000010c0ca824 */ /* 0x000fe200078e0a08 */
[----:B------:R-:W-:Y:S01]  /*8320*/  ISETP.GT.U32.AND P4, PT, R8, R21, PT ;  /* 0x000000150800720c */ /* 0x000fe20003f84070 */
[----:B------:R-:W-:Y:S01]  /*8330*/  IMAD.MOV.U32 R7, RZ, RZ, R5 ;  /* 0x000000ffff077224 */ /* 0x000fe200078e0005 */
[----:B------:R-:W-:Y:S01]  /*8340*/  ISETP.GE.AND P2, PT, R11, RZ, PT ;  /* 0x000000ff0b00720c */ /* 0x000fe20003f46270 */
[----:B------:R-:W-:-:S04]  /*8350*/  IMAD.HI.U32 R5, R9, R69, RZ ;  /* 0x0000004509057227 */ /* 0x000fc800078e00ff */
[----:B------:R-:W-:Y:S01]  /*8360*/  @!P1 IMAD.MOV R75, RZ, RZ, -R75 ;  /* 0x000000ffff4b9224 */ /* 0x000fe200078e0a4b */
[----:B------:R-:W-:Y:S01]  /*8370*/  ISETP.GE.AND P1, PT, R13, RZ, PT ;  /* 0x000000ff0d00720c */ /* 0x000fe20003f26270 */
[----:B------:R-:W-:Y:S01]  /*8380*/  @!P3 IMAD.IADD R3, R3, 0x1, -R8 ;  /* 0x000000010303b824 */ /* 0x000fe200078e0a08 */
[----:B------:R-:W-:Y:S01]  /*8390*/  ISETP.GT.U32.AND P3, PT, R8, R12, PT ;  /* 0x0000000c0800720c */ /* 0x000fe20003f64070 */
[----:B------:R-:W-:-:S04]  /*83a0*/  IMAD.HI.U32 R13, R9, R71, RZ ;  /* 0x00000047090d7227 */ /* 0x000fc800078e00ff */
[----:B------:R-:W-:Y:S02]  /*83b0*/  IMAD.MOV R5, RZ, RZ, -R5 ;  /* 0x000000ffff057224 */ /* 0x000fe400078e0a05 */
[----:B------:R-:W-:Y:S01]  /*83c0*/  @!P0 IMAD.MOV R16, RZ, RZ, -R16 ;  /* 0x000000ffff108224 */ /* 0x000fe200078e0a10 */
[C---:B------:R-:W-:Y:S01]  /*83d0*/  ISETP.GT.U32.AND P0, PT, R8.reuse, R3, PT ;  /* 0x000000030800720c */ /* 0x040fe20003f04070 */
[----:B------:R-:W-:Y:S02]  /*83e0*/  IMAD.MOV R13, RZ, RZ, -R13 ;  /* 0x000000ffff0d7224 */ /* 0x000fe400078e0a0d */
[C---:B------:R-:W-:Y:S01]  /*83f0*/  IMAD R69, R8.reuse, R5, R69 ;  /* 0x0000000508457224 */ /* 0x040fe200078e0245 */
[----:B------:R-:W-:Y:S01]  /*8400*/  STL [R1+0x59c], R16 ;  /* 0x00059c1001007387 */ /* 0x000fe20000100800 */
[C---:B------:R-:W-:Y:S02]  /*8410*/  IMAD R71, R8.reuse, R13, R71 ;  /* 0x0000000d08477224 */ /* 0x040fe400078e0247 */
[----:B------:R-:W-:Y:S01]  /*8420*/  @!P4 IMAD.IADD R21, R21, 0x1, -R8 ;  /* 0x000000011515c824 */ /* 0x000fe200078e0a08 */
[----:B------:R-:W-:Y:S01]  /*8430*/  ISETP.GT.U32.AND P4, PT, R8, R69, PT ;  /* 0x000000450800720c */ /* 0x000fe20003f84070 */
[----:B------:R-:W-:-:S02]  /*8440*/  VIADD R10, R0, 0x9b ;  /* 0x0000009b000a7836 */ /* 0x000fc40000000000 */
[--C-:B------:R-:W-:Y:S01]  /*8450*/  @!P3 IMAD.IADD R12, R12, 0x1, -R8.reuse ;  /* 0x000000010c0cb824 */ /* 0x100fe200078e0a08 */
[----:B------:R-:W-:Y:S01]  /*8460*/  ISETP.GT.U32.AND P3, PT, R8, R71, PT ;  /* 0x000000470800720c */ /* 0x000fe20003f64070 */
[--C-:B------:R-:W-:Y:S01]  /*8470*/  @!P0 IMAD.IADD R3, R3, 0x1, -R8.reuse ;  /* 0x0000000103038824 */ /* 0x100fe200078e0a08 */
[----:B------:R-:W-:Y:S01]  /*8480*/  IABS R68, R10 ;  /* 0x0000000a00447213 */ /* 0x000fe20000000000 */
[----:B------:R-:W-:Y:S01]  /*8490*/  @!P6 IMAD.MOV R7, RZ, RZ, -R7 ;  /* 0x000000ffff07e224 */ /* 0x000fe200078e0a07 */
[----:B------:R-:W-:Y:S01]  /*84a0*/  ISETP.GE.AND P0, PT, R4, RZ, PT ;  /* 0x000000ff0400720c */ /* 0x000fe20003f06270 */
[----:B------:R-:W-:Y:S01]  /*84b0*/  VIADD R4, R0, 0x9c ;  /* 0x0000009c00047836 */ /* 0x000fe20000000000 */
[----:B------:R-:W-:Y:S01]  /*84c0*/  ISETP.GE.AND P6, PT, R6, RZ, PT ;  /* 0x000000ff0600720c */ /* 0x000fe20003fc6270 */
[----:B------:R-:W-:Y:S01]  /*84d0*/  IMAD.HI.U32 R11, R9, R68, RZ ;  /* 0x00000044090b7227 */ /* 0x000fe200078e00ff */
[----:B------:R0:W-:Y:S02]  /*84e0*/  STL [R1+0x5a8], R7 ;  /* 0x0005a80701007387 */ /* 0x0001e40000100800 */
[----:B------:R-:W-:Y:S01]  /*84f0*/  IABS R5, R4 ;  /* 0x0000000400057213 */ /* 0x000fe20000000000 */
[----:B------:R-:W-:-:S02]  /*8500*/  @!P4 IMAD.IADD R69, R69, 0x1, -R8 ;  /* 0x000000014545c824 */ /* 0x000fc400078e0a08 */
[----:B------:R-:W-:Y:S02]  /*8510*/  IMAD.MOV R11, RZ, RZ, -R11 ;  /* 0x000000ffff0b7224 */ /* 0x000fe400078e0a0b */
[----:B------:R-:W-:Y:S01]  /*8520*/  @!P3 IMAD.IADD R71, R71, 0x1, -R8 ;  /* 0x000000014747b824 */ /* 0x000fe200078e0a08 */
[----:B------:R-:W-:Y:S01]  /*8530*/  ISETP.GE.AND P3, PT, R10, RZ, PT ;  /* 0x000000ff0a00720c */ /* 0x000fe20003f66270 */
[----:B------:R-:W-:Y:S01]  /*8540*/  VIADD R6, R0, 0x9d ;  /* 0x0000009d00067836 */ /* 0x000fe20000000000 */
[----:B------:R-:W-:Y:S01]  /*8550*/  ISETP.GT.U32.AND P4, PT, R8, R69, PT ;  /* 0x000000450800720c */ /* 0x000fe20003f84070 */
[----:B------:R-:W-:Y:S02]  /*8560*/  IMAD.MOV.U32 R13, RZ, RZ, R12 ;  /* 0x000000ffff0d7224 */ /* 0x000fe400078e000c */
[----:B------:R-:W-:Y:S01]  /*8570*/  IMAD.HI.U32 R10, R9, R5, RZ ;  /* 0x00000005090a7227 */ /* 0x000fe200078e00ff */
[----:B0-----:R-:W-:-:S03]  /*8580*/  IABS R7, R6 ;  /* 0x0000000600077213 */ /* 0x001fc60000000000 */
[----:B------:R-:W-:Y:S02]  /*8590*/  IMAD R68, R8, R11, R68 ;  /* 0x0000000b08447224 */ /* 0x000fe400078e0244 */
[----:B------:R-:W-:Y:S02]  /*85a0*/  IMAD.MOV.U32 R12, RZ, RZ, R3 ;  /* 0x000000ffff0c7224 */ /* 0x000fe400078e0003 */
[----:B------:R-:W-:Y:S01]  /*85b0*/  @!P2 IMAD.MOV R21, RZ, RZ, -R21 ;  /* 0x000000ffff15a224 */ /* 0x000fe200078e0a15 */
[----:B------:R-:W-:Y:S01]  /*85c0*/  ISETP.GE.AND P2, PT, R4, RZ, PT ;  /* 0x000000ff0400720c */ /* 0x000fe20003f46270 */
[----:B------:R-:W-:Y:S01]  /*85d0*/  @!P1 IMAD.MOV R13, RZ, RZ, -R13 ;  /* 0x000000ffff0d9224 */ /* 0x000fe200078e0a0d */
[C---:B------:R-:W-:Y:S01]  /*85e0*/  ISETP.GT.U32.AND P1, PT, R8.reuse, R71, PT ;  /* 0x000000470800720c */ /* 0x040fe20003f24070 */
[----:B------:R-:W-:Y:S02]  /*85f0*/  IMAD.MOV R4, RZ, RZ, -R10 ;  /* 0x000000ffff047224 */ /* 0x000fe400078e0a0a */
[----:B------:R-:W-:Y:S01]  /*8600*/  @!P5 IMAD.MOV R12, RZ, RZ, -R12 ;  /* 0x000000ffff0cd224 */ /* 0x000fe200078e0a0c */
[C---:B------:R-:W-:Y:S01]  /*8610*/  ISETP.GT.U32.AND P5, PT, R8.reuse, R68, PT ;  /* 0x000000440800720c */ /* 0x040fe20003fa4070 */
[----:B------:R-:W-:Y:S01]  /*8620*/  IMAD R5, R8, R4, R5 ;  /* 0x0000000408057224 */ /* 0x000fe200078e0205 */
[----:B------:R-:W-:Y:S01]  /*8630*/  STL [R1+0x5c8], R13 ;  /* 0x0005c80d01007387 */ /* 0x000fe20000100800 */
[----:B------:R-:W-:-:S03]  /*8640*/  IMAD.HI.U32 R3, R9, R7, RZ ;  /* 0x0000000709037227 */ /* 0x000fc600078e00ff */
[----:B------:R0:W-:Y:S01]  /*8650*/  STL [R1+0x5cc], R12 ;  /* 0x0005cc0c01007387 */ /* 0x0001e20000100800 */
[--C-:B------:R-:W-:Y:S01]  /*8660*/  @!P4 IMAD.IADD R69, R69, 0x1, -R8.reuse ;  /* 0x000000014545c824 */ /* 0x100fe200078e0a08 */
[----:B------:R-:W-:Y:S01]  /*8670*/  ISETP.GT.U32.AND P4, PT, R8, R5, PT ;  /* 0x000000050800720c */ /* 0x000fe20003f84070 */
[----:B------:R-:W-:Y:S02]  /*8680*/  IMAD.MOV R3, RZ, RZ, -R3 ;  /* 0x000000ffff037224 */ /* 0x000fe400078e0a03 */
[--C-:B------:R-:W-:Y:S01]  /*8690*/  @!P1 IMAD.IADD R71, R71, 0x1, -R8.reuse ;  /* 0x0000000147479824 */ /* 0x100fe200078e0a08 */
[----:B------:R-:W-:Y:S01]  /*86a0*/  ISETP.GE.AND P1, PT, R6, RZ, PT ;  /* 0x000000ff0600720c */ /* 0x000fe20003f26270 */
[----:B------:R-:W-:Y:S02]  /*86b0*/  IMAD R7, R8, R3, R7 ;  /* 0x0000000308077224 */ /* 0x000fe400078e0207 */
[--C-:B------:R-:W-:Y:S02]  /*86c0*/  @!P5 IMAD.IADD R68, R68, 0x1, -R8.reuse ;  /* 0x000000014444d824 */ /* 0x100fe400078e0a08 */
[----:B------:R-:W-:Y:S01]  /*86d0*/  @!P6 IMAD.MOV R71, RZ, RZ, -R71 ;  /* 0x000000ffff47e224 */ /* 0x000fe200078e0a47 */
[----:B------:R-:W-:Y:S01]  /*86e0*/  ISETP.GT.U32.AND P6, PT, R8, R7, PT ;  /* 0x000000070800720c */ /* 0x000fe20003fc4070 */
[----:B------:R-:W-:Y:S01]  /*86f0*/  VIADD R10, R0, 0x9f ;  /* 0x0000009f000a7836 */ /* 0x000fe20000000000 */
[----:B------:R-:W-:Y:S01]  /*8700*/  ISETP.GT.U32.AND P5, PT, R8, R68, PT ;  /* 0x000000440800720c */ /* 0x000fe20003fa4070 */
[----:B------:R-:W-:-:S02]  /*8710*/  @!P4 IMAD.IADD R5, R5, 0x1, -R8 ;  /* 0x000000010505c824 */ /* 0x000fc400078e0a08 */
[----:B------:R-:W-:Y:S01]  /*8720*/  VIADD R6, R0, 0x9e ;  /* 0x0000009e00067836 */ /* 0x000fe20000000000 */
[----:B------:R-:W-:Y:S01]  /*8730*/  IABS R11, R10 ;  /* 0x0000000a000b7213 */ /* 0x000fe20000000000 */
[----:B------:R-:W-:Y:S01]  /*8740*/  @!P0 IMAD.MOV R69, RZ, RZ, -R69 ;  /* 0x000000ffff458224 */ /* 0x000fe200078e0a45 */
[----:B------:R-:W-:Y:S01]  /*8750*/  ISETP.GT.U32.AND P4, PT, R8, R5, PT ;  /* 0x000000050800720c */ /* 0x000fe20003f84070 */
[C---:B------:R-:W-:Y:S01]  /*8760*/  VIADD R4, R0.reuse, 0xa0 ;  /* 0x000000a000047836 */ /* 0x040fe20000000000 */
[----:B------:R-:W-:Y:S01]  /*8770*/  IABS R3, R6 ;  /* 0x0000000600037213 */ /* 0x000fe20000000000 */
[----:B------:R-:W-:Y:S01]  /*8780*/  VIADD R66, R0, 0xa1 ;  /* 0x000000a100427836 */ /* 0x000fe20000000000 */
[----:B------:R-:W-:Y:S01]  /*8790*/  ISETP.GE.AND P0, PT, R6, RZ, PT ;  /* 0x000000ff0600720c */ /* 0x000fe20003f06270 */
[----:B------:R-:W-:Y:S01]  /*87a0*/  IMAD.MOV.U32 R6, RZ, RZ, R11 ;  /* 0x000000ffff067224 */ /* 0x000fe200078e000b */
[----:B------:R-:W-:Y:S01]  /*87b0*/  IABS R67, R4 ;  /* 0x0000000400437213 */ /* 0x000fe20000000000 */
[----:B------:R-:W-:-:S02]  /*87c0*/  @!P6 IMAD.IADD R7, R7, 0x1, -R8 ;  /* 0x000000010707e824 */ /* 0x000fc400078e0a08 */
[----:B------:R-:W-:Y:S01]  /*87d0*/  @!P5 IMAD.IADD R68, R68, 0x1, -R8 ;  /* 0x000000014444d824 */ /* 0x000fe200078e0a08 */
[----:B------:R-:W-:Y:S01]  /*87e0*/  ISETP.GE.AND P5, PT, R10, RZ, PT ;  /* 0x000000ff0a00720c */ /* 0x000fe20003fa6270 */
[----:B------:R-:W-:Y:S01]  /*87f0*/  IMAD.HI.U32 R10, R9, R6, RZ ;  /* 0x00000006090a7227 */ /* 0x000fe200078e00ff */
[----:B------:R-:W-:-:S03]  /*8800*/  ISETP.GT.U32.AND P6, PT, R8, R7, PT ;  /* 0x000000070800720c */ /* 0x000fc60003fc4070 */
[----:B0-----:R-:W-:-:S04]  /*8810*/  IMAD.HI.U32 R12, R9, R3, RZ ;  /* 0x00000003090c7227 */ /* 0x001fc800078e00ff */
[----:B------:R-:W-:Y:S02]  /*8820*/  IMAD.MOV R10, RZ, RZ, -R10 ;  /* 0x000000ffff0a7224 */ /* 0x000fe400078e0a0a */
[----:B------:R-:W-:Y:S02]  /*8830*/  @!P4 IMAD.IADD R5, R5, 0x1, -R8 ;  /* 0x000000010505c824 */ /* 0x000fe400078e0a08 */
[----:B------:R-:W-:Y:S02]  /*8840*/  IMAD.MOV R12, RZ, RZ, -R12 ;  /* 0x000000ffff0c7224 */ /* 0x000fe400078e0a0c */
[----:B------:R-:W-:Y:S01]  /*8850*/  @!P3 IMAD.MOV R68, RZ, RZ, -R68 ;  /* 0x000000ffff44b224 */ /* 0x000fe200078e0a44 */
[----:B------:R-:W-:Y:S01]  /*8860*/  ISETP.GE.AND P3, PT, R4, RZ, PT ;  /* 0x000000ff0400720c */ /* 0x000fe20003f66270 */
[----:B------:R-:W-:Y:S02]  /*8870*/  IMAD R4, R8, R10, R6 ;  /* 0x0000000a08047224 */ /* 0x000fe400078e0206 */
[----:B------:R-:W-:-:S02]  /*8880*/  IMAD.MOV.U32 R13, RZ, RZ, R5 ;  /* 0x000000ffff0d7224 */ /* 0x000fc400078e0005 */
[----:B------:R-:W-:Y:S02]  /*8890*/  IMAD R3, R8, R12, R3 ;  /* 0x0000000c08037224 */ /* 0x000fe400078e0203 */
[----:B------:R-:W-:-:S03]  /*88a0*/  IMAD.HI.U32 R11, R9, R67, RZ ;  /* 0x00000043090b7227 */ /* 0x000fc600078e00ff */
[C---:B------:R-:W-:Y:S01]  /*88b0*/  ISETP.GT.U32.AND P4, PT, R8.reuse, R3, PT ;  /* 0x000000030800720c */ /* 0x040fe20003f84070 */
[----:B------:R-:W-:Y:S01]  /*88c0*/  @!P2 IMAD.MOV R13, RZ, RZ, -R13 ;  /* 0x000000ffff0da224 */ /* 0x000fe200078e0a0d */
[----:B------:R-:W-:Y:S01]  /*88d0*/  ISETP.GT.U32.AND P2, PT, R8, R4, PT ;  /* 0x000000040800720c */ /* 0x000fe20003f44070 */
[----:B------:R-:W-:Y:S02]  /*88e0*/  IMAD.MOV R11, RZ, RZ, -R11 ;  /* 0x000000ffff0b7224 */ /* 0x000fe400078e0a0b */
[----:B------:R-:W-:Y:S01]  /*88f0*/  @!P6 IMAD.IADD R7, R7, 0x1, -R8 ;  /* 0x000000010707e824 */ /* 0x000fe200078e0a08 */
[----:B------:R-:W-:Y:S01]  /*8900*/  ISETP.GE.AND P6, PT, R66, RZ, PT ;  /* 0x000000ff4200720c */ /* 0x000fe20003fc6270 */
[----:B------:R-:W-:Y:S01]  /*8910*/  IMAD R67, R8, R11, R67 ;  /* 0x0000000b08437224 */ /* 0x000fe200078e0243 */
[----:B------:R-:W-:Y:S01]  /*8920*/  IABS R66, R66 ;  /* 0x0000004200427213 */ /* 0x000fe20000000000 */
[----:B------:R-:W-:Y:S01]  /*8930*/  IMAD.MOV.U32 R14, RZ, RZ, R7 ;  /* 0x000000ffff0e7224 */ /* 0x000fe200078e0007 */
[----:B------:R0:W-:Y:S01]  /*8940*/  STL [R1+0x5c4], R13 ;  /* 0x0005c40d01007387 */ /* 0x0001e20000100800 */
[----:B------:R-:W-:-:S02]  /*8950*/  VIADD R11, R0, 0xa2 ;  /* 0x000000a2000b7836 */ /* 0x000fc40000000000 */
[----:B------:R-:W-:Y:S01]  /*8960*/  @!P1 IMAD.MOV R14, RZ, RZ, -R14 ;  /* 0x000000ffff0e9224 */ /* 0x000fe200078e0a0e */
[----:B------:R-:W-:Y:S01]  /*8970*/  ISETP.GT.U32.AND P1, PT, R8, R67, PT ;  /* 0x000000430800720c */ /* 0x000fe20003f24070 */
[--C-:B------:R-:W-:Y:S01]  /*8980*/  @!P2 IMAD.IADD R4, R4, 0x1, -R8.reuse ;  /* 0x000000010404a824 */ /* 0x100fe200078e0a08 */
[----:B------:R-:W-:Y:S01]  /*8990*/  IABS R64, R11 ;  /* 0x0000000b00407213 */ /* 0x000fe20000000000 */
[----:B------:R-:W-:Y:S01]  /*89a0*/  @!P4 IMAD.IADD R3, R3, 0x1, -R8 ;  /* 0x000000010303c824 */ /* 0x000fe200078e0a08 */
[----:B------:R1:W-:Y:S01]  /*89b0*/  STL [R1+0x5c0], R14 ;  /* 0x0005c00e01007387 */ /* 0x0003e20000100800 */
[----:B------:R-:W-:Y:S01]  /*89c0*/  VIADD R12, R0, 0xa4 ;  /* 0x000000a4000c7836 */ /* 0x000fe20000000000 */
[C---:B------:R-:W-:Y:S01]  /*89d0*/  ISETP.GT.U32.AND P2, PT, R8.reuse, R4, PT ;  /* 0x000000040800720c */ /* 0x040fe20003f44070 */
[----:B0-----:R-:W-:Y:S01]  /*89e0*/  IMAD.HI.U32 R13, R9, R66, RZ ;  /* 0x00000042090d7227 */ /* 0x001fe200078e00ff */
[----:B------:R-:W-:Y:S02]  /*89f0*/  ISETP.GT.U32.AND P4, PT, R8, R3, PT ;  /* 0x000000030800720c */ /* 0x000fe40003f84070 */
[----:B------:R-:W-:Y:S01]  /*8a00*/  IABS R5, R12 ;  /* 0x0000000c00057213 */ /* 0x000fe20000000000 */
[----:B------:R-:W-:-:S02]  /*8a10*/  IMAD.MOV R13, RZ, RZ, -R13 ;  /* 0x000000ffff0d7224 */ /* 0x000fc400078e0a0d */
[----:B------:R-:W-:Y:S02]  /*8a20*/  @!P1 IMAD.IADD R67, R67, 0x1, -R8 ;  /* 0x0000000143439824 */ /* 0x000fe400078e0a08 */
[----:B------:R-:W-:-:S03]  /*8a30*/  IMAD.HI.U32 R10, R9, R64, RZ ;  /* 0x00000040090a7227 */ /* 0x000fc600078e00ff */
[C---:B------:R-:W-:Y:S01]  /*8a40*/  ISETP.GT.U32.AND P1, PT, R8.reuse, R67, PT ;  /* 0x000000430800720c */ /* 0x040fe20003f24070 */
[----:B------:R-:W-:Y:S02]  /*8a50*/  IMAD R66, R8, R13, R66 ;  /* 0x0000000d08427224 */ /* 0x000fe400078e0242 */
[----:B------:R-:W-:Y:S02]  /*8a60*/  IMAD.MOV R10, RZ, RZ, -R10 ;  /* 0x000000ffff0a7224 */ /* 0x000fe400078e0a0a */
[--C-:B------:R-:W-:Y:S01]  /*8a70*/  @!P2 IMAD.IADD R4, R4, 0x1, -R8.reuse ;  /* 0x000000010404a824 */ /* 0x100fe200078e0a08 */
[C---:B------:R-:W-:Y:S01]  /*8a80*/  ISETP.GT.U32.AND P2, PT, R8.reuse, R66, PT ;  /* 0x000000420800720c */ /* 0x040fe20003f44070 */
[----:B------:R-:W-:Y:S01]  /*8a90*/  @!P4 IMAD.IADD R3, R3, 0x1, -R8 ;  /* 0x000000010303c824 */ /* 0x000fe200078e0a08 */
[----:B------:R-:W-:Y:S01]  /*8aa0*/  ISETP.GE.AND P4, PT, R11, RZ, PT ;  /* 0x000000ff0b00720c */ /* 0x000fe20003f86270 */
[----:B------:R-:W-:Y:S02]  /*8ab0*/  IMAD R64, R8, R10, R64 ;  /* 0x0000000a08407224 */ /* 0x000fe400078e0240 */
[----:B------:R-:W-:-:S04]  /*8ac0*/  IMAD.HI.U32 R10, R9, R5, RZ ;  /* 0x00000005090a7227 */ /* 0x000fc800078e00ff */
[----:B------:R-:W-:Y:S02]  /*8ad0*/  IMAD.MOV.U32 R15, RZ, RZ, R3 ;  /* 0x000000ffff0f7224 */ /* 0x000fe400078e0003 */
[----:B------:R-:W-:Y:S02]  /*8ae0*/  IMAD.MOV R10, RZ, RZ, -R10 ;  /* 0x000000ffff0a7224 */ /* 0x000fe400078e0a0a */
[----:B------:R-:W-:Y:S01]  /*8af0*/  @!P0 IMAD.MOV R15, RZ, RZ, -R15 ;  /* 0x000000ffff0f8224 */ /* 0x000fe200078e0a0f */
[----:B------:R-:W-:Y:S01]  /*8b00*/  ISETP.GT.U32.AND P0, PT, R8, R64, PT ;  /* 0x000000400800720c */ /* 0x000fe20003f04070 */
[----:B------:R-:W-:Y:S02]  /*8b10*/  VIADD R6, R0, 0xa3 ;  /* 0x000000a300067836 */ /* 0x000fe40000000000 */
[----:B------:R-:W-:Y:S01]  /*8b20*/  IMAD R5, R8, R10, R5 ;  /* 0x0000000a08057224 */ /* 0x000fe200078e0205 */
[----:B------:R-:W-:Y:S01]  /*8b30*/  STL [R1+0x5b8], R15 ;  /* 0x0005b80f01007387 */ /* 0x000fe20000100800 */
[--C-:B------:R-:W-:Y:S01]  /*8b40*/  @!P1 IMAD.IADD R67, R67, 0x1, -R8.reuse ;  /* 0x0000000143439824 */ /* 0x100fe200078e0a08 */
[----:B------:R-:W-:Y:S01]  /*8b50*/  IABS R63, R6 ;  /* 0x00000006003f7213 */ /* 0x000fe20000000000 */
[----:B------:R-:W-:-:S02]  /*8b60*/  @!P2 IMAD.IADD R66, R66, 0x1, -R8 ;  /* 0x000000014242a824 */ /* 0x000fc400078e0a08 */
[----:B------:R-:W-:Y:S01]  /*8b70*/  @!P3 IMAD.MOV R67, RZ, RZ, -R67 ;  /* 0x000000ffff43b224 */ /* 0x000fe200078e0a43 */
[C---:B------:R-:W-:Y:S01]  /*8b80*/  ISETP.GT.U32.AND P3, PT, R8.reuse, R5, PT ;  /* 0x000000050800720c */ /* 0x040fe20003f64070 */
[----:B-1----:R-:W-:Y:S01]  /*8b90*/  IMAD.MOV.U32 R14, RZ, RZ, R4 ;  /* 0x000000ffff0e7224 */ /* 0x002fe200078e0004 */
[----:B------:R-:W-:Y:S01]  /*8ba0*/  ISETP.GT.U32.AND P2, PT, R8, R66, PT ;  /* 0x000000420800720c */ /* 0x000fe20003f44070 */
[----:B------:R-:W-:Y:S02]  /*8bb0*/  VIADD R3, R0, 0xa5 ;  /* 0x000000a500037836 */ /* 0x000fe40000000000 */
[----:B------:R-:W-:-:S03]  /*8bc0*/  IMAD.HI.U32 R7, R9, R63, RZ ;  /* 0x0000003f09077227 */ /* 0x000fc600078e00ff */
[----:B------:R-:W-:Y:S01]  /*8bd0*/  IABS R4, R3 ;  /* 0x0000000300047213 */ /* 0x000fe20000000000 */
[----:B------:R-:W-:Y:S01]  /*8be0*/  @!P5 IMAD.MOV R14, RZ, RZ, -R14 ;  /* 0x000000ffff0ed224 */ /* 0x000fe200078e0a0e */
[----:B------:R-:W-:Y:S01]  /*8bf0*/  ISETP.GE.AND P5, PT, R6, RZ, PT ;  /* 0x000000ff0600720c */ /* 0x000fe20003fa6270 */
[--C-:B------:R-:W-:Y:S02]  /*8c00*/  @!P0 IMAD.IADD R64, R64, 0x1, -R8.reuse ;  /* 0x0000000140408824 */ /* 0x100fe400078e0a08 */
[----:B------:R-:W-:Y:S01]  /*8c10*/  IMAD.MOV R7, RZ, RZ, -R7 ;  /* 0x000000ffff077224 */ /* 0x000fe200078e0a07 */
[----:B------:R0:W-:Y:S01]  /*8c20*/  STL [R1+0x5bc], R14 ;  /* 0x0005bc0e01007387 */ /* 0x0001e20000100800 */
[----:B------:R-:W-:Y:S01]  /*8c30*/  VIADD R6, R0, 0xa6 ;  /* 0x000000a600067836 */ /* 0x000fe20000000000 */
[C---:B------:R-:W-:Y:S01]  /*8c40*/  ISETP.GT.U32.AND P0, PT, R8.reuse, R64, PT ;  /* 0x000000400800720c */ /* 0x040fe20003f04070 */
[C---:B------:R-:W-:Y:S02]  /*8c50*/  IMAD R63, R8.reuse, R7, R63 ;  /* 0x00000007083f7224 */ /* 0x040fe400078e023f */
[----:B------:R-:W-:Y:S01]  /*8c60*/  @!P3 IMAD.IADD R5, R5, 0x1, -R8 ;  /* 0x000000010505b824 */ /* 0x000fe200078e0a08 */
[----:B------:R-:W-:Y:S01]  /*8c70*/  IABS R10, R6 ;  /* 0x00000006000a7213 */ /* 0x000fe20000000000 */
[----:B------:R-:W-:Y:S01]  /*8c80*/  IMAD.HI.U32 R13, R9, R4, RZ ;  /* 0x00000004090d7227 */ /* 0x000fe200078e00ff */
[----:B------:R-:W-:-:S02]  /*8c90*/  ISETP.GT.U32.AND P1, PT, R8, R63, PT ;  /* 0x0000003f0800720c */ /* 0x000fc40003f24070 */
[----:B------:R-:W-:Y:S01]  /*8ca0*/  ISETP.GT.U32.AND P3, PT, R8, R5, PT ;  /* 0x000000050800720c */ /* 0x000fe20003f64070 */
[----:B------:R-:W-:Y:S01]  /*8cb0*/  @!P2 IMAD.IADD R66, R66, 0x1, -R8 ;  /* 0x000000014242a824 */ /* 0x000fe200078e0a08 */
[----:B------:R-:W-:Y:S01]  /*8cc0*/  ISETP.GE.AND P2, PT, R12, RZ, PT ;  /* 0x000000ff0c00720c */ /* 0x000fe20003f46270 */
[----:B------:R-:W-:Y:S02]  /*8cd0*/  IMAD.MOV R13, RZ, RZ, -R13 ;  /* 0x000000ffff0d7224 */ /* 0x000fe400078e0a0d */
[----:B------:R-:W-:-:S04]  /*8ce0*/  IMAD.HI.U32 R12, R9, R10, RZ ;  /* 0x0000000a090c7227 */ /* 0x000fc800078e00ff */
[----:B------:R-:W-:Y:S02]  /*8cf0*/  IMAD R4, R8, R13, R4 ;  /* 0x0000000d08047224 */ /* 0x000fe400078e0204 */
[----:B------:R-:W-:Y:S02]  /*8d00*/  IMAD.MOV R12, RZ, RZ, -R12 ;  /* 0x000000ffff0c7224 */ /* 0x000fe400078e0a0c */
[----:B------:R-:W-:Y:S01]  /*8d10*/  @!P6 IMAD.MOV R66, RZ, RZ, -R66 ;  /* 0x000000ffff42e224 */ /* 0x000fe200078e0a42 */
[----:B------:R-:W-:Y:S01]  /*8d20*/  ISETP.GE.AND P6, PT, R3, RZ, PT ;  /* 0x000000ff0300720c */ /* 0x000fe20003fc6270 */
[----:B------:R-:W-:Y:S01]  /*8d30*/  @!P0 IMAD.IADD R64, R64, 0x1, -R8 ;  /* 0x0000000140408824 */ /* 0x000fe200078e0a08 */
[C---:B------:R-:W-:Y:S01]  /*8d40*/  ISETP.GT.U32.AND P0, PT, R8.reuse, R4, PT ;  /* 0x000000040800720c */ /* 0x040fe20003f04070 */
[----:B------:R-:W-:Y:S02]  /*8d50*/  IMAD R3, R8, R12, R10 ;  /* 0x0000000c08037224 */ /* 0x000fe400078e020a */
[----:B------:R-:W-:-:S02]  /*8d60*/  @!P1 IMAD.IADD R63, R63, 0x1, -R8 ;  /* 0x000000013f3f9824 */ /* 0x000fc400078e0a08 */
[----:B------:R-:W-:Y:S01]  /*8d70*/  @!P3 IMAD.IADD R5, R5, 0x1, -R8 ;  /* 0x000000010505b824 */ /* 0x000fe200078e0a08 */
[----:B------:R-:W-:Y:S01]  /*8d80*/  ISETP.GT.U32.AND P3, PT, R8, R3, PT ;  /* 0x000000030800720c */ /* 0x000fe20003f64070 */
[----:B------:R-:W-:Y:S01]  /*8d90*/  VIADD R7, R0, 0xa7 ;  /* 0x000000a700077836 */ /* 0x000fe20000000000 */
[----:B------:R-:W-:Y:S01]  /*8da0*/  ISETP.GT.U32.AND P1, PT, R8, R63, PT ;  /* 0x0000003f0800720c */ /* 0x000fe20003f24070 */
[----:B------:R-:W-:Y:S01]  /*8db0*/  @!P4 IMAD.MOV R64, RZ, RZ, -R64 ;  /* 0x000000ffff40c224 */ /* 0x000fe200078e0a40 */
[----:B------:R-:W-:Y:S01]  /*8dc0*/  ISETP.GE.AND P4, PT, R6, RZ, PT ;  /* 0x000000ff0600720c */ /* 0x000fe20003f86270 */
[----:B------:R-:W-:Y:S01]  /*8dd0*/  VIADD R6, R0, 0xa8 ;  /* 0x000000a800067836 */ /* 0x000fe20000000000 */
[----:B------:R-:W-:Y:S01]  /*8de0*/  IABS R11, R7 ;  /* 0x00000007000b7213 */ /* 0x000fe20000000000 */
[----:B------:R-:W-:Y:S02]  /*8df0*/  @!P0 IMAD.IADD R4, R4, 0x1, -R8 ;  /* 0x0000000104048824 */ /* 0x000fe400078e0a08 */
[----:B0-----:R-:W-:Y:S01]  /*8e00*/  IMAD.MOV.U32 R14, RZ, RZ, R5 ;  /* 0x000000ffff0e7224 */ /* 0x001fe200078e0005 */
[----:B------:R-:W-:Y:S01]  /*8e10*/  IABS R62, R6 ;  /* 0x00000006003e7213 */ /* 0x000fe20000000000 */
[----:B------:R-:W-:Y:S01]  /*8e20*/  IMAD.HI.U32 R13, R9, R11, RZ ;  /* 0x0000000b090d7227 */ /* 0x000fe200078e00ff */
[----:B------:R-:W-:-:S03]  /*8e30*/  ISETP.GT.U32.AND P0, PT, R8, R4, PT ;  /* 0x000000040800720c */ /* 0x000fc60003f04070 */
[--C-:B------:R-:W-:Y:S02]  /*8e40*/  @!P3 IMAD.IADD R3, R3, 0x1, -R8.reuse ;  /* 0x000000010303b824 */ /* 0x100fe400078e0a08 */
[----:B------:R-:W-:Y:S01]  /*8e50*/  @!P1 IMAD.IADD R63, R63, 0x1, -R8 ;  /* 0x000000013f3f9824 */ /* 0x000fe200078e0a08 */
[----:B------:R-:W-:Y:S01]  /*8e60*/  ISETP.GE.AND P1, PT, R7, RZ, PT ;  /* 0x000000ff0700720c */ /* 0x000fe20003f26270 */
[----:B------:R-:W-:Y:S01]  /*8e70*/  IMAD.MOV R13, RZ, RZ, -R13 ;  /* 0x000000ffff0d7224 */ /* 0x000fe200078e0a0d */
[----:B------:R-:W-:Y:S01]  /*8e80*/  ISETP.GT.U32.AND P3, PT, R8, R3, PT ;  /* 0x000000030800720c */ /* 0x000fe20003f64070 */
[----:B------:R-:W-:Y:S02]  /*8e90*/  VIADD R7, R0, 0xa9 ;  /* 0x000000a900077836 */ /* 0x000fe40000000000 */
[----:B------:R-:W-:-:S03]  /*8ea0*/  IMAD.HI.U32 R10, R9, R62, RZ ;  /* 0x0000003e090a7227 */ /* 0x000fc600078e00ff */
[----:B------:R-:W-:Y:S01]  /*8eb0*/  IABS R60, R7 ;  /* 0x00000007003c7213 */ /* 0x000fe20000000000 */
[----:B------:R-:W-:Y:S02]  /*8ec0*/  IMAD R11, R8, R13, R11 ;  /* 0x0000000d080b7224 */ /* 0x000fe400078e020b */
[----:B------:R-:W-:Y:S02]  /*8ed0*/  IMAD.MOV R10, RZ, RZ, -R10 ;  /* 0x000000ffff0a7224 */ /* 0x000fe400078e0a0a */
[----:B------:R-:W-:Y:S01]  /*8ee0*/  @!P0 IMAD.IADD R4, R4, 0x1, -R8 ;  /* 0x0000000104048824 */ /* 0x000fe200078e0a08 */
[C---:B------:R-:W-:Y:S01]  /*8ef0*/  ISETP.GT.U32.AND P0, PT, R8.reuse, R11, PT ;  /* 0x0000000b0800720c */ /* 0x040fe20003f04070 */
[----:B------:R-:W-:Y:S01]  /*8f00*/  @!P2 IMAD.MOV R14, RZ, RZ, -R14 ;  /* 0x000000ffff0ea224 */ /* 0x000fe200078e0a0e */
[----:B------:R-:W-:Y:S01]  /*8f10*/  ISETP.GE.AND P2, PT, R7, RZ, PT ;  /* 0x000000ff0700720c */ /* 0x000fe20003f46270 */
[C---:B------:R-:W-:Y:S02]  /*8f20*/  IMAD R62, R8.reuse, R10, R62 ;  /* 0x0000000a083e7224 */ /* 0x040fe400078e023e */
[----:B------:R-:W-:Y:S01]  /*8f30*/  IMAD.HI.U32 R7, R9, R60, RZ ;  /* 0x0000003c09077227 */ /* 0x000fe200078e00ff */
[----:B------:R-:W-:Y:S03]  /*8f40*/  STL [R1+0x5b4], R14 ;  /* 0x0005b40e01007387 */ /* 0x000fe60000100800 */
[----:B------:R-:W-:Y:S01]  /*8f50*/  @!P3 IMAD.IADD R3, R3, 0x1, -R8 ;  /* 0x000000010303b824 */ /* 0x000fe200078e0a08 */
[----:B------:R-:W-:Y:S01]  /*8f60*/  ISETP.GT.U32.AND P3, PT, R8, R62, PT ;  /* 0x0000003e0800720c */ /* 0x000fe20003f64070 */
[----:B------:R-:W-:-:S02]  /*8f70*/  IMAD.MOV R7, RZ, RZ, -R7 ;  /* 0x000000ffff077224 */ /* 0x000fc400078e0a07 */
[----:B------:R-:W-:Y:S02]  /*8f80*/  IMAD.MOV.U32 R13, RZ, RZ, R4 ;  /* 0x000000ffff0d7224 */ /* 0x000fe400078e0004 */
[----:B------:R-:W-:Y:S02]  /*8f90*/  IMAD R60, R8, R7, R60 ;  /* 0x00000007083c7224 */ /* 0x000fe400078e023c */
[--C-:B------:R-:W-:Y:S02]  /*8fa0*/  @!P0 IMAD.IADD R11, R11, 0x1, -R8.reuse ;  /* 0x000000010b0b8824 */ /* 0x100fe400078e0a08 */
[----:B------:R-:W-:Y:S02]  /*8fb0*/  VIADD R5, R0, 0xaa ;  /* 0x000000aa00057836 */ /* 0x000fe40000000000 */
[----:B------:R-:W-:Y:S01]  /*8fc0*/  @!P6 IMAD.MOV R13, RZ, RZ, -R13 ;  /* 0x000000ffff0de224 */ /* 0x000fe200078e0a0d */
[C---:B------:R-:W-:Y:S01]  /*8fd0*/  ISETP.GT.U32.AND P6, PT, R8.reuse, R60, PT ;  /* 0x0000003c0800720c */ /* 0x040fe20003fc4070 */
[----:B------:R-:W-:Y:S01]  /*8fe0*/  IMAD.MOV.U32 R12, RZ, RZ, R3 ;  /* 0x000000ffff0c7224 */ /* 0x000fe200078e0003 */
[----:B------:R-:W-:Y:S01]  /*8ff0*/  ISETP.GT.U32.AND P0, PT, R8, R11, PT ;  /* 0x0000000b0800720c */ /* 0x000fe20003f04070 */
[----:B------:R-:W-:Y:S01]  /*9000*/  @!P3 IMAD.IADD R62, R62, 0x1, -R8 ;  /* 0x000000013e3eb824 */ /* 0x000fe200078e0a08 */
[----:B------:R-:W-:Y:S01]  /*9010*/  IABS R58, R5 ;  /* 0x00000005003a7213 */ /* 0x000fe20000000000 */
[----:B------:R-:W-:Y:S01]  /*9020*/  @!P5 IMAD.MOV R63, RZ, RZ, -R63 ;  /* 0x000000ffff3fd224 */ /* 0x000fe200078e0a3f */
[----:B------:R-:W-:Y:S01]  /*9030*/  ISETP.GE.AND P5, PT, R6, RZ, PT ;  /* 0x000000ff0600720c */ /* 0x000fe20003fa6270 */
[----:B------:R-:W-:Y:S01]  /*9040*/  @!P4 IMAD.MOV R12, RZ, RZ, -R12 ;  /* 0x000000ffff0cc224 */ /* 0x000fe200078e0a0c */
[----:B------:R-:W-:Y:S01]  /*9050*/  ISETP.GT.U32.AND P3, PT, R8, R62, PT ;  /* 0x0000003e0800720c */ /* 0x000fe20003f64070 */
[----:B------:R-:W-:Y:S01]  /*9060*/  VIADD R6, R0, 0xab ;  /* 0x000000ab00067836 */ /* 0x000fe20000000000 */
[----:B------:R-:W-:Y:S01]  /*9070*/  STL [R1+0x5b0], R13 ;  /* 0x0005b00d01007387 */ /* 0x000fe20000100800 */
[----:B------:R-:W-:Y:S01]  /*9080*/  IMAD.HI.U32 R7, R9, R58, RZ ;  /* 0x0000003a09077227 */ /* 0x000fe200078e00ff */
[----:B------:R-:W-:-:S02]  /*9090*/  ISETP.GE.AND P4, PT, R5, RZ, PT ;  /* 0x000000ff0500720c */ /* 0x000fc40003f86270 */
[----:B------:R0:W-:Y:S01]  /*90a0*/  STL [R1+0x5ac], R12 ;  /* 0x0005ac0c01007387 */ /* 0x0001e20000100800 */
[----:B------:R-:W-:Y:S01]  /*90b0*/  IMAD.MOV R7, RZ, RZ, -R7 ;  /* 0x000000ffff077224 */ /* 0x000fe200078e0a07 */
[----:B------:R-:W-:Y:S01]  /*90c0*/  IABS R56, R6 ;  /* 0x0000000600387213 */ /* 0x000fe20000000000 */
[--C-:B------:R-:W-:Y:S02]  /*90d0*/  @!P6 IMAD.IADD R60, R60, 0x1, -R8.reuse ;  /* 0x000000013c3ce824 */ /* 0x100fe400078e0a08 */
[----:B------:R-:W-:Y:S01]  /*90e0*/  @!P0 IMAD.IADD R11, R11, 0x1, -R8 ;  /* 0x000000010b0b8824 */ /* 0x000fe200078e0a08 */
[----:B------:R-:W-:Y:S01]  /*90f0*/  ISETP.GE.AND P0, PT, R6, RZ, PT ;  /* 0x000000ff0600720c */ /* 0x000fe20003f06270 */
[C---:B------:R-:W-:Y:S01]  /*9100*/  IMAD R58, R8.reuse, R7, R58 ;  /* 0x00000007083a7224 */ /* 0x040fe200078e023a */
[----:B------:R-:W-:Y:S01]  /*9110*/  ISETP.GT.U32.AND P6, PT, R8, R60, PT ;  /* 0x0000003c0800720c */ /* 0x000fe20003fc4070 */
[----:B------:R-:W-:-:S04]  /*9120*/  IMAD.HI.U32 R10, R9, R56, RZ ;  /* 0x00000038090a7227 */ /* 0x000fc800078e00ff */
[C---:B0-----:R-:W-:Y:S02]  /*9130*/  VIADD R12, R0.reuse, 0xac ;  /* 0x000000ac000c7836 */ /* 0x041fe40000000000 */
[----:B------:R-:W-:Y:S02]  /*9140*/  VIADD R13, R0, 0xad ;  /* 0x000000ad000d7836 */ /* 0x000fe40000000000 */
[----:B------:R-:W-:Y:S01]  /*9150*/  @!P3 IMAD.IADD R62, R62, 0x1, -R8 ;  /* 0x000000013e3eb824 */ /* 0x000fe200078e0a08 */
[----:B------:R-:W-:Y:S01]  /*9160*/  IABS R6, R12 ;  /* 0x0000000c00067213 */ /* 0x000fe20000000000 */
[----:B------:R-:W-:Y:S01]  /*9170*/  IMAD.MOV R10, RZ, RZ, -R10 ;  /* 0x000000ffff0a7224 */ /* 0x000fe200078e0a0a */
[----:B------:R-:W-:Y:S01]  /*9180*/  ISETP.GT.U32.AND P3, PT, R8, R58, PT ;  /* 0x0000003a0800720c */ /* 0x000fe20003f64070 */
[----:B------:R-:W-:Y:S01]  /*9190*/  VIADD R14, R0, 0xae ;  /* 0x000000ae000e7836 */ /* 0x000fe20000000000 */
[----:B------:R-:W-:Y:S01]  /*91a0*/  IABS R5, R13 ;  /* 0x0000000d00057213 */ /* 0x000fe20000000000 */
[----:B------:R-:W-:-:S03]  /*91b0*/  IMAD.HI.U32 R4, R9, R6, RZ ;  /* 0x0000000609047227 */ /* 0x000fc600078e00ff */
[----:B------:R-:W-:Y:S01]  /*91c0*/  IABS R16, R14 ;  /* 0x0000000e00107213 */ /* 0x000fe20000000000 */
[----:B------:R-:W-:Y:S02]  /*91d0*/  VIADD R15, R0, 0xaf ;  /* 0x000000af000f7836 */ /* 0x000fe40000000000 */
[----:B------:R-:W-:Y:S02]  /*91e0*/  IMAD R56, R8, R10, R56 ;  /* 0x0000000a08387224 */ /* 0x000fe400078e0238 */
[----:B------:R-:W-:Y:S01]  /*91f0*/  IMAD.MOV R4, RZ, RZ, -R4 ;  /* 0x000000ffff047224 */ /* 0x000fe200078e0a04 */
[----:B------:R-:W-:Y:S01]  /*9200*/  IABS R3, R15 ;  /* 0x0000000f00037213 */ /* 0x000fe20000000000 */
[----:B------:R-:W-:-:S04]  /*9210*/  IMAD.HI.U32 R18, R9, R5, RZ ;  /* 0x0000000509127227 */ /* 0x000fc800078e00ff */
[----:B------:R-:W-:Y:S01]  /*9220*/  @!P6 IMAD.IADD R60, R60, 0x1, -R8 ;  /* 0x000000013c3ce824 */ /* 0x000fe200078e0a08 */
[C---:B------:R-:W-:Y:S01]  /*9230*/  ISETP.GT.U32.AND P6, PT, R8.reuse, R56, PT ;  /* 0x000000380800720c */ /* 0x040fe20003fc4070 */
[----:B------:R-:W-:Y:S02]  /*9240*/  IMAD R6, R8, R4, R6 ;  /* 0x0000000408067224 */ /* 0x000fe400078e0206 */
[----:B------:R-:W-:-:S04]  /*9250*/  IMAD.HI.U32 R17, R9, R16, RZ ;  /* 0x0000001009117227 */ /* 0x000fc800078e00ff */
[----:B------:R-:W-:Y:S02]  /*9260*/  IMAD.MOV R18, RZ, RZ, -R18 ;  /* 0x000000ffff127224 */ /* 0x000fe400078e0a12 */
[----:B------:R-:W-:Y:S01]  /*9270*/  @!P3 IMAD.IADD R58, R58, 0x1, -R8 ;  /* 0x000000013a3ab824 */ /* 0x000fe200078e0a08 */
[----:B------:R-:W-:Y:S01]  /*9280*/  ISETP.GT.U32.AND P3, PT, R8, R6, PT ;  /* 0x000000060800720c */ /* 0x000fe20003f64070 */
[----:B------:R-:W-:-:S04]  /*9290*/  IMAD.HI.U32 R4, R9, R3, RZ ;  /* 0x0000000309047227 */ /* 0x000fc800078e00ff */
[----:B------:R-:W-:Y:S02]  /*92a0*/  IMAD.MOV R17, RZ, RZ, -R17 ;  /* 0x000000ffff117224 */ /* 0x000fe400078e0a11 */
[C---:B------:R-:W-:Y:S02]  /*92b0*/  IMAD R5, R8.reuse, R18, R5 ;  /* 0x0000001208057224 */ /* 0x040fe400078e0205 */
[----:B------:R-:W-:Y:S02]  /*92c0*/  IMAD.MOV R18, RZ, RZ, -R4 ;  /* 0x000000ffff127224 */ /* 0x000fe400078e0a04 */
[----:B------:R-:W-:Y:S02]  /*92d0*/  IMAD R4, R8, R17, R16 ;  /* 0x0000001108047224 */ /* 0x000fe400078e0210 */
[----:B------:R-:W-:Y:S02]  /*92e0*/  IMAD.MOV.U32 R19, RZ, RZ, R11 ;  /* 0x000000ffff137224 */ /* 0x000fe400078e000b */
[----:B------:R-:W-:Y:S01]  /*92f0*/  @!P6 IMAD.IADD R56, R56, 0x1, -R8 ;  /* 0x000000013838e824 */ /* 0x000fe200078e0a08 */
[C---:B------:R-:W-:Y:S01]  /*9300*/  ISETP.GT.U32.AND P6, PT, R8.reuse, R5, PT ;  /* 0x000000050800720c */ /* 0x040fe20003fc4070 */
[----:B------:R-:W-:Y:S01]  /*9310*/  @!P1 IMAD.MOV R19, RZ, RZ, -R19 ;  /* 0x000000ffff139224 */ /* 0x000fe200078e0a13 */
[C---:B------:R-:W-:Y:S01]  /*9320*/  ISETP.GT.U32.AND P1, PT, R8.reuse, R58, PT ;  /* 0x0000003a0800720c */ /* 0x040fe20003f24070 */
[----:B------:R-:W-:Y:S01]  /*9330*/  @!P2 IMAD.MOV R60, RZ, RZ, -R60 ;  /* 0x000000ffff3ca224 */ /* 0x000fe200078e0a3c */
[----:B------:R-:W-:Y:S01]  /*9340*/  ISETP.GT.U32.AND P2, PT, R8, R4, PT ;  /* 0x000000040800720c */ /* 0x000fe20003f44070 */
[----:B------:R-:W-:Y:S01]  /*9350*/  VIADD R7, R0, 0xb0 ;  /* 0x000000b000077836 */ /* 0x000fe20000000000 */
[----:B------:R0:W-:Y:S01]  /*9360*/  STL [R1+0x598], R19 ;  /* 0x0005981301007387 */ /* 0x0001e20000100800 */
[----:B------:R-:W-:Y:S01]  /*9370*/  @!P3 IMAD.IADD R6, R6, 0x1, -R8 ;  /* 0x000000010606b824 */ /* 0x000fe200078e0a08 */
[----:B------:R-:W-:Y:S01]  /*9380*/  ISETP.GT.U32.AND P3, PT, R8, R56, PT ;  /* 0x000000380800720c */ /* 0x000fe20003f64070 */
[----:B------:R-:W-:Y:S01]  /*9390*/  VIADD R11, R0, 0xb2 ;  /* 0x000000b2000b7836 */ /* 0x000fe20000000000 */
[----:B------:R-:W-:Y:S01]  /*93a0*/  IABS R55, R7 ;  /* 0x0000000700377213 */ /* 0x000fe20000000000 */
[----:B------:R-:W-:Y:S01]  /*93b0*/  @!P5 IMAD.MOV R62, RZ, RZ, -R62 ;  /* 0x000000ffff3ed224 */ /* 0x000fe200078e0a3e */
[C---:B------:R-:W-:Y:S01]  /*93c0*/  ISETP.GT.U32.AND P5, PT, R8.reuse, R6, PT ;  /* 0x000000060800720c */ /* 0x040fe20003fa4070 */
[----:B------:R-:W-:Y:S01]  /*93d0*/  IMAD R3, R8, R18, R3 ;  /* 0x0000001208037224 */ /* 0x000fe200078e0203 */
[----:B------:R-:W-:Y:S01]  /*93e0*/  IABS R17, R11 ;  /* 0x0000000b00117213 */ /* 0x000fe20000000000 */
[----:B------:R-:W-:-:S04]  /*93f0*/  IMAD.HI.U32 R10, R9, R55, RZ ;  /* 0x00000037090a7227 */ /* 0x000fc800078e00ff */
[--C-:B------:R-:W-:Y:S02]  /*9400*/  @!P6 IMAD.IADD R5, R5, 0x1, -R8.reuse ;  /* 0x000000010505e824 */ /* 0x100fe400078e0a08 */
[--C-:B------:R-:W-:Y:S01]  /*9410*/  @!P1 IMAD.IADD R58, R58, 0x1, -R8.reuse ;  /* 0x000000013a3a9824 */ /* 0x100fe200078e0a08 */
[----:B------:R-:W-:Y:S01]  /*9420*/  ISETP.GT.U32.AND P1, PT, R8, R3, PT ;  /* 0x000000030800720c */ /* 0x000fe20003f24070 */
[----:B------:R-:W-:Y:S01]  /*9430*/  @!P2 IMAD.IADD R4, R4, 0x1, -R8 ;  /* 0x000000010404a824 */ /* 0x000fe200078e0a08 */
[----:B------:R-:W-:Y:S01]  /*9440*/  ISETP.GT.U32.AND P6, PT, R8, R5, PT ;  /* 0x000000050800720c */ /* 0x000fe20003fc4070 */
[----:B------:R-:W-:Y:S01]  /*9450*/  IMAD.MOV R16, RZ, RZ, -R10 ;  /* 0x000000ffff107224 */ /* 0x000fe200078e0a0a */
[----:B------:R-:W-:Y:S01]  /*9460*/  ISETP.GE.AND P2, PT, R14, RZ, PT ;  /* 0x000000ff0e00720c */ /* 0x000fe20003f46270 */
[----:B------:R-:W-:Y:S01]  /*9470*/  @!P3 IMAD.IADD R56, R56, 0x1, -R8 ;  /* 0x000000013838b824 */ /* 0x000fe200078e0a08 */
[----:B------:R-:W-:Y:S01]  /*9480*/  ISETP.GE.AND P3, PT, R12, RZ, PT ;  /* 0x000000ff0c00720c */ /* 0x000fe20003f66270 */
[----:B------:R-:W-:Y:S01]  /*9490*/  @!P4 IMAD.MOV R58, RZ, RZ, -R58 ;  /* 0x000000ffff3ac224 */ /* 0x000fe200078e0a3a */
[C---:B------:R-:W-:Y:S01]  /*94a0*/  ISETP.GT.U32.AND P4, PT, R8.reuse, R4, PT ;  /* 0x000000040800720c */ /* 0x040fe20003f84070 */
[----:B------:R-:W-:-:S02]  /*94b0*/  IMAD R55, R8, R16, R55 ;  /* 0x0000001008377224 */ /* 0x000fc400078e0237 */
[----:B------:R-:W-:-:S04]  /*94c0*/  IMAD.HI.U32 R12, R9, R17, RZ ;  /* 0x00000011090c7227 */ /* 0x000fc800078e00ff */
[----:B------:R-:W-:Y:S02]  /*94d0*/  VIADD R10, R0, 0xb1 ;  /* 0x000000b1000a7836 */ /* 0x000fe40000000000 */
[----:B------:R-:W-:Y:S01]  /*94e0*/  @!P5 IMAD.IADD R6, R6, 0x1, -R8 ;  /* 0x000000010606d824 */ /* 0x000fe200078e0a08 */
[C---:B------:R-:W-:Y:S01]  /*94f0*/  ISETP.GT.U32.AND P5, PT, R8.reuse, R55, PT ;  /* 0x000000370800720c */ /* 0x040fe20003fa4070 */
[----:B------:R-:W-:Y:S01]  /*9500*/  IMAD.MOV R12, RZ, RZ, -R12 ;  /* 0x000000ffff0c7224 */ /* 0x000fe200078e0a0c */
[----:B------:R-:W-:Y:S01]  /*9510*/  IABS R16, R10 ;  /* 0x0000000a00107213 */ /* 0x000fe20000000000 */
[----:B------:R-:W-:Y:S01]  /*9520*/  @!P6 IMAD.IADD R5, R5, 0x1, -R8 ;  /* 0x000000010505e824 */ /* 0x000fe200078e0a08 */
[----:B------:R-:W-:Y:S01]  /*9530*/  ISETP.GE.AND P6, PT, R13, RZ, PT ;  /* 0x000000ff0d00720c */ /* 0x000fe20003fc6270 */
[----:B------:R-:W-:Y:S02]  /*9540*/  IMAD R53, R8, R12, R17 ;  /* 0x0000000c08357224 */ /* 0x000fe400078e0211 */
[----:B------:R-:W-:-:S04]  /*9550*/  IMAD.HI.U32 R18, R9, R16, RZ ;  /* 0x0000001009127227 */ /* 0x000fc800078e00ff */
[--C-:B------:R-:W-:Y:S01]  /*9560*/  @!P1 IMAD.IADD R3, R3, 0x1, -R8.reuse ;  /* 0x0000000103039824 */ /* 0x100fe200078e0a08 */
[----:B------:R-:W-:Y:S01]  /*9570*/  ISETP.GE.AND P1, PT, R15, RZ, PT ;  /* 0x000000ff0f00720c */ /* 0x000fe20003f26270 */
[----:B------:R-:W-:Y:S01]  /*9580*/  @!P4 IMAD.IADD R4, R4, 0x1, -R8 ;  /* 0x000000010404c824 */ /* 0x000fe200078e0a08 */
[C---:B------:R-:W-:Y:S01]  /*9590*/  ISETP.GT.U32.AND P4, PT, R8.reuse, R53, PT ;  /* 0x000000350800720c */ /* 0x040fe20003f84070 */
[----:B------:R-:W-:Y:S02]  /*95a0*/  IMAD.MOV R18, RZ, RZ, -R18 ;  /* 0x000000ffff127224 */ /* 0x000fe400078e0a12 */
[----:B------:R-:W-:Y:S01]  /*95b0*/  @!P0 IMAD.MOV R56, RZ, RZ, -R56 ;  /* 0x000000ffff388224 */ /* 0x000fe200078e0a38 */
[----:B------:R-:W-:Y:S01]  /*95c0*/  ISETP.GT.U32.AND P0, PT, R8, R3, PT ;  /* 0x000000030800720c */ /* 0x000fe20003f04070 */
[----:B------:R-:W-:Y:S02]  /*95d0*/  VIADD R12, R0, 0xb3 ;  /* 0x000000b3000c7836 */ /* 0x000fe40000000000 */
[----:B------:R-:W-:-:S02]  /*95e0*/  @!P5 IMAD.IADD R55, R55, 0x1, -R8 ;  /* 0x000000013737d824 */ /* 0x000fc400078e0a08 */
[C---:B------:R-:W-:Y:S01]  /*95f0*/  IMAD R54, R8.reuse, R18, R16 ;  /* 0x0000001208367224 */ /* 0x040fe200078e0210 */
[----:B------:R-:W-:Y:S01]  /*9600*/  IABS R52, R12 ;  /* 0x0000000c00347213 */ /* 0x000fe20000000000 */
[----:B------:R-:W-:Y:S01]  /*9610*/  IMAD.MOV.U32 R20, RZ, RZ, R6 ;  /* 0x000000ffff147224 */ /* 0x000fe200078e0006 */
[----:B------:R-:W-:Y:S01]  /*9620*/  ISETP.GT.U32.AND P5, PT, R8, R55, PT ;  /* 0x000000370800720c */ /* 0x000fe20003fa4070 */
[----:B------:R-:W-:Y:S02]  /*9630*/  VIADD R6, R0, 0xb4 ;  /* 0x000000b400067836 */ /* 0x000fe40000000000 */
[----:B0-----:R-:W-:Y:S02]  /*9640*/  IMAD.MOV.U32 R19, RZ, RZ, R5 ;  /* 0x000000ffff137224 */ /* 0x001fe400078e0005 */
[----:B------:R-:W-:Y:S01]  /*9650*/  @!P3 IMAD.MOV R20, RZ, RZ, -R20 ;  /* 0x000000ffff14b224 */ /* 0x000fe200078e0a14 */
[----:B------:R-:W-:Y:S01]  /*9660*/  ISETP.GT.U32.AND P3, PT, R8, R54, PT ;  /* 0x000000360800720c */ /* 0x000fe20003f64070 */
[----:B------:R-:W-:Y:S01]  /*9670*/  @!P6 IMAD.MOV R19, RZ, RZ, -R19 ;  /* 0x000000ffff13e224 */ /* 0x000fe200078e0a13 */
[----:B------:R-:W-:Y:S01]  /*9680*/  ISETP.GE.AND P6, PT, R7, RZ, PT ;  /* 0x000000ff0700720c */ /* 0x000fe20003fc6270 */
[----:B------:R-:W-:Y:S01]  /*9690*/  IMAD.MOV.U32 R14, RZ, RZ, R4 ;  /* 0x000000ffff0e7224 */ /* 0x000fe200078e0004 */
[----:B------:R-:W-:Y:S01]  /*96a0*/  IABS R5, R6 ;  /* 0x0000000600057213 */ /* 0x000fe20000000000 */
[----:B------:R-:W-:Y:S01]  /*96b0*/  @!P4 IMAD.IADD R53, R53, 0x1, -R8 ;  /* 0x000000013535c824 */ /* 0x000fe200078e0a08 */
[----:B------:R-:W-:Y:S01]  /*96c0*/  STL [R1+0x588], R20 ;  /* 0x0005881401007387 */ /* 0x000fe20000100800 */
[----:B------:R-:W-:-:S03]  /*96d0*/  IMAD.HI.U32 R7, R9, R52, RZ ;  /* 0x0000003409077227 */ /* 0x000fc600078e00ff */
[----:B------:R-:W-:Y:S01]  /*96e0*/  STL [R1+0x594], R19 ;  /* 0x0005941301007387 */ /* 0x000fe20000100800 */
[----:B------:R-:W-:Y:S01]  /*96f0*/  @!P0 IMAD.IADD R3, R3, 0x1, -R8 ;  /* 0x0000000103038824 */ /* 0x000fe200078e0a08 */
[----:B------:R-:W-:Y:S01]  /*9700*/  ISETP.GE.AND P0, PT, R10, RZ, PT ;  /* 0x000000ff0a00720c */ /* 0x000fe20003f06270 */
[----:B------:R-:W-:Y:S01]  /*9710*/  @!P2 IMAD.MOV R14, RZ, RZ, -R14 ;  /* 0x000000ffff0ea224 */ /* 0x000fe200078e0a0e */
[----:B------:R-:W-:Y:S01]  /*9720*/  ISETP.GT.U32.AND P2, PT, R8, R53, PT ;  /* 0x000000350800720c */ /* 0x000fe20003f44070 */
[----:B------:R-:W-:-:S03]  /*9730*/  IMAD.HI.U32 R10, R9, R5, RZ ;  /* 0x00000005090a7227 */ /* 0x000fc600078e00ff */
[----:B------:R-:W-:Y:S01]  /*9740*/  STL [R1+0x5a0], R14 ;  /* 0x0005a00e01007387 */ /* 0x000fe20000100800 */
        /* <DEDUP_REMOVED lines=8> */
[----:B------:R-:W-:Y:S01]  /*97d0*/  @!P6 IMAD.MOV R55, RZ, RZ, -R55 ;  /* 0x000000ffff37e224 */ /* 0x000fe200078e0a37 */
[C---:B------:R-:W-:Y:S01]  /*97e0*/  ISETP.GT.U32.AND P6, PT, R8.reuse, R52, PT ;  /* 0x000000340800720c */ /* 0x040fe20003fc4070 */
[----:B------:R-:W-:Y:S01]  /*97f0*/  @!P2 IMAD.IADD R53, R53, 0x1, -R8 ;  /* 0x000000013535a824 */ /* 0x000fe200078e0a08 */
[C---:B------:R-:W-:Y:S01]  /*9800*/  ISETP.GT.U32.AND P4, PT, R8.reuse, R54, PT ;  /* 0x000000360800720c */ /* 0x040fe20003f84070 */
[----:B------:R-:W-:Y:S01]  /*9810*/  IMAD.MOV.U32 R13, RZ, RZ, R3 ;  /* 0x000000ffff0d7224 */ /* 0x000fe200078e0003 */
[----:B------:R-:W-:Y:S01]  /*9820*/  ISETP.GT.U32.AND P2, PT, R8, R11, PT ;  /* 0x0000000b0800720c */ /* 0x000fe20003f44070 */
[----:B------:R-:W-:Y:S02]  /*9830*/  VIADD R7, R0, 0xb5 ;  /* 0x000000b500077836 */ /* 0x000fe40000000000 */
[----:B------:R-:W-:Y:S01]  /*9840*/  @!P1 IMAD.MOV R13, RZ, RZ, -R13 ;  /* 0x000000ffff0d9224 */ /* 0x000fe200078e0a0d */
[----:B------:R-:W-:Y:S01]  /*9850*/  ISETP.GE.AND P1, PT, R6, RZ, PT ;  /* 0x000000ff0600720c */ /* 0x000fe20003f26270 */
[----:B------:R-:W-:-:S02]  /*9860*/  VIADD R6, R0, 0xb6 ;  /* 0x000000b600067836 */ /* 0x000fc40000000000 */
[----:B------:R-:W-:Y:S01]  /*9870*/  VIADD R3, R0, 0xb7 ;  /* 0x000000b700037836 */ /* 0x000fe20000000000 */
[----:B------:R0:W-:Y:S01]  /*9880*/  STL [R1+0x5a4], R13 ;  /* 0x0005a40d01007387 */ /* 0x0001e20000100800 */
[--C-:B------:R-:W-:Y:S01]  /*9890*/  @!P6 IMAD.IADD R52, R52, 0x1, -R8.reuse ;  /* 0x000000013434e824 */ /* 0x100fe200078e0a08 */
[----:B------:R-:W-:Y:S01]  /*98a0*/  IABS R4, R6 ;  /* 0x0000000600047213 */ /* 0x000fe20000000000 */
[--C-:B------:R-:W-:Y:S01]  /*98b0*/  @!P4 IMAD.IADD R54, R54, 0x1, -R8.reuse ;  /* 0x000000013636c824 */ /* 0x100fe200078e0a08 */
[----:B------:R-:W-:Y:S01]  /*98c0*/  ISETP.GE.AND P4, PT, R7, RZ, PT ;  /* 0x000000ff0700720c */ /* 0x000fe20003f86270 */
[----:B------:R-:W-:Y:S01]  /*98d0*/  @!P2 IMAD.IADD R11, R11, 0x1, -R8 ;  /* 0x000000010b0ba824 */ /* 0x000fe200078e0a08 */
[----:B------:R-:W-:Y:S01]  /*98e0*/  IABS R7, R7 ;  /* 0x0000000700077213 */ /* 0x000fe20000000000 */
[----:B------:R-:W-:Y:S01]  /*98f0*/  @!P0 IMAD.MOV R54, RZ, RZ, -R54 ;  /* 0x000000ffff368224 */ /* 0x000fe200078e0a36 */
[----:B------:R-:W-:Y:S01]  /*9900*/  IABS R5, R3 ;  /* 0x0000000300057213 */ /* 0x000fe20000000000 */
[----:B------:R-:W-:Y:S01]  /*9910*/  IMAD.HI.U32 R10, R9, R4, RZ ;  /* 0x00000004090a7227 */ /* 0x000fe200078e00ff */
[----:B------:R-:W-:-:S02]  /*9920*/  ISETP.GT.U32.AND P6, PT, R8, R52, PT ;  /* 0x000000340800720c */ /* 0x000fc40003fc4070 */
[----:B------:R-:W-:Y:S01]  /*9930*/  ISETP.GE.AND P0, PT, R6, RZ, PT ;  /* 0x000000ff0600720c */ /* 0x000fe20003f06270 */
[----:B------:R-:W-:Y:S01]  /*9940*/  IMAD.HI.U32 R12, R9, R7, RZ ;  /* 0x00000007090c7227 */ /* 0x000fe200078e00ff */
[----:B------:R-:W-:-:S03]  /*9950*/  ISETP.GT.U32.AND P2, PT, R8, R11, PT ;  /* 0x0000000b0800720c */ /* 0x000fc60003f44070 */
[----:B------:R-:W-:-:S04]  /*9960*/  IMAD.HI.U32 R6, R9, R5, RZ ;  /* 0x0000000509067227 */ /* 0x000fc800078e00ff */
[----:B------:R-:W-:Y:S02]  /*9970*/  IMAD.MOV R12, RZ, RZ, -R12 ;  /* 0x000000ffff0c7224 */ /* 0x000fe400078e0a0c */
[----:B------:R-:W-:Y:S02]  /*9980*/  IMAD.MOV R10, RZ, RZ, -R10 ;  /* 0x000000ffff0a7224 */ /* 0x000fe400078e0a0a */
[----:B------:R-:W-:Y:S02]  /*9990*/  IMAD.MOV R6, RZ, RZ, -R6 ;  /* 0x000000ffff067224 */ /* 0x000fe400078e0a06 */
[C---:B------:R-:W-:Y:S02]  /*99a0*/  IMAD R7, R8.reuse, R12, R7 ;  /* 0x0000000c08077224 */ /* 0x040fe400078e0207 */
[----:B------:R-:W-:Y:S02]  /*99b0*/  IMAD R4, R8, R10, R4 ;  /* 0x0000000a08047224 */ /* 0x000fe400078e0204 */
[----:B------:R-:W-:Y:S01]  /*99c0*/  @!P6 IMAD.IADD R52, R52, 0x1, -R8 ;  /* 0x000000013434e824 */ /* 0x000fe200078e0a08 */
[C---:B------:R-:W-:Y:S01]  /*99d0*/  ISETP.GT.U32.AND P6, PT, R8.reuse, R7, PT ;  /* 0x000000070800720c */ /* 0x040fe20003fc4070 */
[----:B------:R-:W-:-:S02]  /*99e0*/  IMAD R5, R8, R6, R5 ;  /* 0x0000000608057224 */ /* 0x000fc400078e0205 */
[----:B------:R-:W-:Y:S01]  /*99f0*/  @!P2 IMAD.IADD R11, R11, 0x1, -R8 ;  /* 0x000000010b0ba824 */ /* 0x000fe200078e0a08 */
[C---:B------:R-:W-:Y:S01]  /*9a00*/  ISETP.GT.U32.AND P2, PT, R8.reuse, R4, PT ;  /* 0x000000040800720c */ /* 0x040fe20003f44070 */
[----:B------:R-:W-:Y:S01]  /*9a10*/  @!P3 IMAD.MOV R52, RZ, RZ, -R52 ;  /* 0x000000ffff34b224 */ /* 0x000fe200078e0a34 */
[----:B------:R-:W-:Y:S01]  /*9a20*/  ISETP.GT.U32.AND P3, PT, R8, R5, PT ;  /* 0x000000050800720c */ /* 0x000fe20003f64070 */
[C---:B------:R-:W-:Y:S02]  /*9a30*/  VIADD R10, R0.reuse, 0xb8 ;  /* 0x000000b8000a7836 */ /* 0x040fe40000000000 */
[C---:B------:R-:W-:Y:S02]  /*9a40*/  VIADD R6, R0.reuse, 0xba ;  /* 0x000000ba00067836 */ /* 0x040fe40000000000 */
[----:B------:R-:W-:Y:S01]  /*9a50*/  @!P5 IMAD.MOV R53, RZ, RZ, -R53 ;  /* 0x000000ffff35d224 */ /* 0x000fe200078e0a35 */
[----:B------:R-:W-:Y:S01]  /*9a60*/  IABS R51, R10 ;  /* 0x0000000a00337213 */ /* 0x000fe20000000000 */
[--C-:B------:R-:W-:Y:S01]  /*9a70*/  @!P6 IMAD.IADD R7, R7, 0x1, -R8.reuse ;  /* 0x000000010707e824 */ /* 0x100fe200078e0a08 */
[----:B------:R-:W-:Y:S01]  /*9a80*/  ISETP.GE.AND P5, PT, R3, RZ, PT ;  /* 0x000000ff0300720c */ /* 0x000fe20003fa6270 */
[----:B------:R-:W-:Y:S01]  /*9a90*/  VIADD R3, R0, 0xbb ;  /* 0x000000bb00037836 */ /* 0x000fe20000000000 */
[----:B------:R-:W-:Y:S01]  /*9aa0*/  IABS R48, R6 ;  /* 0x0000000600307213 */ /* 0x000fe20000000000 */
[--C-:B------:R-:W-:Y:S01]  /*9ab0*/  @!P2 IMAD.IADD R4, R4, 0x1, -R8.reuse ;  /* 0x000000010404a824 */ /* 0x100fe200078e0a08 */
[----:B------:R-:W-:Y:S01]  /*9ac0*/  ISETP.GT.U32.AND P6, PT, R8, R7, PT ;  /* 0x000000070800720c */ /* 0x000fe20003fc4070 */
[----:B------:R-:W-:Y:S01]  /*9ad0*/  @!P3 IMAD.IADD R5, R5, 0x1, -R8 ;  /* 0x000000010505b824 */ /* 0x000fe200078e0a08 */
[----:B------:R-:W-:Y:S01]  /*9ae0*/  IABS R46, R3 ;  /* 0x00000003002e7213 */ /* 0x000fe20000000000 */
[----:B------:R-:W-:Y:S01]  /*9af0*/  VIADD R12, R0, 0xb9 ;  /* 0x000000b9000c7836 */ /* 0x000fe20000000000 */
[C---:B------:R-:W-:Y:S01]  /*9b00*/  ISETP.GT.U32.AND P2, PT, R8.reuse, R4, PT ;  /* 0x000000040800720c */ /* 0x040fe20003f44070 */
[----:B0-----:R-:W-:Y:S01]  /*9b10*/  IMAD.HI.U32 R13, R9, R51, RZ ;  /* 0x00000033090d7227 */ /* 0x001fe200078e00ff */
[----:B------:R-:W-:-:S02]  /*9b20*/  ISETP.GT.U32.AND P3, PT, R8, R5, PT ;  /* 0x000000050800720c */ /* 0x000fc40003f64070 */
[----:B------:R-:W-:Y:S01]  /*9b30*/  IABS R50, R12 ;  /* 0x0000000c00327213 */ /* 0x000fe20000000000 */
[----:B------:R-:W-:Y:S02]  /*9b40*/  IMAD.MOV.U32 R14, RZ, RZ, R11 ;  /* 0x000000ffff0e7224 */ /* 0x000fe400078e000b */
[----:B------:R-:W-:Y:S02]  /*9b50*/  IMAD.MOV R13, RZ, RZ, -R13 ;  /* 0x000000ffff0d7224 */ /* 0x000fe400078e0a0d */
[----:B------:R-:W-:-:S04]  /*9b60*/  IMAD.HI.U32 R11, R9, R48, RZ ;  /* 0x00000030090b7227 */ /* 0x000fc800078e00ff */
[----:B------:R-:W-:Y:S01]  /*9b70*/  @!P1 IMAD.MOV R14, RZ, RZ, -R14 ;  /* 0x000000ffff0e9224 */ /* 0x000fe200078e0a0e */
[----:B------:R-:W-:Y:S01]  /*9b80*/  ISETP.GE.AND P1, PT, R10, RZ, PT ;  /* 0x000000ff0a00720c */ /* 0x000fe20003f26270 */
[----:B------:R-:W-:Y:S02]  /*9b90*/  IMAD R51, R8, R13, R51 ;  /* 0x0000000d08337224 */ /* 0x000fe400078e0233 */
[C---:B------:R-:W-:Y:S01]  /*9ba0*/  IMAD.HI.U32 R10, R9.reuse, R46, RZ ;  /* 0x0000002e090a7227 */ /* 0x040fe200078e00ff */
[----:B------:R0:W-:Y:S03]  /*9bb0*/  STL [R1+0x584], R14 ;  /* 0x0005840e01007387 */ /* 0x0001e60000100800 */
[----:B------:R-:W-:-:S04]  /*9bc0*/  IMAD.HI.U32 R13, R9, R50, RZ ;  /* 0x00000032090d7227 */ /* 0x000fc800078e00ff */
[----:B------:R-:W-:Y:S02]  /*9bd0*/  IMAD.MOV R11, RZ, RZ, -R11 ;  /* 0x000000ffff0b7224 */ /* 0x000fe400078e0a0b */
[----:B------:R-:W-:Y:S01]  /*9be0*/  @!P6 IMAD.IADD R7, R7, 0x1, -R8 ;  /* 0x000000010707e824 */ /* 0x000fe200078e0a08 */
[----:B------:R-:W-:Y:S01]  /*9bf0*/  ISETP.GT.U32.AND P6, PT, R8, R51, PT ;  /* 0x000000330800720c */ /* 0x000fe20003fc4070 */
[----:B------:R-:W-:Y:S02]  /*9c00*/  IMAD.MOV R10, RZ, RZ, -R10 ;  /* 0x000000ffff0a7224 */ /* 0x000fe400078e0a0a */
[----:B------:R-:W-:Y:S02]  /*9c10*/  IMAD.MOV R13, RZ, RZ, -R13 ;  /* 0x000000ffff0d7224 */ /* 0x000fe400078e0a0d */
[----:B------:R-:W-:Y:S01]  /*9c20*/  @!P2 IMAD.IADD R4, R4, 0x1, -R8 ;  /* 0x000000010404a824 */ /* 0x000fe200078e0a08 */
[----:B------:R-:W-:Y:S01]  /*9c30*/  ISETP.GE.AND P2, PT, R12, RZ, PT ;  /* 0x000000ff0c00720c */ /* 0x000fe20003f46270 */
[----:B------:R-:W-:-:S02]  /*9c40*/  IMAD R48, R8, R11, R48 ;  /* 0x0000000b08307224 */ /* 0x000fc400078e0230 */
[----:B------:R-:W-:Y:S02]  /*9c50*/  @!P3 IMAD.IADD R5, R5, 0x1, -R8 ;  /* 0x000000010505b824 */ /* 0x000fe400078e0a08 */
[----:B0-----:R-:W-:Y:S01]  /*9c60*/  IMAD.MOV.U32 R14, RZ, RZ, R7 ;  /* 0x000000ffff0e7224 */ /* 0x001fe200078e0007 */
[C---:B------:R-:W-:Y:S01]  /*9c70*/  ISETP.GT.U32.AND P3, PT, R8.reuse, R48, PT ;  /* 0x000000300800720c */ /* 0x040fe20003f64070 */
[C---:B------:R-:W-:Y:S02]  /*9c80*/  IMAD R46, R8.reuse, R10, R46 ;  /* 0x0000000a082e7224 */ /* 0x040fe400078e022e */
[----:B------:R-:W-:Y:S02]  /*9c90*/  IMAD R50, R8, R13, R50 ;  /* 0x0000000d08327224 */ /* 0x000fe400078e0232 */
[----:B------:R-:W-:Y:S02]  /*9ca0*/  IMAD.MOV.U32 R12, RZ, RZ, R4 ;  /* 0x000000ffff0c7224 */ /* 0x000fe400078e0004 */
[----:B------:R-:W-:-:S02]  /*9cb0*/  IMAD.MOV.U32 R10, RZ, RZ, R5 ;  /* 0x000000ffff0a7224 */ /* 0x000fc400078e0005 */
[----:B------:R-:W-:Y:S01]  /*9cc0*/  @!P4 IMAD.MOV R14, RZ, RZ, -R14 ;  /* 0x000000ffff0ec224 */ /* 0x000fe200078e0a0e */
[----:B------:R-:W-:Y:S01]  /*9cd0*/  ISETP.GT.U32.AND P4, PT, R8, R50, PT ;  /* 0x000000320800720c */ /* 0x000fe20003f84070 */
[----:B------:R-:W-:Y:S01]  /*9ce0*/  @!P0 IMAD.MOV R12, RZ, RZ, -R12 ;  /* 0x000000ffff0c8224 */ /* 0x000fe200078e0a0c */
[----:B------:R-:W-:Y:S01]  /*9cf0*/  ISETP.GE.AND P0, PT, R6, RZ, PT ;  /* 0x000000ff0600720c */ /* 0x000fe20003f06270 */
[----:B------:R-:W-:Y:S01]  /*9d00*/  @!P5 IMAD.MOV R10, RZ, RZ, -R10 ;  /* 0x000000ffff0ad224 */ /* 0x000fe200078e0a0a */
[----:B------:R-:W-:Y:S01]  /*9d10*/  ISETP.GT.U32.AND P5, PT, R8, R46, PT ;  /* 0x0000002e0800720c */ /* 0x000fe20003fa4070 */
[----:B------:R-:W-:Y:S01]  /*9d20*/  STL [R1+0x578], R14 ;  /* 0x0005780e01007387 */ /* 0x000fe20000100800 */
[----:B------:R-:W-:Y:S02]  /*9d30*/  VIADD R11, R0, 0xbc ;  /* 0x000000bc000b7836 */ /* 0x000fe40000000000 */
[--C-:B------:R-:W-:Y:S01]  /*9d40*/  @!P6 IMAD.IADD R51, R51, 0x1, -R8.reuse ;  /* 0x000000013333e824 */ /* 0x100fe200078e0a08 */
[----:B------:R0:W-:Y:S01]  /*9d50*/  STL [R1+0x580], R12 ;  /* 0x0005800c01007387 */ /* 0x0001e20000100800 */
[--C-:B------:R-:W-:Y:S01]  /*9d60*/  @!P3 IMAD.IADD R48, R48, 0x1, -R8.reuse ;  /* 0x000000013030b824 */ /* 0x100fe200078e0a08 */
[----:B------:R-:W-:Y:S01]  /*9d70*/  IABS R7, R11 ;  /* 0x0000000b00077213 */ /* 0x000fe20000000000 */
[----:B------:R-:W-:Y:S01]  /*9d80*/  VIADD R6, R0, 0xbe ;  /* 0x000000be00067836 */ /* 0x000fe20000000000 */
[----:B------:R1:W-:Y:S01]  /*9d90*/  STL [R1+0x58c], R10 ;  /* 0x00058c0a01007387 */ /* 0x0003e20000100800 */
[----:B------:R-:W-:Y:S01]  /*9da0*/  ISETP.GT.U32.AND P6, PT, R8, R51, PT ;  /* 0x000000330800720c */ /* 0x000fe20003fc4070 */
[--C-:B------:R-:W-:Y:S01]  /*9db0*/  @!P4 IMAD.IADD R50, R50, 0x1, -R8.reuse ;  /* 0x000000013232c824 */ /* 0x100fe200078e0a08 */
[----:B------:R-:W-:Y:S01]  /*9dc0*/  ISETP.GE.AND P4, PT, R11, RZ, PT ;  /* 0x000000ff0b00720c */ /* 0x000fe20003f86270 */
[----:B------:R-:W-:Y:S01]  /*9dd0*/  @!P5 IMAD.IADD R46, R46, 0x1, -R8 ;  /* 0x000000012e2ed824 */ /* 0x000fe200078e0a08 */
[----:B------:R-:W-:Y:S01]  /*9de0*/  ISETP.GT.U32.AND P5, PT, R8, R48, PT ;  /* 0x000000300800720c */ /* 0x000fe20003fa4070 */
[----:B0-----:R-:W-:Y:S01]  /*9df0*/  VIADD R12, R0, 0xbd ;  /* 0x000000bd000c7836 */ /* 0x001fe20000000000 */
[----:B------:R-:W-:Y:S01]  /*9e00*/  ISETP.GT.U32.AND P3, PT, R8, R50, PT ;  /* 0x000000320800720c */ /* 0x000fe20003f64070 */
[----:B------:R-:W-:Y:S01]  /*9e10*/  IMAD.MOV.U32 R4, RZ, RZ, R7 ;  /* 0x000000ffff047224 */ /* 0x000fe200078e0007 */
[----:B------:R-:W-:Y:S01]  /*9e20*/  IABS R11, R6 ;  /* 0x00000006000b7213 */ /* 0x000fe20000000000 */
[----:B------:R-:W-:Y:S01]  /*9e30*/  VIADD R14, R0, 0xc2 ;  /* 0x000000c2000e7836 */ /* 0x000fe20000000000 */
[----:B-1----:R-:W-:Y:S01]  /*9e40*/  IABS R10, R12 ;  /* 0x0000000c000a7213 */ /* 0x002fe20000000000 */
[----:B------:R-:W-:-:S03]  /*9e50*/  IMAD.HI.U32 R5, R9, R4, RZ ;  /* 0x0000000409057227 */ /* 0x000fc600078e00ff */
[----:B------:R-:W-:Y:S01]  /*9e60*/  IABS R41, R14 ;  /* 0x0000000e00297213 */ /* 0x000fe20000000000 */
[----:B------:R-:W-:-:S04]  /*9e70*/  IMAD.HI.U32 R7, R9, R10, RZ ;  /* 0x0000000a09077227 */ /* 0x000fc800078e00ff */
[----:B------:R-:W-:Y:S02]  /*9e80*/  IMAD.MOV R7, RZ, RZ, -R7 ;  /* 0x000000ffff077224 */ /* 0x000fe400078e0a07 */
[----:B------:R-:W-:Y:S01]  /*9e90*/  @!P6 IMAD.IADD R51, R51, 0x1, -R8 ;  /* 0x000000013333e824 */ /* 0x000fe200078e0a08 */
[----:B------:R-:W-:Y:S01]  /*9ea0*/  ISETP.GE.AND P6, PT, R3, RZ, PT ;  /* 0x000000ff0300720c */ /* 0x000fe20003fc6270 */
[----:B------:R-:W-:Y:S02]  /*9eb0*/  IMAD.MOV R5, RZ, RZ, -R5 ;  /* 0x000000ffff057224 */ /* 0x000fe400078e0a05 */
[C---:B------:R-:W-:Y:S02]  /*9ec0*/  IMAD R10, R8.reuse, R7, R10 ;  /* 0x00000007080a7224 */ /* 0x040fe400078e020a */
[C---:B------:R-:W-:Y:S02]  /*9ed0*/  IMAD R4, R8.reuse, R5, R4 ;  /* 0x0000000508047224 */ /* 0x040fe400078e0204 */
[----:B------:R-:W-:Y:S01]  /*9ee0*/  @!P1 IMAD.MOV R51, RZ, RZ, -R51 ;  /* 0x000000ffff339224 */ /* 0x000fe200078e0a33 */
[----:B------:R-:W-:Y:S01]  /*9ef0*/  ISETP.GT.U32.AND P1, PT, R8, R46, PT ;  /* 0x0000002e0800720c */ /* 0x000fe20003f24070 */
[--C-:B------:R-:W-:Y:S01]  /*9f00*/  @!P5 IMAD.IADD R48, R48, 0x1, -R8.reuse ;  /* 0x000000013030d824 */ /* 0x100fe200078e0a08 */
[----:B------:R-:W-:Y:S01]  /*9f10*/  ISETP.GT.U32.AND P5, PT, R8, R10, PT ;  /* 0x0000000a0800720c */ /* 0x000fe20003fa4070 */
[----:B------:R-:W-:Y:S01]  /*9f20*/  @!P3 IMAD.IADD R50, R50, 0x1, -R8 ;  /* 0x000000013232b824 */ /* 0x000fe200078e0a08 */
[----:B------:R-:W-:Y:S01]  /*9f30*/  ISETP.GT.U32.AND P3, PT, R8, R4, PT ;  /* 0x000000040800720c */ /* 0x000fe20003f64070 */
[----:B------:R-:W-:-:S02]  /*9f40*/  VIADD R5, R0, 0xbf ;  /* 0x000000bf00057836 */ /* 0x000fc40000000000 */
[----:B------:R-:W-:Y:S02]  /*9f50*/  VIADD R3, R0, 0xc0 ;  /* 0x000000c000037836 */ /* 0x000fe40000000000 */
[C---:B------:R-:W-:Y:S01]  /*9f60*/  IMAD.HI.U32 R13, R9.reuse, R11, RZ ;  /* 0x0000000b090d7227 */ /* 0x040fe200078e00ff */
[----:B------:R-:W-:Y:S02]  /*9f70*/  IABS R7, R5 ;  /* 0x0000000500077213 */ /* 0x000fe40000000000 */
[----:B------:R-:W-:Y:S01]  /*9f80*/  IABS R44, R3 ;  /* 0x00000003002c7213 */ /* 0x000fe20000000000 */
[--C-:B------:R-:W-:Y:S01]  /*9f90*/  @!P1 IMAD.IADD R46, R46, 0x1, -R8.reuse ;  /* 0x000000012e2e9824 */ /* 0x100fe200078e0a08 */
[----:B------:R-:W-:Y:S01]  /*9fa0*/  ISETP.GE.AND P1, PT, R12, RZ, PT ;  /* 0x000000ff0c00720c */ /* 0x000fe20003f26270 */
[----:B------:R-:W-:Y:S02]  /*9fb0*/  @!P5 IMAD.IADD R10, R10, 0x1, -R8 ;  /* 0x000000010a0ad824 */ /* 0x000fe400078e0a08 */
[----:B------:R-:W-:-:S03]  /*9fc0*/  IMAD.HI.U32 R12, R9, R7, RZ ;  /* 0x00000007090c7227 */ /* 0x000fc600078e00ff */
[----:B------:R-:W-:Y:S01]  /*9fd0*/  ISETP.GT.U32.AND P5, PT, R8, R10, PT ;  /* 0x0000000a0800720c */ /* 0x000fe20003fa4070 */
[----:B------:R-:W-:Y:S01]  /*9fe0*/  @!P3 IMAD.IADD R4, R4, 0x1, -R8 ;  /* 0x000000010404b824 */ /* 0x000fe200078e0a08 */
[----:B------:R-:W-:Y:S01]  /*9ff0*/  ISETP.GE.AND P3, PT, R6, RZ, PT ;  /* 0x000000ff0600720c */ /* 0x000fe20003f66270 */
[----:B------:R-:W-:-:S04]  /*a000*/  IMAD.HI.U32 R6, R9, R44, RZ ;  /* 0x0000002c09067227 */ /* 0x000fc800078e00ff */
[----:B------:R-:W-:Y:S02]  /*a010*/  IMAD.MOV R12, RZ, RZ, -R12 ;  /* 0x000000ffff0c7224 */ /* 0x000fe400078e0a0c */
[----:B------:R-:W-:Y:S02]  /*a020*/  IMAD.MOV R6, RZ, RZ, -R6 ;  /* 0x000000ffff067224 */ /* 0x000fe400078e0a06 */
[C---:B------:R-:W-:Y:S02]  /*a030*/  IMAD R7, R8.reuse, R12, R7 ;  /* 0x0000000c08077224 */ /* 0x040fe400078e0207 */
[----:B------:R-:W-:Y:S01]  /*a040*/  @!P2 IMAD.MOV R50, RZ, RZ, -R50 ;  /* 0x000000ffff32a224 */ /* 0x000fe200078e0a32 */
[C---:B------:R-:W-:Y:S01]  /*a050*/  ISETP.GT.U32.AND P2, PT, R8.reuse, R4, PT ;  /* 0x000000040800720c */ /* 0x040fe20003f44070 */
[C---:B------:R-:W-:Y:S02]  /*a060*/  IMAD R44, R8.reuse, R6, R44 ;  /* 0x00000006082c7224 */ /* 0x040fe400078e022c */
[----:B------:R-:W-:Y:S01]  /*a070*/  @!P6 IMAD.MOV R46, RZ, RZ, -R46 ;  /* 0x000000ffff2ee224 */ /* 0x000fe200078e0a2e */
[----:B------:R-:W-:Y:S01]  /*a080*/  ISETP.GT.U32.AND P6, PT, R8, R7, PT ;  /* 0x000000070800720c */ /* 0x000fe20003fc4070 */
[----:B------:R-:W-:-:S02]  /*a090*/  IMAD.MOV R13, RZ, RZ, -R13 ;  /* 0x000000ffff0d7224 */ /* 0x000fc400078e0a0d */
[----:B------:R-:W-:Y:S01]  /*a0a0*/  @!P5 IMAD.IADD R10, R10, 0x1, -R8 ;  /* 0x000000010a0ad824 */ /* 0x000fe200078e0a08 */
[----:B------:R-:W-:Y:S01]  /*a0b0*/  ISETP.GT.U32.AND P5, PT, R8, R44, PT ;  /* 0x0000002c0800720c */ /* 0x000fe20003fa4070 */
[----:B------:R-:W-:Y:S02]  /*a0c0*/  VIADD R12, R0, 0xc1 ;  /* 0x000000c1000c7836 */ /* 0x000fe40000000000 */
[----:B------:R-:W-:Y:S02]  /*a0d0*/  IMAD R11, R8, R13, R11 ;  /* 0x0000000d080b7224 */ /* 0x000fe400078e020b */
[----:B------:R-:W-:Y:S01]  /*a0e0*/  @!P0 IMAD.MOV R48, RZ, RZ, -R48 ;  /* 0x000000ffff308224 */ /* 0x000fe200078e0a30 */
[----:B------:R-:W-:Y:S01]  /*a0f0*/  IABS R42, R12 ;  /* 0x0000000c002a7213 */ /* 0x000fe20000000000 */
[--C-:B------:R-:W-:Y:S01]  /*a100*/  @!P2 IMAD.IADD R4, R4, 0x1, -R8.reuse ;  /* 0x000000010404a824 */ /* 0x100fe200078e0a08 */
[----:B------:R-:W-:Y:S01]  /*a110*/  ISETP.GT.U32.AND P0, PT, R8, R11, PT ;  /* 0x0000000b0800720c */ /* 0x000fe20003f04070 */
[----:B------:R-:W-:Y:S01]  /*a120*/  @!P6 IMAD.IADD R7, R7, 0x1, -R8 ;  /* 0x000000010707e824 */ /* 0x000fe200078e0a08 */
[----:B------:R-:W-:Y:S01]  /*a130*/  ISETP.GE.AND P2, PT, R5, RZ, PT ;  /* 0x000000ff0500720c */ /* 0x000fe20003f46270 */
[----:B------:R-:W-:-:S04]  /*a140*/  IMAD.HI.U32 R5, R9, R42, RZ ;  /* 0x0000002a09057227 */ /* 0x000fc800078e00ff */
[----:B------:R-:W-:Y:S02]  /*a150*/  IMAD.MOV.U32 R15, RZ, RZ, R4 ;  /* 0x000000ffff0f7224 */ /* 0x000fe400078e0004 */
[----:B------:R-:W-:Y:S01]  /*a160*/  @!P5 IMAD.IADD R44, R44, 0x1, -R8 ;  /* 0x000000012c2cd824 */ /* 0x000fe200078e0a08 */
[----:B------:R-:W-:Y:S01]  /*a170*/  ISETP.GT.U32.AND P5, PT, R8, R7, PT ;  /* 0x000000070800720c */ /* 0x000fe20003fa4070 */
[----:B------:R-:W-:Y:S02]  /*a180*/  IMAD.MOV R4, RZ, RZ, -R5 ;  /* 0x000000ffff047224 */ /* 0x000fe400078e0a05 */
[----:B------:R-:W-:-:S04]  /*a190*/  IMAD.HI.U32 R5, R9, R41, RZ ;  /* 0x0000002909057227 */ /* 0x000fc800078e00ff */
[--C-:B------:R-:W-:Y:S01]  /*a1a0*/  @!P0 IMAD.IADD R11, R11, 0x1, -R8.reuse ;  /* 0x000000010b0b8824 */ /* 0x100fe200078e0a08 */
[----:B------:R-:W-:Y:S01]  /*a1b0*/  ISETP.GE.AND P0, PT, R3, RZ, PT ;  /* 0x000000ff0300720c */ /* 0x000fe20003f06270 */
[----:B------:R-:W-:Y:S02]  /*a1c0*/  IMAD.MOV R5, RZ, RZ, -R5 ;  /* 0x000000ffff057224 */ /* 0x000fe400078e0a05 */
[----:B------:R-:W-:Y:S01]  /*a1d0*/  @!P4 IMAD.MOV R15, RZ, RZ, -R15 ;  /* 0x000000ffff0fc224 */ /* 0x000fe200078e0a0f */
[C---:B------:R-:W-:Y:S01]  /*a1e0*/  ISETP.GT.U32.AND P6, PT, R8.reuse, R11, PT ;  /* 0x0000000b0800720c */ /* 0x040fe20003fc4070 */
[C---:B------:R-:W-:Y:S01]  /*a1f0*/  IMAD R41, R8.reuse, R5, R41 ;  /* 0x0000000508297224 */ /* 0x040fe200078e0229 */
[C---:B------:R-:W-:Y:S01]  /*a200*/  ISETP.GT.U32.AND P4, PT, R8.reuse, R44, PT ;  /* 0x0000002c0800720c */ /* 0x040fe20003f84070 */
[----:B------:R-:W-:Y:S01]  /*a210*/  @!P5 IMAD.IADD R7, R7, 0x1, -R8 ;  /* 0x000000010707d824 */ /* 0x000fe200078e0a08 */
[----:B------:R0:W-:Y:S01]  /*a220*/  STL [R1+0x570], R15 ;  /* 0x0005700f01007387 */ /* 0x0001e20000100800 */
[C---:B------:R-:W-:Y:S01]  /*a230*/  IMAD R42, R8.reuse, R4, R42 ;  /* 0x00000004082a7224 */ /* 0x040fe200078e022a */
[----:B------:R-:W-:Y:S01]  /*a240*/  ISETP.GT.U32.AND P5, PT, R8, R41, PT ;  /* 0x000000290800720c */ /* 0x000fe20003fa4070 */
[----:B------:R-:W-:-:S02]  /*a250*/  VIADD R4, R0, 0xc4 ;  /* 0x000000c400047836 */ /* 0x000fc40000000000 */
[C---:B------:R-:W-:Y:S02]  /*a260*/  VIADD R5, R0.reuse, 0xc5 ;  /* 0x000000c500057836 */ /* 0x040fe40000000000 */
[----:B------:R-:W-:Y:S01]  /*a270*/  VIADD R3, R0, 0xc3 ;  /* 0x000000c300037836 */ /* 0x000fe20000000000 */
[----:B------:R-:W-:Y:S01]  /*a280*/  IABS R6, R4 ;  /* 0x0000000400067213 */ /* 0x000fe20000000000 */
[--C-:B------:R-:W-:Y:S01]  /*a290*/  @!P6 IMAD.IADD R11, R11, 0x1, -R8.reuse ;  /* 0x000000010b0be824 */ /* 0x100fe200078e0a08 */
[----:B------:R-:W-:Y:S01]  /*a2a0*/  ISETP.GT.U32.AND P6, PT, R8, R42, PT ;  /* 0x0000002a0800720c */ /* 0x000fe20003fc4070 */
[--C-:B------:R-:W-:Y:S01]  /*a2b0*/  @!P4 IMAD.IADD R44, R44, 0x1, -R8.reuse ;  /* 0x000000012c2cc824 */ /* 0x100fe200078e0a08 */
[----:B------:R-:W-:Y:S01]  /*a2c0*/  ISETP.GE.AND P4, PT, R12, RZ, PT ;  /* 0x000000ff0c00720c */ /* 0x000fe20003f86270 */
[----:B------:R-:W-:Y:S01]  /*a2d0*/  IMAD.HI.U32 R13, R9, R6, RZ ;  /* 0x00000006090d7227 */ /* 0x000fe200078e00ff */
[----:B------:R-:W-:Y:S02]  /*a2e0*/  IABS R12, R5 ;  /* 0x00000005000c7213 */ /* 0x000fe40000000000 */
[----:B------:R-:W-:Y:S01]  /*a2f0*/  IABS R40, R3 ;  /* 0x0000000300287213 */ /* 0x000fe20000000000 */
[----:B------:R-:W-:-:S02]  /*a300*/  @!P5 IMAD.IADD R41, R41, 0x1, -R8 ;  /* 0x000000012929d824 */ /* 0x000fc400078e0a08 */
[----:B------:R-:W-:Y:S02]  /*a310*/  IMAD.MOV R13, RZ, RZ, -R13 ;  /* 0x000000ffff0d7224 */ /* 0x000fe400078e0a0d */
[----:B------:R-:W-:Y:S01]  /*a320*/  @!P2 IMAD.MOV R7, RZ, RZ, -R7 ;  /* 0x000000ffff07a224 */ /* 0x000fe200078e0a07 */
[----:B------:R-:W-:Y:S01]  /*a330*/  ISETP.GT.U32.AND P5, PT, R8, R41, PT ;  /* 0x000000290800720c */ /* 0x000fe20003fa4070 */
[----:B------:R-:W-:Y:S01]  /*a340*/  @!P6 IMAD.IADD R42, R42, 0x1, -R8 ;  /* 0x000000012a2ae824 */ /* 0x000fe200078e0a08 */
[----:B------:R-:W-:Y:S01]  /*a350*/  ISETP.GE.AND P6, PT, R14, RZ, PT ;  /* 0x000000ff0e00720c */ /* 0x000fe20003fc6270 */
[----:B0-----:R-:W-:Y:S01]  /*a360*/  IMAD.HI.U32 R15, R9, R40, RZ ;  /* 0x00000028090f7227 */ /* 0x001fe200078e00ff */
[----:B------:R-:W-:-:S03]  /*a370*/  ISETP.GE.AND P2, PT, R3, RZ, PT ;  /* 0x000000ff0300720c */ /* 0x000fc60003f46270 */
[----:B------:R-:W-:-:S04]  /*a380*/  IMAD.HI.U32 R3, R9, R12, RZ ;  /* 0x0000000c09037227 */ /* 0x000fc800078e00ff */
[C---:B------:R-:W-:Y:S02]  /*a390*/  IMAD R6, R8.reuse, R13, R6 ;  /* 0x0000000d08067224 */ /* 0x040fe400078e0206 */
[----:B------:R-:W-:Y:S01]  /*a3a0*/  @!P1 IMAD.MOV R10, RZ, RZ, -R10 ;  /* 0x000000ffff0a9224 */ /* 0x000fe200078e0a0a */
[C---:B------:R-:W-:Y:S01]  /*a3b0*/  ISETP.GT.U32.AND P1, PT, R8.reuse, R42, PT ;  /* 0x0000002a0800720c */ /* 0x040fe20003f24070 */
[----:B------:R-:W-:Y:S02]  /*a3c0*/  IMAD.MOV R3, RZ, RZ, -R3 ;  /* 0x000000ffff037224 */ /* 0x000fe400078e0a03 */
[----:B------:R-:W-:Y:S01]  /*a3d0*/  IMAD.MOV R15, RZ, RZ, -R15 ;  /* 0x000000ffff0f7224 */ /* 0x000fe200078e0a0f */
[----:B------:R0:W-:Y:S01]  /*a3e0*/  STL [R1+0x568], R10 ;  /* 0x0005680a01007387 */ /* 0x0001e20000100800 */
[----:B------:R-:W-:Y:S01]  /*a3f0*/  @!P5 IMAD.IADD R41, R41, 0x1, -R8 ;  /* 0x000000012929d824 */ /* 0x000fe200078e0a08 */
[C---:B------:R-:W-:Y:S01]  /*a400*/  ISETP.GT.U32.AND P5, PT, R8.reuse, R6, PT ;  /* 0x000000060800720c */ /* 0x040fe20003fa4070 */
[----:B------:R-:W-:-:S02]  /*a410*/  IMAD R3, R8, R3, R12 ;  /* 0x0000000308037224 */ /* 0x000fc400078e020c */
[C---:B------:R-:W-:Y:S02]  /*a420*/  IMAD R40, R8.reuse, R15, R40 ;  /* 0x0000000f08287224 */ /* 0x040fe400078e0228 */
[----:B------:R-:W-:Y:S01]  /*a430*/  @!P6 IMAD.MOV R41, RZ, RZ, -R41 ;  /* 0x000000ffff29e224 */ /* 0x000fe200078e0a29 */
[----:B------:R-:W-:Y:S01]  /*a440*/  ISETP.GT.U32.AND P6, PT, R8, R3, PT ;  /* 0x000000030800720c */ /* 0x000fe20003fc4070 */
[----:B------:R-:W-:Y:S01]  /*a450*/  @!P0 IMAD.MOV R44, RZ, RZ, -R44 ;  /* 0x000000ffff2c8224 */ /* 0x000fe200078e0a2c */
[----:B------:R-:W-:Y:S01]  /*a460*/  ISETP.GE.AND P0, PT, R4, RZ, PT ;  /* 0x000000ff0400720c */ /* 0x000fe20003f06270 */
[----:B0-----:R-:W-:Y:S02]  /*a470*/  IMAD.MOV.U32 R10, RZ, RZ, R11 ;  /* 0x000000ffff0a7224 */ /* 0x001fe400078e000b */
[----:B------:R-:W-:Y:S02]  /*a480*/  VIADD R4, R0, 0xc6 ;  /* 0x000000c600047836 */ /* 0x000fe40000000000 */
[----:B------:R-:W-:Y:S01]  /*a490*/  @!P3 IMAD.MOV R10, RZ, RZ, -R10 ;  /* 0x000000ffff0ab224 */ /* 0x000fe200078e0a0a */
[----:B------:R-:W-:Y:S01]  /*a4a0*/  ISETP.GT.U32.AND P3, PT, R8, R40, PT ;  /* 0x000000280800720c */ /* 0x000fe20003f64070 */
[--C-:B------:R-:W-:Y:S01]  /*a4b0*/  @!P1 IMAD.IADD R42, R42, 0x1, -R8.reuse ;  /* 0x000000012a2a9824 */ /* 0x100fe200078e0a08 */
[----:B------:R-:W-:Y:S01]  /*a4c0*/  ISETP.GE.AND P1, PT, R5, RZ, PT ;  /* 0x000000ff0500720c */ /* 0x000fe20003f26270 */
[----:B------:R-:W-:Y:S01]  /*a4d0*/  @!P5 IMAD.IADD R6, R6, 0x1, -R8 ;  /* 0x000000010606d824 */ /* 0x000fe200078e0a08 */
[----:B------:R-:W-:Y:S01]  /*a4e0*/  STL [R1+0x56c], R10 ;  /* 0x00056c0a01007387 */ /* 0x000fe20000100800 */
[----:B------:R-:W-:Y:S01]  /*a4f0*/  @!P4 IMAD.MOV R42, RZ, RZ, -R42 ;  /* 0x000000ffff2ac224 */ /* 0x000fe200078e0a2a */
[----:B------:R-:W-:Y:S01]  /*a500*/  ISETP.GE.AND P4, PT, R4, RZ, PT ;  /* 0x000000ff0400720c */ /* 0x000fe20003f86270 */
[----:B------:R-:W-:Y:S01]  /*a510*/  @!P6 IMAD.IADD R3, R3, 0x1, -R8 ;  /* 0x000000010303e824 */ /* 0x000fe200078e0a08 */
[----:B------:R0:W-:Y:S01]  /*a520*/  STL [R1+0x574], R7 ;  /* 0x0005740701007387 */ /* 0x0001e20000100800 */
[----:B------:R-:W-:Y:S01]  /*a530*/  ISETP.GT.U32.AND P5, PT, R8, R6, PT ;  /* 0x000000060800720c */ /* 0x000fe20003fa4070 */
[----:B------:R-:W-:-:S02]  /*a540*/  VIADD R11, R0, 0xc8 ;  /* 0x000000c8000b7836 */ /* 0x000fc40000000000 */
[----:B------:R-:W-:Y:S01]  /*a550*/  ISETP.GT.U32.AND P6, PT, R8, R3, PT ;  /* 0x000000030800720c */ /* 0x000fe20003fc4070 */
[----:B------:R-:W-:Y:S02]  /*a560*/  @!P3 IMAD.IADD R40, R40, 0x1, -R8 ;  /* 0x000000012828b824 */ /* 0x000fe400078e0a08 */
[----:B------:R-:W-:Y:S01]  /*a570*/  IABS R20, R11 ;  /* 0x0000000b00147213 */ /* 0x000fe20000000000 */
[C---:B------:R-:W-:Y:S01]  /*a580*/  VIADD R117, R0.reuse, 0xd6 ;  /* 0x000000d600757836 */ /* 0x040fe20000000000 */
[----:B0-----:R-:W-:Y:S01]  /*a590*/  IABS R7, R4 ;  /* 0x0000000400077213 */ /* 0x001fe20000000000 */
[----:B------:R-:W-:Y:S01]  /*a5a0*/  VIADD R4, R0, 0xc7 ;  /* 0x000000c700047836 */ /* 0x000fe20000000000 */
[----:B------:R-:W-:Y:S01]  /*a5b0*/  ISETP.GT.U32.AND P3, PT, R8, R40, PT ;  /* 0x000000280800720c */ /* 0x000fe20003f64070 */
[----:B------:R-:W-:-:S03]  /*a5c0*/  IMAD.HI.U32 R13, R9, R20, RZ ;  /* 0x00000014090d7227 */ /* 0x000fc600078e00ff */
[----:B------:R-:W-:Y:S01]  /*a5d0*/  IABS R5, R4 ;  /* 0x0000000400057213 */ /* 0x000fe20000000000 */
[----:B------:R-:W-:-:S04]  /*a5e0*/  IMAD.HI.U32 R10, R9, R7, RZ ;  /* 0x00000007090a7227 */ /* 0x000fc800078e00ff */
[----:B------:R-:W-:Y:S02]  /*a5f0*/  IMAD.MOV R10, RZ, RZ, -R10 ;  /* 0x000000ffff0a7224 */ /* 0x000fe400078e0a0a */
[----:B------:R-:W-:-:S04]  /*a600*/  IMAD.HI.U32 R12, R9, R5, RZ ;  /* 0x00000005090c7227 */ /* 0x000fc800078e00ff */
[----:B------:R-:W-:Y:S02]  /*a610*/  IMAD R7, R8, R10, R7 ;  /* 0x0000000a08077224 */ /* 0x000fe400078e0207 */
[----:B------:R-:W-:Y:S02]  /*a620*/  @!P5 IMAD.IADD R6, R6, 0x1, -R8 ;  /* 0x000000010606d824 */ /* 0x000fe400078e0a08 */
[----:B------:R-:W-:Y:S01]  /*a630*/  IMAD.MOV R12, RZ, RZ, -R12 ;  /* 0x000000ffff0c7224 */ /* 0x000fe200078e0a0c */
[C---:B------:R-:W-:Y:S01]  /*a640*/  ISETP.GT.U32.AND P5, PT, R8.reuse, R7, PT ;  /* 0x000000070800720c */ /* 0x040fe20003fa4070 */
[----:B------:R-:W-:Y:S02]  /*a650*/  IMAD.MOV R13, RZ, RZ, -R13 ;  /* 0x000000ffff0d7224 */ /* 0x000fe400078e0a0d */
[----:B------:R-:W-:Y:S02]  /*a660*/  IMAD R5, R8, R12, R5 ;  /* 0x0000000c08057224 */ /* 0x000fe400078e0205 */
[----:B------:R-:W-:-:S02]  /*a670*/  @!P6 IMAD.IADD R3, R3, 0x1, -R8 ;  /* 0x000000010303e824 */ /* 0x000fc400078e0a08 */
[----:B------:R-:W-:Y:S01]  /*a680*/  @!P3 IMAD.IADD R40, R40, 0x1, -R8 ;  /* 0x000000012828b824 */ /* 0x000fe200078e0a08 */
[----:B------:R-:W-:Y:S01]  /*a690*/  ISETP.GE.AND P3, PT, R4, RZ, PT ;  /* 0x000000ff0400720c */ /* 0x000fe20003f66270 */
[----:B------:R-:W-:Y:S01]  /*a6a0*/  VIADD R4, R0, 0xc9 ;  /* 0x000000c900047836 */ /* 0x000fe20000000000 */
[C---:B------:R-:W-:Y:S01]  /*a6b0*/  ISETP.GT.U32.AND P6, PT, R8.reuse, R5, PT ;  /* 0x000000050800720c */ /* 0x040fe20003fc4070 */
[----:B------:R-:W-:Y:S02]  /*a6c0*/  IMAD R20, R8, R13, R20 ;  /* 0x0000000d08147224 */ /* 0x000fe400078e0214 */
[----:B------:R-:W-:Y:S01]  /*a6d0*/  IMAD.MOV.U32 R12, RZ, RZ, R3 ;  /* 0x000000ffff0c7224 */ /* 0x000fe200078e0003 */
[----:B------:R-:W-:Y:S01]  /*a6e0*/  IABS R10, R4 ;  /* 0x00000004000a7213 */ /* 0x000fe20000000000 */
[----:B------:R-:W-:Y:S02]  /*a6f0*/  IMAD.MOV.U32 R14, RZ, RZ, R6 ;  /* 0x000000ffff0e7224 */ /* 0x000fe400078e0006 */
[----:B------:R-:W-:-:S02]  /*a700*/  @!P5 IMAD.IADD R7, R7, 0x1, -R8 ;  /* 0x000000010707d824 */ /* 0x000fc400078e0a08 */
[----:B------:R-:W-:Y:S01]  /*a710*/  @!P1 IMAD.MOV R12, RZ, RZ, -R12 ;  /* 0x000000ffff0c9224 */ /* 0x000fe200078e0a0c */
[----:B------:R-:W-:Y:S01]  /*a720*/  ISETP.GT.U32.AND P1, PT, R8, R20, PT ;  /* 0x000000140800720c */ /* 0x000fe20003f24070 */
[----:B------:R-:W-:Y:S01]  /*a730*/  @!P0 IMAD.MOV R14, RZ, RZ, -R14 ;  /* 0x000000ffff0e8224 */ /* 0x000fe200078e0a0e */
[----:B------:R-:W-:Y:S01]  /*a740*/  ISETP.GE.AND P0, PT, R4, RZ, PT ;  /* 0x000000ff0400720c */ /* 0x000fe20003f06270 */
[----:B------:R-:W-:Y:S01]  /*a750*/  IMAD.HI.U32 R4, R9, R10, RZ ;  /* 0x0000000a09047227 */ /* 0x000fe200078e00ff */
[----:B------:R-:W-:Y:S02]  /*a760*/  ISETP.GT.U32.AND P5, PT, R8, R7, PT ;  /* 0x000000070800720c */ /* 0x000fe40003fa4070 */
[----:B------:R-:W-:Y:S01]  /*a770*/  STL [R1+0x560], R14 ;  /* 0x0005600e01007387 */ /* 0x000fe20000100800 */
[----:B------:R-:W-:Y:S01]  /*a780*/  @!P2 IMAD.MOV R40, RZ, RZ, -R40 ;  /* 0x000000ffff28a224 */ /* 0x000fe200078e0a28 */
[----:B------:R-:W-:Y:S01]  /*a790*/  ISETP.GE.AND P2, PT, R11, RZ, PT ;  /* 0x000000ff0b00720c */ /* 0x000fe20003f46270 */
[----:B------:R-:W-:Y:S01]  /*a7a0*/  VIADD R11, R0, 0xca ;  /* 0x000000ca000b7836 */ /* 0x000fe20000000000 */
[----:B------:R0:W-:Y:S01]  /*a7b0*/  STL [R1+0x55c], R12 ;  /* 0x00055c0c01007387 */ /* 0x0001e20000100800 */
[----:B------:R-:W-:-:S02]  /*a7c0*/  IMAD.MOV R4, RZ, RZ, -R4 ;  /* 0x000000ffff047224 */ /* 0x000fc400078e0a04 */
[----:B------:R-:W-:Y:S01]  /*a7d0*/  @!P6 IMAD.IADD R5, R5, 0x1, -R8 ;  /* 0x000000010505e824 */ /* 0x000fe200078e0a08 */
[----:B------:R-:W-:Y:S01]  /*a7e0*/  IABS R18, R11 ;  /* 0x0000000b00127213 */ /* 0x000fe20000000000 */
[----:B------:R-:W-:Y:S02]  /*a7f0*/  VIADD R6, R0, 0xcb ;  /* 0x000000cb00067836 */ /* 0x000fe40000000000 */
[C---:B------:R-:W-:Y:S01]  /*a800*/  IMAD R19, R8.reuse, R4, R10 ;  /* 0x0000000408137224 */ /* 0x040fe200078e020a */
[----:B------:R-:W-:Y:S01]  /*a810*/  ISETP.GT.U32.AND P6, PT, R8, R5, PT ;  /* 0x000000050800720c */ /* 0x000fe20003fc4070 */
[--C-:B------:R-:W-:Y:S01]  /*a820*/  @!P1 IMAD.IADD R20, R20, 0x1, -R8.reuse ;  /* 0x0000000114149824 */ /* 0x100fe200078e0a08 */
[----:B------:R-:W-:Y:S01]  /*a830*/  IABS R17, R6 ;  /* 0x0000000600117213 */ /* 0x000fe20000000000 */
[----:B------:R-:W-:Y:S01]  /*a840*/  @!P5 IMAD.IADD R7, R7, 0x1, -R8 ;  /* 0x000000010707d824 */ /* 0x000fe200078e0a08 */
[C---:B------:R-:W-:Y:S01]  /*a850*/  ISETP.GT.U32.AND P5, PT, R8.reuse, R19, PT ;  /* 0x000000130800720c */ /* 0x040fe20003fa4070 */
[----:B------:R-:W-:Y:S01]  /*a860*/  IMAD.HI.U32 R10, R9, R18, RZ ;  /* 0x00000012090a7227 */ /* 0x000fe200078e00ff */
[----:B------:R-:W-:-:S03]  /*a870*/  ISETP.GT.U32.AND P1, PT, R8, R20, PT ;  /* 0x000000140800720c */ /* 0x000fc60003f24070 */
[----:B0-----:R-:W-:Y:S02]  /*a880*/  IMAD.MOV.U32 R12, RZ, RZ, R7 ;  /* 0x000000ffff0c7224 */ /* 0x001fe400078e0007 */
[----:B------:R-:W-:-:S04]  /*a890*/  IMAD.HI.U32 R7, R9, R17, RZ ;  /* 0x0000001109077227 */ /* 0x000fc800078e00ff */
[----:B------:R-:W-:Y:S02]  /*a8a0*/  IMAD.MOV R10, RZ, RZ, -R10 ;  /* 0x000000ffff0a7224 */ /* 0x000fe400078e0a0a */
[----:B------:R-:W-:Y:S01]  /*a8b0*/  @!P4 IMAD.MOV R12, RZ, RZ, -R12 ;  /* 0x000000ffff0cc224 */ /* 0x000fe200078e0a0c */
[----:B------:R-:W-:Y:S01]  /*a8c0*/  ISETP.GE.AND P4, PT, R11, RZ, PT ;  /* 0x000000ff0b00720c */ /* 0x000fe20003f86270 */
[----:B------:R-:W-:Y:S02]  /*a8d0*/  VIADD R3, R0, 0xcc ;  /* 0x000000cc00037836 */ /* 0x000fe40000000000 */
[----:B------:R-:W-:Y:S01]  /*a8e0*/  IMAD.MOV R7, RZ, RZ, -R7 ;  /* 0x000000ffff077224 */ /* 0x000fe200078e0a07 */
[----:B------:R0:W-:Y:S01]  /*a8f0*/  STL [R1+0x554], R12 ;  /* 0x0005540c01007387 */ /* 0x0001e20000100800 */
[----:B------:R-:W-:Y:S01]  /*a900*/  @!P6 IMAD.IADD R5, R5, 0x1, -R8 ;  /* 0x000000010505e824 */ /* 0x000fe200078e0a08 */
[----:B------:R-:W-:Y:S01]  /*a910*/  IABS R4, R3 ;  /* 0x0000000300047213 */ /* 0x000fe20000000000 */
[----:B------:R-:W-:Y:S01]  /*a920*/  IMAD R18, R8, R10, R18 ;  /* 0x0000000a08127224 */ /* 0x000fe200078e0212 */
[----:B------:R-:W-:Y:S01]  /*a930*/  ISETP.GE.AND P6, PT, R6, RZ, PT ;  /* 0x000000ff0600720c */ /* 0x000fe20003fc6270 */
[----:B------:R-:W-:-:S02]  /*a940*/  @!P5 IMAD.IADD R19, R19, 0x1, -R8 ;  /* 0x000000011313d824 */ /* 0x000fc400078e0a08 */
[----:B------:R-:W-:Y:S02]  /*a950*/  IMAD R17, R8, R7, R17 ;  /* 0x0000000708117224 */ /* 0x000fe400078e0211 */
[----:B------:R-:W-:Y:S01]  /*a960*/  @!P1 IMAD.IADD R20, R20, 0x1, -R8 ;  /* 0x0000000114149824 */ /* 0x000fe200078e0a08 */
[C---:B------:R-:W-:Y:S01]  /*a970*/  ISETP.GT.U32.AND P1, PT, R8.reuse, R18, PT ;  /* 0x000000120800720c */ /* 0x040fe20003f24070 */
[----:B0-----:R-:W-:Y:S01]  /*a980*/  IMAD.MOV.U32 R12, RZ, RZ, R5 ;  /* 0x000000ffff0c7224 */ /* 0x001fe200078e0005 */
[----:B------:R-:W-:Y:S01]  /*a990*/  ISETP.GT.U32.AND P5, PT, R8, R19, PT ;  /* 0x000000130800720c */ /* 0x000fe20003fa4070 */
[----:B------:R-:W-:-:S04]  /*a9a0*/  IMAD.HI.U32 R11, R9, R4, RZ ;  /* 0x00000004090b7227 */ /* 0x000fc800078e00ff */
[----:B------:R-:W-:Y:S01]  /*a9b0*/  @!P3 IMAD.MOV R12, RZ, RZ, -R12 ;  /* 0x000000ffff0cb224 */ /* 0x000fe200078e0a0c */
[----:B------:R-:W-:Y:S01]  /*a9c0*/  ISETP.GT.U32.AND P3, PT, R8, R17, PT ;  /* 0x000000110800720c */ /* 0x000fe20003f64070 */
[----:B------:R-:W-:Y:S02]  /*a9d0*/  IMAD.MOV R6, RZ, RZ, -R11 ;  /* 0x000000ffff067224 */ /* 0x000fe400078e0a0b */
[----:B------:R-:W-:Y:S01]  /*a9e0*/  VIADD R5, R0, 0xcd ;  /* 0x000000cd00057836 */ /* 0x000fe20000000000 */
[----:B------:R0:W-:Y:S01]  /*a9f0*/  STL [R1+0x550], R12 ;  /* 0x0005500c01007387 */ /* 0x0001e20000100800 */
[----:B------:R-:W-:Y:S02]  /*aa00*/  IMAD R4, R8, R6, R4 ;  /* 0x0000000608047224 */ /* 0x000fe400078e0204 */
[--C-:B------:R-:W-:Y:S01]  /*aa10*/  @!P1 IMAD.IADD R18, R18, 0x1, -R8.reuse ;  /* 0x0000000112129824 */ /* 0x100fe200078e0a08 */
[----:B------:R-:W-:Y:S01]  /*aa20*/  IABS R10, R5 ;  /* 0x00000005000a7213 */ /* 0x000fe20000000000 */
[--C-:B------:R-:W-:Y:S01]  /*aa30*/  @!P5 IMAD.IADD R19, R19, 0x1, -R8.reuse ;  /* 0x000000011313d824 */ /* 0x100fe200078e0a08 */
[----:B------:R-:W-:Y:S01]  /*aa40*/  ISETP.GT.U32.AND P5, PT, R8, R4, PT ;  /* 0x000000040800720c */ /* 0x000fe20003fa4070 */
[----:B------:R-:W-:Y:S01]  /*aa50*/  VIADD R6, R0, 0xce ;  /* 0x000000ce00067836 */ /* 0x000fe20000000000 */
[----:B------:R-:W-:Y:S01]  /*aa60*/  ISETP.GE.AND P1, PT, R5, RZ, PT ;  /* 0x000000ff0500720c */ /* 0x000fe20003f26270 */
[----:B------:R-:W-:Y:S01]  /*aa70*/  @!P3 IMAD.IADD R17, R17, 0x1, -R8 ;  /* 0x000000011111b824 */ /* 0x000fe200078e0a08 */
[----:B------:R-:W-:Y:S01]  /*aa80*/  ISETP.GT.U32.AND P3, PT, R8, R18, PT ;  /* 0x000000120800720c */ /* 0x000fe20003f64070 */
[----:B------:R-:W-:Y:S01]  /*aa90*/  IMAD.HI.U32 R5, R9, R10, RZ ;  /* 0x0000000a09057227 */ /* 0x000fe200078e00ff */
[----:B------:R-:W-:-:S03]  /*aaa0*/  IABS R7, R6 ;  /* 0x0000000600077213 */ /* 0x000fc60000000000 */
[----:B------:R-:W-:Y:S02]  /*aab0*/  IMAD.MOV R5, RZ, RZ, -R5 ;  /* 0x000000ffff057224 */ /* 0x000fe400078e0a05 */
[----:B------:R-:W-:Y:S01]  /*aac0*/  @!P2 IMAD.MOV R20, RZ, RZ, -R20 ;  /* 0x000000ffff14a224 */ /* 0x000fe200078e0a14 */
[----:B------:R-:W-:Y:S01]  /*aad0*/  ISETP.GE.AND P2, PT, R3, RZ, PT ;  /* 0x000000ff0300720c */ /* 0x000fe20003f46270 */
[----:B------:R-:W-:Y:S02]  /*aae0*/  IMAD R10, R8, R5, R10 ;  /* 0x00000005080a7224 */ /* 0x000fe400078e020a */
[--C-:B------:R-:W-:Y:S01]  /*aaf0*/  @!P5 IMAD.IADD R4, R4, 0x1, -R8.reuse ;  /* 0x000000010404d824 */ /* 0x100fe200078e0a08 */
[----:B------:R-:W-:Y:S01]  /*ab00*/  ISETP.GT.U32.AND P5, PT, R8, R17, PT ;  /* 0x000000110800720c */ /* 0x000fe20003fa4070 */
[----:B------:R-:W-:Y:S01]  /*ab10*/  @!P3 IMAD.IADD R18, R18, 0x1, -R8 ;  /* 0x000000011212b824 */ /* 0x000fe200078e0a08 */
[C---:B------:R-:W-:Y:S01]  /*ab20*/  ISETP.GT.U32.AND P3, PT, R8.reuse, R10, PT ;  /* 0x0000000a0800720c */ /* 0x040fe20003f64070 */
[----:B------:R-:W-:Y:S01]  /*ab30*/  @!P0 IMAD.MOV R19, RZ, RZ, -R19 ;  /* 0x000000ffff138224 */ /* 0x000fe200078e0a13 */
[----:B------:R-:W-:Y:S01]  /*ab40*/  ISETP.GT.U32.AND P0, PT, R8, R4, PT ;  /* 0x000000040800720c */ /* 0x000fe20003f04070 */
[----:B------:R-:W-:-:S02]  /*ab50*/  VIADD R3, R0, 0xcf ;  /* 0x000000cf00037836 */ /* 0x000fc40000000000 */
[----:B------:R-:W-:-:S03]  /*ab60*/  IMAD.HI.U32 R11, R9, R7, RZ ;  /* 0x00000007090b7227 */ /* 0x000fc600078e00ff */
[----:B0-----:R-:W-:Y:S01]  /*ab70*/  IABS R12, R3 ;  /* 0x00000003000c7213 */ /* 0x001fe20000000000 */
[----:B------:R-:W-:Y:S02]  /*ab80*/  VIADD R5, R0, 0xd0 ;  /* 0x000000d000057836 */ /* 0x000fe40000000000 */
[----:B------:R-:W-:Y:S02]  /*ab90*/  IMAD.MOV R11, RZ, RZ, -R11 ;  /* 0x000000ffff0b7224 */ /* 0x000fe400078e0a0b */
[----:B------:R-:W-:Y:S01]  /*aba0*/  @!P3 IMAD.IADD R10, R10, 0x1, -R8 ;  /* 0x000000010a0ab824 */ /* 0x000fe200078e0a08 */
[----:B------:R-:W-:Y:S01]  /*abb0*/  IABS R16, R5 ;  /* 0x0000000500107213 */ /* 0x000fe20000000000 */
[----:B------:R-:W-:Y:S01]  /*abc0*/  IMAD.HI.U32 R13, R9, R12, RZ ;  /* 0x0000000c090d7227 */ /* 0x000fe200078e00ff */
[----:B------:R-:W-:-:S03]  /*abd0*/  ISETP.GE.AND P3, PT, R3, RZ, PT ;  /* 0x000000ff0300720c */ /* 0x000fc60003f66270 */
[----:B------:R-:W-:Y:S02]  /*abe0*/  IMAD R7, R8, R11, R7 ;  /* 0x0000000b08077224 */ /* 0x000fe400078e0207 */
[----:B------:R-:W-:Y:S01]  /*abf0*/  @!P0 IMAD.IADD R4, R4, 0x1, -R8 ;  /* 0x0000000104048824 */ /* 0x000fe200078e0a08 */
[----:B------:R-:W-:Y:S01]  /*ac00*/  ISETP.GE.AND P0, PT, R6, RZ, PT ;  /* 0x000000ff0600720c */ /* 0x000fe20003f06270 */
[----:B------:R-:W-:Y:S01]  /*ac10*/  @!P4 IMAD.MOV R18, RZ, RZ, -R18 ;  /* 0x000000ffff12c224 */ /* 0x000fe200078e0a12 */
[----:B------:R-:W-:Y:S01]  /*ac20*/  ISETP.GT.U32.AND P4, PT, R8, R10, PT ;  /* 0x0000000a0800720c */ /* 0x000fe20003f84070 */
[----:B------:R-:W-:Y:S02]  /*ac30*/  VIADD R11, R0, 0xd1 ;  /* 0x000000d1000b7836 */ /* 0x000fe40000000000 */
[----:B------:R-:W-:Y:S02]  /*ac40*/  IMAD.MOV R13, RZ, RZ, -R13 ;  /* 0x000000ffff0d7224 */ /* 0x000fe400078e0a0d */
[----:B------:R-:W-:Y:S01]  /*ac50*/  IMAD.HI.U32 R6, R9, R16, RZ ;  /* 0x0000001009067227 */ /* 0x000fe200078e00ff */
[----:B------:R-:W-:-:S03]  /*ac60*/  IABS R15, R11 ;  /* 0x0000000b000f7213 */ /* 0x000fc60000000000 */
[----:B------:R-:W-:Y:S01]  /*ac70*/  @!P5 IMAD.IADD R17, R17, 0x1, -R8 ;  /* 0x000000011111d824 */ /* 0x000fe200078e0a08 */
[C---:B------:R-:W-:Y:S01]  /*ac80*/  ISETP.GT.U32.AND P5, PT, R8.reuse, R7, PT ;  /* 0x000000070800720c */ /* 0x040fe20003fa4070 */
[C---:B------:R-:W-:Y:S02]  /*ac90*/  IMAD R3, R8.reuse, R13, R12 ;  /* 0x0000000d08037224 */ /* 0x040fe400078e020c */
[----:B------:R-:W-:Y:S02]  /*aca0*/  IMAD.MOV R12, RZ, RZ, -R6 ;  /* 0x000000ffff0c7224 */ /* 0x000fe400078e0a06 */
[----:B------:R-:W-:Y:S01]  /*acb0*/  @!P6 IMAD.MOV R17, RZ, RZ, -R17 ;  /* 0x000000ffff11e224 */ /* 0x000fe200078e0a11 */
[C---:B------:R-:W-:Y:S01]  /*acc0*/  ISETP.GT.U32.AND P6, PT, R8.reuse, R3, PT ;  /* 0x000000030800720c */ /* 0x040fe20003fc4070 */
[----:B------:R-:W-:Y:S02]  /*acd0*/  IMAD R16, R8, R12, R16 ;  /* 0x0000000c08107224 */ /* 0x000fe400078e0210 */
[----:B------:R-:W-:-:S04]  /*ace0*/  IMAD.HI.U32 R6, R9, R15, RZ ;  /* 0x0000000f09067227 */ /* 0x000fc800078e00ff */
[----:B------:R-:W-:Y:S01]  /*acf0*/  @!P4 IMAD.IADD R10, R10, 0x1, -R8 ;  /* 0x000000010a0ac824 */ /* 0x000fe200078e0a08 */
[C---:B------:R-:W-:Y:S01]  /*ad00*/  ISETP.GT.U32.AND P4, PT, R8.reuse, R16, PT ;  /* 0x000000100800720c */ /* 0x040fe20003f84070 */
[----:B------:R-:W-:Y:S02]  /*ad10*/  IMAD.MOV.U32 R14, RZ, RZ, R4 ;  /* 0x000000ffff0e7224 */ /* 0x000fe400078e0004 */
[----:B------:R-:W-:Y:S02]  /*ad20*/  IMAD.MOV R6, RZ, RZ, -R6 ;  /* 0x000000ffff067224 */ /* 0x000fe400078e0a06 */
[----:B------:R-:W-:Y:S02]  /*ad30*/  @!P5 IMAD.IADD R7, R7, 0x1, -R8 ;  /* 0x000000010707d824 */ /* 0x000fe400078e0a08 */
[----:B------:R-:W-:Y:S01]  /*ad40*/  @!P2 IMAD.MOV R14, RZ, RZ, -R14 ;  /* 0x000000ffff0ea224 */ /* 0x000fe200078e0a0e */
[----:B------:R-:W-:Y:S01]  /*ad50*/  ISETP.GE.AND P2, PT, R5, RZ, PT ;  /* 0x000000ff0500720c */ /* 0x000fe20003f46270 */
[C---:B------:R-:W-:Y:S01]  /*ad60*/  IMAD R15, R8.reuse, R6, R15 ;  /* 0x00000006080f7224 */ /* 0x040fe200078e020f */
[----:B------:R-:W-:Y:S01]  /*ad70*/  ISETP.GT.U32.AND P5, PT, R8, R7, PT ;  /* 0x000000070800720c */ /* 0x000fe20003fa4070 */
[----:B------:R-:W-:Y:S01]  /*ad80*/  VIADD R6, R0, 0xd2 ;  /* 0x000000d200067836 */ /* 0x000fe20000000000 */
[----:B------:R0:W-:Y:S01]  /*ad90*/  STL [R1+0x54c], R14 ;  /* 0x00054c0e01007387 */ /* 0x0001e20000100800 */
[--C-:B------:R-:W-:Y:S01]  /*ada0*/  @!P6 IMAD.IADD R3, R3, 0x1, -R8.reuse ;  /* 0x000000010303e824 */ /* 0x100fe200078e0a08 */
[----:B------:R-:W-:Y:S01]  /*adb0*/  ISETP.GE.AND P6, PT, R11, RZ, PT ;  /* 0x000000ff0b00720c */ /* 0x000fe20003fc6270 */
[----:B------:R-:W-:-:S02]  /*adc0*/  @!P4 IMAD.IADD R16, R16, 0x1, -R8 ;  /* 0x000000011010c824 */ /* 0x000fc400078e0a08 */
[----:B------:R-:W-:Y:S01]  /*add0*/  VIADD R5, R0, 0xd3 ;  /* 0x000000d300057836 */ /* 0x000fe20000000000 */
[----:B------:R-:W-:Y:S01]  /*ade0*/  ISETP.GT.U32.AND P4, PT, R8, R3, PT ;  /* 0x000000030800720c */ /* 0x000fe20003f84070 */
[----:B------:R-:W-:Y:S02]  /*adf0*/  IMAD.MOV.U32 R22, RZ, RZ, R10 ;  /* 0x000000ffff167224 */ /* 0x000fe400078e000a */
[----:B------:R-:W-:Y:S01]  /*ae00*/  VIADD R4, R0, 0xd4 ;  /* 0x000000d400047836 */ /* 0x000fe20000000000 */
[----:B0-----:R-:W-:Y:S01]  /*ae10*/  IABS R14, R6 ;  /* 0x00000006000e7213 */ /* 0x001fe20000000000 */
[----:B------:R-:W-:Y:S01]  /*ae20*/  @!P5 IMAD.IADD R7, R7, 0x1, -R8 ;  /* 0x000000010707d824 */ /* 0x000fe200078e0a08 */
[C---:B------:R-:W-:Y:S01]  /*ae30*/  ISETP.GT.U32.AND P5, PT, R8.reuse, R15, PT ;  /* 0x0000000f0800720c */ /* 0x040fe20003fa4070 */
[----:B------:R-:W-:Y:S01]  /*ae40*/  @!P1 IMAD.MOV R22, RZ, RZ, -R22 ;  /* 0x000000ffff169224 */ /* 0x000fe200078e0a16 */
[----:B------:R-:W-:Y:S01]  /*ae50*/  IABS R13, R5 ;  /* 0x00000005000d7213 */ /* 0x000fe20000000000 */
[----:B------:R-:W-:Y:S01]  /*ae60*/  IMAD.HI.U32 R12, R9, R14, RZ ;  /* 0x0000000e090c7227 */ /* 0x000fe200078e00ff */
[----:B------:R-:W-:-:S02]  /*ae70*/  ISETP.GT.U32.AND P1, PT, R8, R16, PT ;  /* 0x000000100800720c */ /* 0x000fc40003f24070 */
[----:B------:R-:W-:Y:S01]  /*ae80*/  IABS R11, R4 ;  /* 0x00000004000b7213 */ /* 0x000fe20000000000 */
[----:B------:R-:W-:Y:S01]  /*ae90*/  IMAD.MOV R12, RZ, RZ, -R12 ;  /* 0x000000ffff0c7224 */ /* 0x000fe200078e0a0c */
[----:B------:R0:W-:Y:S01]  /*aea0*/  STL [R1+0x548], R22 ;  /* 0x0005481601007387 */ /* 0x0001e20000100800 */
[----:B------:R-:W-:Y:S02]  /*aeb0*/  @!P4 IMAD.IADD R3, R3, 0x1, -R8 ;  /* 0x000000010303c824 */ /* 0x000fe400078e0a08 */
[C---:B------:R-:W-:Y:S02]  /*aec0*/  IMAD R14, R8.reuse, R12, R14 ;  /* 0x0000000c080e7224 */ /* 0x040fe400078e020e */
[----:B------:R-:W-:Y:S02]  /*aed0*/  @!P5 IMAD.IADD R15, R15, 0x1, -R8 ;  /* 0x000000010f0fd824 */ /* 0x000fe400078e0a08 */
[----:B------:R-:W-:Y:S01]  /*aee0*/  IMAD.HI.U32 R10, R9, R13, RZ ;  /* 0x0000000d090a7227 */ /* 0x000fe200078e00ff */
[----:B------:R-:W-:-:S02]  /*aef0*/  ISETP.GT.U32.AND P4, PT, R8, R14, PT ;  /* 0x0000000e0800720c */ /* 0x000fc40003f84070 */
[----:B------:R-:W-:Y:S01]  /*af00*/  ISETP.GT.U32.AND P5, PT, R8, R15, PT ;  /* 0x0000000f0800720c */ /* 0x000fe20003fa4070 */
[----:B------:R-:W-:Y:S02]  /*af10*/  IMAD.MOV R10, RZ, RZ, -R10 ;  /* 0x000000ffff0a7224 */ /* 0x000fe400078e0a0a */
[----:B------:R-:W-:Y:S02]  /*af20*/  IMAD.MOV.U32 R12, RZ, RZ, R3 ;  /* 0x000000ffff0c7224 */ /* 0x000fe400078e0003 */
[----:B------:R-:W-:Y:S01]  /*af30*/  @!P1 IMAD.IADD R16, R16, 0x1, -R8 ;  /* 0x0000000110109824 */ /* 0x000fe200078e0a08 */
[----:B------:R-:W-:Y:S01]  /*af40*/  ISETP.GE.AND P1, PT, R5, RZ, PT ;  /* 0x000000ff0500720c */ /* 0x000fe20003f26270 */
[----:B------:R-:W-:Y:S02]  /*af50*/  IMAD R13, R8, R10, R13 ;  /* 0x0000000a080d7224 */ /* 0x000fe400078e020d */
[----:B------:R-:W-:Y:S02]  /*af60*/  @!P3 IMAD.MOV R12, RZ, RZ, -R12 ;  /* 0x000000ffff0cb224 */ /* 0x000fe400078e0a0c */
[----:B------:R-:W-:-:S02]  /*af70*/  @!P4 IMAD.IADD R14, R14, 0x1, -R8 ;  /* 0x000000010e0ec824 */ /* 0x000fc400078e0a08 */
[----:B0-----:R-:W-:Y:S02]  /*af80*/  IMAD.MOV.U32 R22, RZ, RZ, R7 ;  /* 0x000000ffff167224 */ /* 0x001fe400078e0007 */
[----:B------:R-:W-:Y:S01]  /*af90*/  IMAD.HI.U32 R7, R9, R11, RZ ;  /* 0x0000000b09077227 */ /* 0x000fe200078e00ff */
[----:B------:R-:W-:-:S03]  /*afa0*/  ISETP.GT.U32.AND P3, PT, R8, R14, PT ;  /* 0x0000000e0800720c */ /* 0x000fc60003f64070 */
[----:B------:R-:W-:Y:S01]  /*afb0*/  @!P2 IMAD.MOV R16, RZ, RZ, -R16 ;  /* 0x000000ffff10a224 */ /* 0x000fe200078e0a10 */
[----:B------:R-:W-:Y:S01]  /*afc0*/  ISETP.GT.U32.AND P2, PT, R8, R13, PT ;  /* 0x0000000d0800720c */ /* 0x000fe20003f44070 */
[----:B------:R-:W-:Y:S02]  /*afd0*/  IMAD.MOV R7, RZ, RZ, -R7 ;  /* 0x000000ffff077224 */ /* 0x000fe400078e0a07 */
[--C-:B------:R-:W-:Y:S01]  /*afe0*/  @!P5 IMAD.IADD R15, R15, 0x1, -R8.reuse ;  /* 0x000000010f0fd824 */ /* 0x100fe200078e0a08 */
[----:B------:R-:W-:Y:S01]  /*aff0*/  ISETP.GE.AND P5, PT, R4, RZ, PT ;  /* 0x000000ff0400720c */ /* 0x000fe20003fa6270 */
[----:B------:R-:W-:Y:S02]  /*b000*/  IMAD R4, R8, R7, R11 ;  /* 0x0000000708047224 */ /* 0x000fe400078e020b */
[----:B------:R-:W-:Y:S02]  /*b010*/  VIADD R5, R0, 0xd5 ;  /* 0x000000d500057836 */ /* 0x000fe40000000000 */
[----:B------:R-:W-:Y:S01]  /*b020*/  @!P3 IMAD.IADD R14, R14, 0x1, -R8 ;  /* 0x000000010e0eb824 */ /* 0x000fe200078e0a08 */
[----:B------:R-:W-:Y:S01]  /*b030*/  ISETP.GT.U32.AND P3, PT, R8, R4, PT ;  /* 0x000000040800720c */ /* 0x000fe20003f64070 */
[----:B------:R-:W-:Y:S01]  /*b040*/  @!P0 IMAD.MOV R22, RZ, RZ, -R22 ;  /* 0x000000ffff168224 */ /* 0x000fe200078e0a16 */
[----:B------:R-:W-:Y:S01]  /*b050*/  ISETP.GE.AND P0, PT, R6, RZ, PT ;  /* 0x000000ff0600720c */ /* 0x000fe20003f06270 */
[C---:B------:R-:W-:Y:S01]  /*b060*/  VIADD R6, R0.reuse, 0xd7 ;  /* 0x000000d700067836 */ /* 0x040fe20000000000 */
[----:B------:R-:W-:Y:S01]  /*b070*/  ISETP.GE.AND P4, PT, R5, RZ, PT ;  /* 0x000000ff0500720c */ /* 0x000fe20003f86270 */
[--C-:B------:R-:W-:Y:S01]  /*b080*/  @!P2 IMAD.IADD R13, R13, 0x1, -R8.reuse ;  /* 0x000000010d0da824 */ /* 0x100fe200078e0a08 */
[----:B------:R-:W-:Y:S01]  /*b090*/  IABS R5, R5 ;  /* 0x0000000500057213 */ /* 0x000fe20000000000 */
[----:B------:R-:W-:Y:S01]  /*b0a0*/  STL [R1+0x544], R22 ;  /* 0x0005441601007387 */ /* 0x000fe20000100800 */
[----:B------:R-:W-:Y:S01]  /*b0b0*/  IABS R7, R6 ;  /* 0x0000000600077213 */ /* 0x000fe20000000000 */
[----:B------:R-:W-:Y:S01]  /*b0c0*/  VIADD R3, R0, 0xd8 ;  /* 0x000000d800037836 */ /* 0x000fe20000000000 */
[----:B------:R-:W-:Y:S01]  /*b0d0*/  ISETP.GT.U32.AND P2, PT, R8, R13, PT ;  /* 0x0000000d0800720c */ /* 0x000fe20003f44070 */
[----:B------:R0:W-:Y:S01]  /*b0e0*/  STL [R1+0x540], R12 ;  /* 0x0005400c01007387 */ /* 0x0001e20000100800 */
[----:B------:R-:W-:Y:S01]  /*b0f0*/  @!P6 IMAD.MOV R15, RZ, RZ, -R15 ;  /* 0x000000ffff0fe224 */ /* 0x000fe200078e0a0f */
[----:B------:R-:W-:Y:S01]  /*b100*/  ISETP.GE.AND P6, PT, R117, RZ, PT ;  /* 0x000000ff7500720c */ /* 0x000fe20003fc6270 */
[----:B------:R-:W-:Y:S01]  /*b110*/  @!P3 IMAD.IADD R4, R4, 0x1, -R8 ;  /* 0x000000010404b824 */ /* 0x000fe200078e0a08 */
[----:B------:R1:W-:Y:S01]  /*b120*/  STL [R1+0x238], R6 ;  /* 0x0002380601007387 */ /* 0x0003e20000100800 */
[----:B------:R-:W-:Y:S01]  /*b130*/  IABS R117, R117 ;  /* 0x0000007500757213 */ /* 0x000fe20000000000 */
[----:B------:R-:W-:Y:S01]  /*b140*/  @!P0 IMAD.MOV R14, RZ, RZ, -R14 ;  /* 0x000000ffff0e8224 */ /* 0x000fe200078e0a0e */
[----:B------:R-:W-:Y:S01]  /*b150*/  ISETP.GE.AND P0, PT, R3, RZ, PT ;  /* 0x000000ff0300720c */ /* 0x000fe20003f06270 */
[----:B------:R-:W-:Y:S01]  /*b160*/  IMAD.HI.U32 R10, R9, R7, RZ ;  /* 0x00000007090a7227 */ /* 0x000fe200078e00ff */
[----:B------:R-:W-:-:S02]  /*b170*/  ISETP.GT.U32.AND P3, PT, R8, R4, PT ;  /* 0x000000040800720c */ /* 0x000fc40003f64070 */
[----:B0-----:R-:W-:Y:S01]  /*b180*/  IABS R12, R3 ;  /* 0x00000003000c7213 */ /* 0x001fe20000000000 */
[----:B------:R-:W-:-:S04]  /*b190*/  IMAD.HI.U32 R11, R9, R117, RZ ;  /* 0x00000075090b7227 */ /* 0x000fc800078e00ff */
[----:B-1----:R-:W-:-:S04]  /*b1a0*/  IMAD.HI.U32 R6, R9, R5, RZ ;  /* 0x0000000509067227 */ /* 0x002fc800078e00ff */
[----:B------:R-:W-:Y:S02]  /*b1b0*/  IMAD.MOV R6, RZ, RZ, -R6 ;  /* 0x000000ffff067224 */ /* 0x000fe400078e0a06 */
[----:B------:R-:W-:Y:S02]  /*b1c0*/  @!P2 IMAD.IADD R13, R13, 0x1, -R8 ;  /* 0x000000010d0da824 */ /* 0x000fe400078e0a08 */
[----:B------:R-:W-:Y:S02]  /*b1d0*/  IMAD R3, R8, R6, R5 ;  /* 0x0000000608037224 */ /* 0x000fe400078e0205 */
[----:B------:R-:W-:Y:S02]  /*b1e0*/  IMAD.MOV R11, RZ, RZ, -R11 ;  /* 0x000000ffff0b7224 */ /* 0x000fe400078e0a0b */
[----:B------:R-:W-:Y:S01]  /*b1f0*/  VIADD R5, R0, 0xd9 ;  /* 0x000000d900057836 */ /* 0x000fe20000000000 */
[C---:B------:R-:W-:Y:S01]  /*b200*/  ISETP.GT.U32.AND P2, PT, R8.reuse, R3, PT ;  /* 0x000000030800720c */ /* 0x040fe20003f44070 */
[----:B------:R-:W-:-:S02]  /*b210*/  IMAD R117, R8, R11, R117 ;  /* 0x0000000b08757224 */ /* 0x000fc400078e0275 */
[----:B------:R-:W-:Y:S01]  /*b220*/  @!P3 IMAD.IADD R4, R4, 0x1, -R8 ;  /* 0x000000010404b824 */ /* 0x000fe200078e0a08 */
[----:B------:R-:W-:Y:S01]  /*b230*/  IABS R11, R5 ;  /* 0x00000005000b7213 */ /* 0x000fe20000000000 */
[----:B------:R-:W-:Y:S01]  /*b240*/  IMAD.MOV R10, RZ, RZ, -R10 ;  /* 0x000000ffff0a7224 */ /* 0x000fe200078e0a0a */
[----:B------:R-:W-:Y:S01]  /*b250*/  ISETP.GT.U32.AND P3, PT, R8, R117, PT ;  /* 0x000000750800720c */ /* 0x000fe20003f64070 */
[----:B------:R-:W-:-:S04]  /*b260*/  IMAD.HI.U32 R6, R9, R12, RZ ;  /* 0x0000000c09067227 */ /* 0x000fc800078e00ff */
[----:B------:R-:W-:Y:S02]  /*b270*/  @!P1 IMAD.MOV R13, RZ, RZ, -R13 ;  /* 0x000000ffff0d9224 */ /* 0x000fe400078e0a0d */
[----:B------:R-:W-:Y:S02]  /*b280*/  @!P2 IMAD.IADD R3, R3, 0x1, -R8 ;  /* 0x000000010303a824 */ /* 0x000fe400078e0a08 */
[C---:B------:R-:W-:Y:S02]  /*b290*/  IMAD R26, R8.reuse, R10, R7 ;  /* 0x0000000a081a7224 */ /* 0x040fe400078e0207 */
[----:B------:R-:W-:Y:S01]  /*b2a0*/  IMAD.MOV R6, RZ, RZ, -R6 ;  /* 0x000000ffff067224 */ /* 0x000fe200078e0a06 */
[C---:B------:R-:W-:Y:S01]  /*b2b0*/  ISETP.GT.U32.AND P1, PT, R8.reuse, R3, PT ;  /* 0x000000030800720c */ /* 0x040fe20003f24070 */
[----:B------:R-:W-:Y:S01]  /*b2c0*/  IMAD.HI.U32 R23, R9, R11, RZ ;  /* 0x0000000b09177227 */ /* 0x000fe200078e00ff */
[----:B------:R-:W-:-:S03]  /*b2d0*/  ISETP.GT.U32.AND P2, PT, R8, R26, PT ;  /* 0x0000001a0800720c */ /* 0x000fc60003f44070 */
[----:B------:R-:W-:Y:S02]  /*b2e0*/  VIADD R7, R0, 0xda ;  /* 0x000000da00077836 */ /* 0x000fe40000000000 */
[C---:B------:R-:W-:Y:S02]  /*b2f0*/  IMAD R12, R8.reuse, R6, R12 ;  /* 0x00000006080c7224 */ /* 0x040fe400078e020c */
[----:B------:R-:W-:Y:S01]  /*b300*/  IMAD.MOV.U32 R24, RZ, RZ, R4 ;  /* 0x000000ffff187224 */ /* 0x000fe200078e0004 */
[----:B------:R-:W-:Y:S01]  /*b310*/  IABS R6, R7 ;  /* 0x0000000700067213 */ /* 0x000fe20000000000 */
[----:B------:R-:W-:Y:S02]  /*b320*/  IMAD.MOV R23, RZ, RZ, -R23 ;  /* 0x000000ffff177224 */ /* 0x000fe400078e0a17 */
[----:B------:R-:W-:Y:S02]  /*b330*/  @!P3 IMAD.IADD R117, R117, 0x1, -R8 ;  /* 0x000000017575b824 */ /* 0x000fe400078e0a08 */
[----:B------:R-:W-:Y:S01]  /*b340*/  @!P5 IMAD.MOV R24, RZ, RZ, -R24 ;  /* 0x000000ffff18d224 */ /* 0x000fe200078e0a18 */
[C---:B------:R-:W-:Y:S01]  /*b350*/  ISETP.GT.U32.AND P5, PT, R8.reuse, R12, PT ;  /* 0x0000000c0800720c */ /* 0x040fe20003fa4070 */
[C---:B------:R-:W-:Y:S01]  /*b360*/  IMAD R11, R8.reuse, R23, R11 ;  /* 0x00000017080b7224 */ /* 0x040fe200078e020b */
[C---:B------:R-:W-:Y:S01]  /*b370*/  ISETP.GT.U32.AND P3, PT, R8.reuse, R117, PT ;  /* 0x000000750800720c */ /* 0x040fe20003f64070 */
[----:B------:R-:W-:Y:S01]  /*b380*/  IMAD.HI.U32 R10, R9, R6, RZ ;  /* 0x00000006090a7227 */ /* 0x000fe200078e00ff */
[----:B------:R0:W-:Y:S03]  /*b390*/  STL [R1+0x53c], R24 ;  /* 0x00053c1801007387 */ /* 0x0001e60000100800 */
[----:B------:R-:W-:Y:S01]  /*b3a0*/  @!P1 IMAD.IADD R3, R3, 0x1, -R8 ;  /* 0x0000000103039824 */ /* 0x000fe200078e0a08 */
[----:B------:R-:W-:Y:S01]  /*b3b0*/  ISETP.GT.U32.AND P1, PT, R8, R11, PT ;  /* 0x0000000b0800720c */ /* 0x000fe20003f24070 */
[----:B------:R-:W-:-:S02]  /*b3c0*/  VIADD R22, R0, 0xdb ;  /* 0x000000db00167836 */ /* 0x000fc40000000000 */
[----:B------:R-:W-:Y:S02]  /*b3d0*/  IMAD.MOV R10, RZ, RZ, -R10 ;  /* 0x000000ffff0a7224 */ /* 0x000fe400078e0a0a */
[----:B------:R-:W-:Y:S01]  /*b3e0*/  @!P2 IMAD.IADD R26, R26, 0x1, -R8 ;  /* 0x000000011a1aa824 */ /* 0x000fe200078e0a08 */
[----:B------:R-:W-:Y:S01]  /*b3f0*/  IABS R4, R22 ;  /* 0x0000001600047213 */ /* 0x000fe20000000000 */
[----:B0-----:R-:W-:Y:S01]  /*b400*/  IMAD.MOV.U32 R24, RZ, RZ, R3 ;  /* 0x000000ffff187224 */ /* 0x001fe200078e0003 */
[----:B------:R-:W-:Y:S01]  /*b410*/  ISETP.GE.AND P2, PT, R5, RZ, PT ;  /* 0x000000ff0500720c */ /* 0x000fe20003f46270 */
[C---:B------:R-:W-:Y:S02]  /*b420*/  IMAD R5, R8.reuse, R10, R6 ;  /* 0x0000000a08057224 */ /* 0x040fe400078e0206 */
[----:B------:R-:W-:Y:S01]  /*b430*/  @!P4 IMAD.MOV R24, RZ, RZ, -R24 ;  /* 0x000000ffff18c224 */ /* 0x000fe200078e0a18 */
[----:B------:R-:W-:Y:S01]  /*b440*/  ISETP.GT.U32.AND P4, PT, R8, R26, PT ;  /* 0x0000001a0800720c */ /* 0x000fe20003f84070 */
[----:B------:R-:W-:-:S02]  /*b450*/  @!P5 IMAD.IADD R12, R12, 0x1, -R8 ;  /* 0x000000010c0cd824 */ /* 0x000fc400078e0a08 */
[----:B------:R-:W-:Y:S01]  /*b460*/  IMAD.HI.U32 R3, R9, R4, RZ ;  /* 0x0000000409037227 */ /* 0x000fe200078e00ff */
[----:B------:R0:W-:Y:S02]  /*b470*/  STL [R1+0x538], R24 ;  /* 0x0005381801007387 */ /* 0x0001e40000100800 */
[C---:B------:R-:W-:Y:S01]  /*b480*/  ISETP.GT.U32.AND P5, PT, R8.reuse, R12, PT ;  /* 0x0000000c0800720c */ /* 0x040fe20003fa4070 */
[--C-:B------:R-:W-:Y:S01]  /*b490*/  @!P3 IMAD.IADD R117, R117, 0x1, -R8.reuse ;  /* 0x000000017575b824 */ /* 0x100fe200078e0a08 */
[----:B------:R-:W-:Y:S01]  /*b4a0*/  ISETP.GT.U32.AND P3, PT, R8, R5, PT ;  /* 0x000000050800720c */ /* 0x000fe20003f64070 */
[----:B------:R-:W-:Y:S02]  /*b4b0*/  @!P1 IMAD.IADD R11, R11, 0x1, -R8 ;  /* 0x000000010b0b9824 */ /* 0x000fe400078e0a08 */
[----:B------:R-:W-:Y:S02]  /*b4c0*/  IMAD.MOV R3, RZ, RZ, -R3 ;  /* 0x000000ffff037224 */ /* 0x000fe400078e0a03 */
[----:B------:R-:W-:Y:S01]  /*b4d0*/  VIADD R10, R0, 0xe0 ;  /* 0x000000e0000a7836 */ /* 0x000fe20000000000 */
[C---:B------:R-:W-:Y:S01]  /*b4e0*/  ISETP.GT.U32.AND P1, PT, R8.reuse, R11, PT ;  /* 0x0000000b0800720c */ /* 0x040fe20003f24070 */
[----:B------:R-:W-:-:S02]  /*b4f0*/  IMAD R4, R8, R3, R4 ;  /* 0x0000000308047224 */ /* 0x000fc400078e0204 */
[--C-:B------:R-:W-:Y:S01]  /*b500*/  @!P4 IMAD.IADD R26, R26, 0x1, -R8.reuse ;  /* 0x000000011a1ac824 */ /* 0x100fe200078e0a08 */
[----:B0-----:R-:W-:Y:S01]  /*b510*/  IABS R24, R10 ;  /* 0x0000000a00187213 */ /* 0x001fe20000000000 */
[----:B------:R-:W-:Y:S01]  /*b520*/  VIADD R3, R0, 0xe1 ;  /* 0x000000e100037836 */ /* 0x000fe20000000000 */
[----:B------:R-:W-:Y:S01]  /*b530*/  ISETP.GT.U32.AND P4, PT, R8, R4, PT ;  /* 0x000000040800720c */ /* 0x000fe20003f84070 */
[--C-:B------:R-:W-:Y:S01]  /*b540*/  @!P3 IMAD.IADD R5, R5, 0x1, -R8.reuse ;  /* 0x000000010505b824 */ /* 0x100fe200078e0a08 */
[----:B------:R0:W-:Y:S01]  /*b550*/  STL [R1+0x208], R26 ;  /* 0x0002081a01007387 */ /* 0x0001e20000100800 */
[--C-:B------:R-:W-:Y:S01]  /*b560*/  @!P5 IMAD.IADD R12, R12, 0x1, -R8.reuse ;  /* 0x000000010c0cd824 */ /* 0x100fe200078e0a08 */
[----:B------:R-:W-:Y:S01]  /*b570*/  ISETP.GE.AND P5, PT, R7, RZ, PT ;  /* 0x000000ff0700720c */ /* 0x000fe20003fa6270 */
[----:B------:R-:W-:Y:S01]  /*b580*/  IMAD.HI.U32 R7, R9, R24, RZ ;  /* 0x0000001809077227 */ /* 0x000fe200078e00ff */
[----:B------:R-:W-:Y:S02]  /*b590*/  IABS R25, R3 ;  /* 0x0000000300197213 */ /* 0x000fe40000000000 */
[----:B------:R-:W-:Y:S01]  /*b5a0*/  ISETP.GT.U32.AND P3, PT, R8, R5, PT ;  /* 0x000000050800720c */ /* 0x000fe20003f64070 */
[----:B------:R-:W-:Y:S01]  /*b5b0*/  @!P1 IMAD.IADD R11, R11, 0x1, -R8 ;  /* 0x000000010b0b9824 */ /* 0x000fe200078e0a08 */
[----:B------:R-:W-:Y:S01]  /*b5c0*/  ISETP.GE.AND P1, PT, R22, RZ, PT ;  /* 0x000000ff1600720c */ /* 0x000fe20003f26270 */
[----:B------:R-:W-:-:S02]  /*b5d0*/  IMAD.MOV R22, RZ, RZ, -R7 ;  /* 0x000000ffff167224 */ /* 0x000fc400078e0a07 */
[----:B------:R-:W-:-:S04]  /*b5e0*/  IMAD.HI.U32 R7, R9, R25, RZ ;  /* 0x0000001909077227 */ /* 0x000fc800078e00ff */
[----:B------:R-:W-:Y:S01]  /*b5f0*/  @!P4 IMAD.IADD R4, R4, 0x1, -R8 ;  /* 0x000000010404c824 */ /* 0x000fe200078e0a08 */
[----:B------:R-:W-:Y:S01]  /*b600*/  ISETP.GE.AND P4, PT, R10, RZ, PT ;  /* 0x000000ff0a00720c */ /* 0x000fe20003f86270 */
[----:B------:R-:W-:Y:S02]  /*b610*/  IMAD R24, R8, R22, R24 ;  /* 0x0000001608187224 */ /* 0x000fe400078e0218 */
[----:B------:R-:W-:Y:S02]  /*b620*/  IMAD.MOV R10, RZ, RZ, -R7 ;  /* 0x000000ffff0a7224 */ /* 0x000fe400078e0a07 */
[----:B------:R-:W-:Y:S02]  /*b630*/  VIADD R6, R0, 0xe2 ;  /* 0x000000e200067836 */ /* 0x000fe40000000000 */
[----:B------:R-:W-:Y:S01]  /*b640*/  @!P3 IMAD.IADD R5, R5, 0x1, -R8 ;  /* 0x000000010505b824 */ /* 0x000fe200078e0a08 */
[C---:B------:R-:W-:Y:S01]  /*b650*/  ISETP.GT.U32.AND P3, PT, R8.reuse, R24, PT ;  /* 0x000000180800720c */ /* 0x040fe20003f64070 */
[----:B------:R-:W-:Y:S01]  /*b660*/  IMAD R25, R8, R10, R25 ;  /* 0x0000000a08197224 */ /* 0x000fe200078e0219 */
[----:B0-----:R-:W-:Y:S01]  /*b670*/  IABS R26, R6 ;  /* 0x00000006001a7213 */ /* 0x001fe20000000000 */
[----:B------:R-:W-:-:S02]  /*b680*/  @!P5 IMAD.MOV R5, RZ, RZ, -R5 ;  /* 0x000000ffff05d224 */ /* 0x000fc400078e0a05 */
[----:B------:R-:W-:Y:S01]  /*b690*/  @!P2 IMAD.MOV R11, RZ, RZ, -R11 ;  /* 0x000000ffff0ba224 */ /* 0x000fe200078e0a0b */
[----:B------:R-:W-:Y:S01]  /*b6a0*/  ISETP.GT.U32.AND P5, PT, R8, R25, PT ;  /* 0x000000190800720c */ /* 0x000fe20003fa4070 */
[----:B------:R-:W-:Y:S01]  /*b6b0*/  IMAD.HI.U32 R7, R9, R26, RZ ;  /* 0x0000001a09077227 */ /* 0x000fe200078e00ff */
[----:B------:R-:W-:-:S03]  /*b6c0*/  ISETP.GE.AND P2, PT, R3, RZ, PT ;  /* 0x000000ff0300720c */ /* 0x000fc60003f46270 */
[----:B------:R-:W-:Y:S02]  /*b6d0*/  IMAD.MOV R3, RZ, RZ, -R7 ;  /* 0x000000ffff037224 */ /* 0x000fe400078e0a07 */
[----:B------:R-:W-:Y:S02]  /*b6e0*/  VIADD R7, R0, 0xe3 ;  /* 0x000000e300077836 */ /* 0x000fe40000000000 */
[----:B------:R-:W-:Y:S02]  /*b6f0*/  @!P3 IMAD.IADD R24, R24, 0x1, -R8 ;  /* 0x000000011818b824 */ /* 0x000fe400078e0a08 */
[----:B------:R-:W-:Y:S01]  /*b700*/  @!P0 IMAD.MOV R12, RZ, RZ, -R12 ;  /* 0x000000ffff0c8224 */ /* 0x000fe200078e0a0c */
[----:B------:R-:W-:Y:S01]  /*b710*/  IABS R27, R7 ;  /* 0x00000007001b7213 */ /* 0x000fe20000000000 */
[----:B------:R-:W-:Y:S01]  /*b720*/  @!P5 IMAD.IADD R25, R25, 0x1, -R8 ;  /* 0x000000011919d824 */ /* 0x000fe200078e0a08 */
[C---:B------:R-:W-:Y:S01]  /*b730*/  ISETP.GT.U32.AND P3, PT, R8.reuse, R24, PT ;  /* 0x000000180800720c */ /* 0x040fe20003f64070 */
[C---:B------:R-:W-:Y:S01]  /*b740*/  IMAD R26, R8.reuse, R3, R26 ;  /* 0x00000003081a7224 */ /* 0x040fe200078e021a */
[C---:B------:R-:W-:Y:S01]  /*b750*/  ISETP.GT.U32.AND P0, PT, R8.reuse, R4, PT ;  /* 0x000000040800720c */ /* 0x040fe20003f04070 */
[----:B------:R-:W-:Y:S01]  /*b760*/  IMAD.HI.U32 R22, R9, R27, RZ ;  /* 0x0000001b09167227 */ /* 0x000fe200078e00ff */
[----:B------:R-:W-:-:S03]  /*b770*/  ISETP.GT.U32.AND P5, PT, R8, R25, PT ;  /* 0x000000190800720c */ /* 0x000fc60003fa4070 */
[----:B------:R-:W-:Y:S02]  /*b780*/  IMAD.MOV R22, RZ, RZ, -R22 ;  /* 0x000000ffff167224 */ /* 0x000fe400078e0a16 */
[----:B------:R-:W-:Y:S02]  /*b790*/  VIADD R23, R0, 0xe9 ;  /* 0x000000e900177836 */ /* 0x000fe40000000000 */
[----:B------:R-:W-:Y:S02]  /*b7a0*/  IMAD R27, R8, R22, R27 ;  /* 0x00000016081b7224 */ /* 0x000fe400078e021b */
[--C-:B------:R-:W-:Y:S01]  /*b7b0*/  @!P3 IMAD.IADD R24, R24, 0x1, -R8.reuse ;  /* 0x000000011818b824 */ /* 0x100fe200078e0a08 */
[----:B------:R-:W-:Y:S01]  /*b7c0*/  ISETP.GT.U32.AND P3, PT, R8, R26, PT ;  /* 0x0000001a0800720c */ /* 0x000fe20003f64070 */
[--C-:B------:R-:W-:Y:S01]  /*b7d0*/  @!P0 IMAD.IADD R4, R4, 0x1, -R8.reuse ;  /* 0x0000000104048824 */ /* 0x100fe200078e0a08 */
[----:B------:R-:W-:Y:S01]  /*b7e0*/  ISETP.GE.AND P0, PT, R6, RZ, PT ;  /* 0x000000ff0600720c */ /* 0x000fe20003f06270 */
[----:B------:R-:W-:Y:S01]  /*b7f0*/  @!P5 IMAD.IADD R25, R25, 0x1, -R8 ;  /* 0x000000011919d824 */ /* 0x000fe200078e0a08 */
[----:B------:R-:W-:Y:S01]  /*b800*/  ISETP.GT.U32.AND P5, PT, R8, R27, PT ;  /* 0x0000001b0800720c */ /* 0x000fe20003fa4070 */
[C---:B------:R-:W-:Y:S01]  /*b810*/  VIADD R6, R0.reuse, 0xe8 ;  /* 0x000000e800067836 */ /* 0x040fe20000000000 */
[----:B------:R-:W-:Y:S01]  /*b820*/  IABS R29, R23 ;  /* 0x00000017001d7213 */ /* 0x000fe20000000000 */
[----:B------:R-:W-:-:S02]  /*b830*/  VIADD R23, R0, 0xea ;  /* 0x000000ea00177836 */ /* 0x000fc40000000000 */
[----:B------:R-:W-:Y:S01]  /*b840*/  VIADD R22, R0, 0xeb ;  /* 0x000000eb00167836 */ /* 0x000fe20000000000 */
[----:B------:R-:W-:Y:S01]  /*b850*/  IABS R28, R6 ;  /* 0x00000006001c7213 */ /* 0x000fe20000000000 */
[----:B------:R-:W-:Y:S01]  /*b860*/  IMAD.HI.U32 R3, R9, R29, RZ ;  /* 0x0000001d09037227 */ /* 0x000fe200078e00ff */
[----:B------:R-:W-:Y:S02]  /*b870*/  STL [R1+0x20c], R23 ;  /* 0x00020c1701007387 */ /* 0x000fe40000100800 */
[----:B------:R-:W-:Y:S01]  /*b880*/  IABS R31, R22 ;  /* 0x00000016001f7213 */ /* 0x000fe20000000000 */
[--C-:B------:R-:W-:Y:S01]  /*b890*/  @!P3 IMAD.IADD R26, R26, 0x1, -R8.reuse ;  /* 0x000000011a1ab824 */ /* 0x100fe200078e0a08 */
[----:B------:R0:W-:Y:S01]  /*b8a0*/  STL [R1+0x204], R22 ;  /* 0x0002041601007387 */ /* 0x0001e20000100800 */
[----:B------:R-:W-:Y:S02]  /*b8b0*/  @!P5 IMAD.IADD R27, R27, 0x1, -R8 ;  /* 0x000000011b1bd824 */ /* 0x000fe400078e0a08 */
[----:B------:R-:W-:Y:S01]  /*b8c0*/  IMAD.HI.U32 R10, R9, R28, RZ ;  /* 0x0000001c090a7227 */ /* 0x000fe200078e00ff */
[----:B------:R-:W-:-:S02]  /*b8d0*/  ISETP.GT.U32.AND P3, PT, R8, R26, PT ;  /* 0x0000001a0800720c */ /* 0x000fc40003f64070 */
[C---:B------:R-:W-:Y:S01]  /*b8e0*/  ISETP.GT.U32.AND P5, PT, R8.reuse, R27, PT ;  /* 0x0000001b0800720c */ /* 0x040fe20003fa4070 */
[----:B------:R-:W-:Y:S02]  /*b8f0*/  IMAD.MOV R10, RZ, RZ, -R10 ;  /* 0x000000ffff0a7224 */ /* 0x000fe400078e0a0a */
[----:B------:R-:W-:Y:S02]  /*b900*/  IMAD.MOV R3, RZ, RZ, -R3 ;  /* 0x000000ffff037224 */ /* 0x000fe400078e0a03 */
[C---:B------:R-:W-:Y:S01]  /*b910*/  IMAD R28, R8.reuse, R10, R28 ;  /* 0x0000000a081c7224 */ /* 0x040fe200078e021c */
[----:B------:R-:W-:Y:S01]  /*b920*/  SHF.R.U32.HI R10, RZ, 0x6, R30 ;  /* 0x00000006ff0a7819 */ /* 0x000fe2000001161e */
[----:B------:R-:W-:Y:S01]  /*b930*/  IMAD R29, R8, R3, R29 ;  /* 0x00000003081d7224 */ /* 0x000fe200078e021d */
[----:B------:R-:W-:Y:S01]  /*b940*/  IABS R30, R23 ;  /* 0x00000017001e7213 */ /* 0x000fe20000000000 */
[----:B------:R-:W-:Y:S01]  /*b950*/  IMAD.HI.U32 R3, R9, R31, RZ ;  /* 0x0000001f09037227 */ /* 0x000fe200078e00ff */
[----:B------:R-:W-:-:S03]  /*b960*/  SGXT.U32 R10, R10, 0x1 ;  /* 0x000000010a0a781a */ /* 0x000fc60000000000 */
[--C-:B------:R-:W-:Y:S01]  /*b970*/  @!P3 IMAD.IADD R26, R26, 0x1, -R8.reuse ;  /* 0x000000011a1ab824 */ /* 0x100fe200078e0a08 */
[C---:B------:R-:W-:Y:S01]  /*b980*/  ISETP.GT.U32.AND P3, PT, R8.reuse, R28, PT ;  /* 0x0000001c0800720c */ /* 0x040fe20003f64070 */
[----:B------:R-:W-:Y:S01]  /*b990*/  @!P5 IMAD.IADD R27, R27, 0x1, -R8 ;  /* 0x000000011b1bd824 */ /* 0x000fe200078e0a08 */
[----:B------:R-:W-:Y:S01]  /*b9a0*/  ISETP.GT.U32.AND P5, PT, R8, R29, PT ;  /* 0x0000001d0800720c */ /* 0x000fe20003fa4070 */
[----:B0-----:R-:W-:-:S04]  /*b9b0*/  IMAD.HI.U32 R22, R9, R30, RZ ;  /* 0x0000001e09167227 */ /* 0x001fc800078e00ff */
[----:B------:R-:W-:Y:S02]  /*b9c0*/  IMAD.MOV R22, RZ, RZ, -R22 ;  /* 0x000000ffff167224 */ /* 0x000fe400078e0a16 */
[----:B------:R-:W-:Y:S02]  /*b9d0*/  IMAD.MOV R3, RZ, RZ, -R3 ;  /* 0x000000ffff037224 */ /* 0x000fe400078e0a03 */
[----:B------:R-:W-:Y:S02]  /*b9e0*/  IMAD R30, R8, R22, R30 ;  /* 0x00000016081e7224 */ /* 0x000fe400078e021e */
[--C-:B------:R-:W-:Y:S02]  /*b9f0*/  @!P3 IMAD.IADD R28, R28, 0x1, -R8.reuse ;  /* 0x000000011c1cb824 */ /* 0x100fe400078e0a08 */
[----:B------:R-:W-:Y:S02]  /*ba00*/  @!P5 IMAD.IADD R29, R29, 0x1, -R8 ;  /* 0x000000011d1dd824 */ /* 0x000fe400078e0a08 */
[C---:B------:R-:W-:Y:S01]  /*ba10*/  IMAD R31, R8.reuse, R3, R31 ;  /* 0x00000003081f7224 */ /* 0x040fe200078e021f */
[----:B------:R-:W-:Y:S01]  /*ba20*/  ISETP.GT.U32.AND P3, PT, R8, R28, PT ;  /* 0x0000001c0800720c */ /* 0x000fe20003f64070 */
[----:B------:R-:W-:Y:S01]  /*ba30*/  VIADD R32, R0, 0xf0 ;  /* 0x000000f000207836 */ /* 0x000fe20000000000 */
[----:B------:R-:W-:Y:S01]  /*ba40*/  ISETP.GT.U32.AND P5, PT, R8, R29, PT ;  /* 0x0000001d0800720c */ /* 0x000fe20003fa4070 */
[----:B------:R-:W-:-:S02]  /*ba50*/  VIADD R23, R0, 0xf1 ;  /* 0x000000f100177836 */ /* 0x000fc40000000000 */
[----:B------:R-:W-:Y:S01]  /*ba60*/  IMAD R141, R10, UR8, RZ ;  /* 0x000000080a8d7c24 */ /* 0x000fe2000f8e02ff */
[----:B------:R0:W-:Y:S01]  /*ba70*/  STL [R1+0x210], R32 ;  /* 0x0002102001007387 */ /* 0x0001e20000100800 */
[----:B------:R-:W-:Y:S01]  /*ba80*/  VIADD R10, R0, 0xf3 ;  /* 0x000000f3000a7836 */ /* 0x000fe20000000000 */
[----:B------:R-:W-:Y:S01]  /*ba90*/  IABS R33, R23 ;  /* 0x0000001700217213 */ /* 0x000fe20000000000 */
[----:B------:R-:W-:Y:S01]  /*baa0*/  @!P1 IMAD.MOV R4, RZ, RZ, -R4 ;  /* 0x000000ffff049224 */ /* 0x000fe200078e0a04 */
[----:B------:R1:W-:Y:S01]  /*bab0*/  STL [R1+0x214], R23 ;  /* 0x0002141701007387 */ /* 0x0003e20000100800 */
[----:B------:R-:W-:Y:S01]  /*bac0*/  IMAD R143, R143, 0x2, R141 ;  /* 0x000000028f8f7824 */ /* 0x000fe200078e028d */
[----:B------:R-:W-:Y:S01]  /*bad0*/  IABS R35, R10 ;  /* 0x0000000a00237213 */ /* 0x000fe20000000000 */
[--C-:B------:R-:W-:Y:S01]  /*bae0*/  @!P3 IMAD.IADD R28, R28, 0x1, -R8.reuse ;  /* 0x000000011c1cb824 */ /* 0x100fe200078e0a08 */
[C---:B------:R-:W-:Y:S01]  /*baf0*/  ISETP.GT.U32.AND P3, PT, R8.reuse, R30, PT ;  /* 0x0000001e0800720c */ /* 0x040fe20003f64070 */
[----:B------:R-:W-:Y:S01]  /*bb00*/  @!P5 IMAD.IADD R29, R29, 0x1, -R8 ;  /* 0x000000011d1dd824 */ /* 0x000fe200078e0a08 */
[----:B------:R-:W-:Y:S01]  /*bb10*/  ISETP.GT.U32.AND P5, PT, R8, R31, PT ;  /* 0x0000001f0800720c */ /* 0x000fe20003fa4070 */
[----:B------:R-:W-:Y:S01]  /*bb20*/  IMAD.HI.U32 R3, R9, R33, RZ ;  /* 0x0000002109037227 */ /* 0x000fe200078e00ff */
[----:B0-----:R-:W-:-:S03]  /*bb30*/  IABS R32, R32 ;  /* 0x0000002000207213 */ /* 0x001fc60000000000 */
[----:B------:R-:W-:Y:S02]  /*bb40*/  IMAD.MOV R3, RZ, RZ, -R3 ;  /* 0x000000ffff037224 */ /* 0x000fe400078e0a03 */
[----:B------:R-:W-:-:S04]  /*bb50*/  IMAD.HI.U32 R22, R9, R32, RZ ;  /* 0x0000002009167227 */ /* 0x000fc800078e00ff */
[--C-:B------:R-:W-:Y:S02]  /*bb60*/  @!P3 IMAD.IADD R30, R30, 0x1, -R8.reuse ;  /* 0x000000011e1eb824 */ /* 0x100fe400078e0a08 */
[----:B------:R-:W-:Y:S02]  /*bb70*/  @!P5 IMAD.IADD R31, R31, 0x1, -R8 ;  /* 0x000000011f1fd824 */ /* 0x000fe400078e0a08 */
[----:B------:R-:W-:Y:S01]  /*bb80*/  IMAD.MOV R22, RZ, RZ, -R22 ;  /* 0x000000ffff167224 */ /* 0x000fe200078e0a16 */
[C---:B------:R-:W-:Y:S01]  /*bb90*/  ISETP.GT.U32.AND P3, PT, R8.reuse, R30, PT ;  /* 0x0000001e0800720c */ /* 0x040fe20003f64070 */
[C---:B------:R-:W-:Y:S01]  /*bba0*/  IMAD R33, R8.reuse, R3, R33 ;  /* 0x0000000308217224 */ /* 0x040fe200078e0221 */
[C---:B------:R-:W-:Y:S01]  /*bbb0*/  ISETP.GT.U32.AND P5, PT, R8.reuse, R31, PT ;  /* 0x0000001f0800720c */ /* 0x040fe20003fa4070 */
[----:B------:R-:W-:Y:S02]  /*bbc0*/  IMAD R32, R8, R22, R32 ;  /* 0x0000001608207224 */ /* 0x000fe400078e0220 */
[----:B------:R-:W-:-:S04]  /*bbd0*/  IMAD.HI.U32 R3, R9, R35, RZ ;  /* 0x0000002309037227 */ /* 0x000fc800078e00ff */
[----:B-1----:R-:W-:Y:S02]  /*bbe0*/  VIADD R23, R0, 0xf2 ;  /* 0x000000f200177836 */ /* 0x002fe40000000000 */
[----:B------:R-:W-:Y:S02]  /*bbf0*/  IMAD.MOV R3, RZ, RZ, -R3 ;  /* 0x000000ffff037224 */ /* 0x000fe400078e0a03 */
[--C-:B------:R-:W-:Y:S01]  /*bc00*/  @!P3 IMAD.IADD R30, R30, 0x1, -R8.reuse ;  /* 0x000000011e1eb824 */ /* 0x100fe200078e0a08 */
[C---:B------:R-:W-:Y:S01]  /*bc10*/  ISETP.GT.U32.AND P3, PT, R8.reuse, R32, PT ;  /* 0x000000200800720c */ /* 0x040fe20003f64070 */
[----:B------:R-:W-:Y:S01]  /*bc20*/  @!P5 IMAD.IADD R31, R31, 0x1, -R8 ;  /* 0x000000011f1fd824 */ /* 0x000fe200078e0a08 */
[C---:B------:R-:W-:Y:S01]  /*bc30*/  ISETP.GT.U32.AND P5, PT, R8.reuse, R33, PT ;  /* 0x000000210800720c */ /* 0x040fe20003fa4070 */
[----:B------:R-:W-:Y:S01]  /*bc40*/  IMAD R35, R8, R3, R35 ;  /* 0x0000000308237224 */ /* 0x000fe200078e0223 */
[----:B------:R-:W-:Y:S01]  /*bc50*/  IABS R34, R23 ;  /* 0x0000001700227213 */ /* 0x000fe20000000000 */
[----:B------:R-:W-:Y:S01]  /*bc60*/  STL [R1+0x220], R23 ;  /* 0x0002201701007387 */ /* 0x000fe20000100800 */
[----:B------:R-:W-:-:S02]  /*bc70*/  IMAD R145, R145, 0x2, R143 ;  /* 0x0000000291917824 */ /* 0x000fc400078e028f */
[----:B-----5:R-:W-:Y:S01]  /*bc80*/  IMAD R2, R2, UR23, RZ ;  /* 0x0000001702027c24 */ /* 0x020fe2000f8e02ff */
[----:B------:R0:W-:Y:S01]  /*bc90*/  STL [R1+0x224], R10 ;  /* 0x0002240a01007387 */ /* 0x0001e20000100800 */
[----:B------:R-:W-:-:S04]  /*bca0*/  IMAD.HI.U32 R22, R9, R34, RZ ;  /* 0x0000002209167227 */ /* 0x000fc800078e00ff */
[--C-:B------:R-:W-:Y:S02]  /*bcb0*/  @!P3 IMAD.IADD R32, R32, 0x1, -R8.reuse ;  /* 0x000000012020b824 */ /* 0x100fe400078e0a08 */
[----:B------:R-:W-:Y:S02]  /*bcc0*/  @!P5 IMAD.IADD R33, R33, 0x1, -R8 ;  /* 0x000000012121d824 */ /* 0x000fe400078e0a08 */
[----:B------:R-:W-:Y:S01]  /*bcd0*/  IMAD.MOV R22, RZ, RZ, -R22 ;  /* 0x000000ffff167224 */ /* 0x000fe200078e0a16 */
[----:B------:R-:W-:Y:S01]  /*bce0*/  ISETP.GT.U32.AND P5, PT, R8, R32, PT ;  /* 0x000000200800720c */ /* 0x000fe20003fa4070 */
[----:B0-----:R-:W-:Y:S01]  /*bcf0*/  VIADD R10, R0, 0xf8 ;  /* 0x000000f8000a7836 */ /* 0x001fe20000000000 */
[C---:B------:R-:W-:Y:S01]  /*bd00*/  ISETP.GT.U32.AND P1, PT, R8.reuse, R33, PT ;  /* 0x000000210800720c */ /* 0x040fe20003f24070 */
[C---:B------:R-:W-:Y:S02]  /*bd10*/  IMAD R34, R8.reuse, R22, R34 ;  /* 0x0000001608227224 */ /* 0x040fe400078e0222 */
[----:B------:R-:W-:Y:S01]  /*bd20*/  IMAD.HI.U32 R22, R9, R39, RZ ;  /* 0x0000002709167227 */ /* 0x000fe200078e00ff */
[----:B------:R-:W-:Y:S01]  /*bd30*/  IABS R36, R10 ;  /* 0x0000000a00247213 */ /* 0x000fe20000000000 */
[----:B------:R0:W-:Y:S01]  /*bd40*/  STL [R1+0x22c], R10 ;  /* 0x00022c0a01007387 */ /* 0x0001e20000100800 */
[----:B------:R-:W-:Y:S01]  /*bd50*/  ISETP.GT.U32.AND P3, PT, R8, R34, PT ;  /* 0x000000220800720c */ /* 0x000fe20003f64070 */
[----:B------:R-:W-:-:S02]  /*bd60*/  IMAD R147, R147, 0x2, R145 ;  /* 0x0000000293937824 */ /* 0x000fc400078e0291 */
[----:B------:R-:W-:-:S04]  /*bd70*/  IMAD.HI.U32 R3, R9, R36, RZ ;  /* 0x0000002409037227 */ /* 0x000fc800078e00ff */
[--C-:B------:R-:W-:Y:S01]  /*bd80*/  @!P5 IMAD.IADD R32, R32, 0x1, -R8.reuse ;  /* 0x000000012020d824 */ /* 0x100fe200078e0a08 */
[----:B------:R-:W-:Y:S01]  /*bd90*/  ISETP.GT.U32.AND P5, PT, R8, R35, PT ;  /* 0x000000230800720c */ /* 0x000fe20003fa4070 */
[----:B------:R-:W-:Y:S02]  /*bda0*/  IMAD.MOV R3, RZ, RZ, -R3 ;  /* 0x000000ffff037224 */ /* 0x000fe400078e0a03 */
[----:B0-----:R-:W-:Y:S02]  /*bdb0*/  VIADD R10, R0, 0xf9 ;  /* 0x000000f9000a7836 */ /* 0x001fe40000000000 */
[----:B------:R-:W-:Y:S02]  /*bdc0*/  @!P3 IMAD.IADD R34, R34, 0x1, -R8 ;  /* 0x000000012222b824 */ /* 0x000fe400078e0a08 */
[----:B------:R-:W-:Y:S01]  /*bdd0*/  IMAD R36, R8, R3, R36 ;  /* 0x0000000308247224 */ /* 0x000fe200078e0224 */
[----:B------:R-:W-:Y:S01]  /*bde0*/  IABS R37, R10 ;  /* 0x0000000a00257213 */ /* 0x000fe20000000000 */
[----:B------:R-:W-:Y:S01]  /*bdf0*/  VIADD R3, R0, 0xfb ;  /* 0x000000fb00037836 */ /* 0x000fe20000000000 */
[----:B------:R-:W-:Y:S01]  /*be00*/  ISETP.GT.U32.AND P3, PT, R8, R34, PT ;  /* 0x000000220800720c */ /* 0x000fe20003f64070 */
[----:B------:R-:W-:Y:S01]  /*be10*/  STL [R1+0x228], R10 ;  /* 0x0002280a01007387 */ /* 0x000fe20000100800 */
[--C-:B------:R-:W-:Y:S01]  /*be20*/  @!P1 IMAD.IADD R33, R33, 0x1, -R8.reuse ;  /* 0x0000000121219824 */ /* 0x100fe200078e0a08 */
[----:B------:R-:W-:Y:S01]  /*be30*/  ISETP.GE.AND P1, PT, R7, RZ, PT ;  /* 0x000000ff0700720c */ /* 0x000fe20003f26270 */
[----:B------:R-:W-:Y:S01]  /*be40*/  @!P5 IMAD.IADD R35, R35, 0x1, -R8 ;  /* 0x000000012323d824 */ /* 0x000fe200078e0a08 */
[----:B------:R-:W-:Y:S01]  /*be50*/  IABS R23, R3 ;  /* 0x0000000300177213 */ /* 0x000fe20000000000 */
[----:B------:R-:W-:-:S02]  /*be60*/  IMAD.MOV R7, RZ, RZ, -R22 ;  /* 0x000000ffff077224 */ /* 0x000fc400078e0a16 */
[----:B------:R-:W-:Y:S01]  /*be70*/  IMAD R149, R149, 0x2, R147 ;  /* 0x0000000295957824 */ /* 0x000fe200078e0293 */
[----:B------:R-:W-:Y:S01]  /*be80*/  ISETP.GT.U32.AND P5, PT, R8, R35, PT ;  /* 0x000000230800720c */ /* 0x000fe20003fa4070 */
[----:B------:R-:W-:Y:S02]  /*be90*/  @!P4 IMAD.MOV R24, RZ, RZ, -R24 ;  /* 0x000000ffff18c224 */ /* 0x000fe400078e0a18 */
[----:B------:R-:W-:Y:S02]  /*bea0*/  IMAD R151, R151, 0x2, R149 ;  /* 0x0000000297977824 */ /* 0x000fe400078e0295 */
[----:B------:R-:W-:Y:S01]  /*beb0*/  @!P3 IMAD.IADD R34, R34, 0x1, -R8 ;  /* 0x000000012222b824 */ /* 0x000fe200078e0a08 */
[----:B------:R-:W-:Y:S01]  /*bec0*/  ISETP.GE.AND P3, PT, R6, RZ, PT ;  /* 0x000000ff0600720c */ /* 0x000fe20003f66270 */
[----:B------:R-:W-:Y:S02]  /*bed0*/  VIADD R6, R0, 0xfa ;  /* 0x000000fa00067836 */ /* 0x000fe40000000000 */
[----:B------:R-:W-:-:S02]  /*bee0*/  IMAD R153, R153, 0x2, R151 ;  /* 0x0000000299997824 */ /* 0x000fc400078e0297 */
[----:B------:R-:W-:Y:S01]  /*bef0*/  @!P2 IMAD.MOV R25, RZ, RZ, -R25 ;  /* 0x000000ffff19a224 */ /* 0x000fe200078e0a19 */
[----:B------:R0:W-:Y:S01]  /*bf00*/  STL [R1+0x230], R6 ;  /* 0x0002300601007387 */ /* 0x0001e20000100800 */
[----:B------:R-:W-:Y:S01]  /*bf10*/  @!P5 IMAD.IADD R35, R35, 0x1, -R8 ;  /* 0x000000012323d824 */ /* 0x000fe200078e0a08 */
[----:B------:R-:W-:Y:S01]  /*bf20*/  ISETP.GT.U32.AND P5, PT, R8, R36, PT ;  /* 0x000000240800720c */ /* 0x000fe20003fa4070 */
[----:B------:R-:W-:Y:S01]  /*bf30*/  IMAD R155, R155, 0x4, R153 ;  /* 0x000000049b9b7824 */ /* 0x000fe200078e0299 */
[----:B------:R1:W-:Y:S01]  /*bf40*/  STL [R1+0x234], R3 ;  /* 0x0002340301007387 */ /* 0x0003e20000100800 */
[----:B------:R-:W-:Y:S01]  /*bf50*/  IABS R22, R6 ;  /* 0x0000000600167213 */ /* 0x000fe20000000000 */
[----:B------:R-:W-:Y:S02]  /*bf60*/  IMAD.U32 R160, RZ, RZ, UR4 ;  /* 0x00000004ffa07e24 */ /* 0x000fe4000f8e00ff */
[----:B------:R-:W-:Y:S02]  /*bf70*/  IMAD R157, R157, 0x2, R155 ;  /* 0x000000029d9d7824 */ /* 0x000fe400078e029b */
[----:B0-----:R-:W-:-:S04]  /*bf80*/  IMAD.HI.U32 R6, R9, R22, RZ ;  /* 0x0000001609067227 */ /* 0x001fc800078e00ff */
[----:B-1----:R-:W-:-:S04]  /*bf90*/  IMAD.HI.U32 R3, R9, R37, RZ ;  /* 0x0000002509037227 */ /* 0x002fc800078e00ff */
[----:B------:R-:W-:Y:S02]  /*bfa0*/  @!P5 IMAD.IADD R36, R36, 0x1, -R8 ;  /* 0x000000012424d824 */ /* 0x000fe400078e0a08 */
[----:B------:R-:W-:Y:S02]  /*bfb0*/  IMAD.MOV R3, RZ, RZ, -R3 ;  /* 0x000000ffff037224 */ /* 0x000fe400078e0a03 */
[----:B------:R-:W-:Y:S01]  /*bfc0*/  IMAD.MOV R6, RZ, RZ, -R6 ;  /* 0x000000ffff067224 */ /* 0x000fe200078e0a06 */
[----:B------:R-:W-:Y:S01]  /*bfd0*/  BAR.SYNC.DEFER_BLOCKING 0x0 ;  /* 0x0000000000007b1d */ /* 0x000fe20000010000 */
[C---:B------:R-:W-:Y:S01]  /*bfe0*/  ISETP.GT.U32.AND P5, PT, R8.reuse, R36, PT ;  /* 0x000000240800720c */ /* 0x040fe20003fa4070 */
[C---:B------:R-:W-:Y:S02]  /*bff0*/  IMAD R37, R8.reuse, R3, R37 ;  /* 0x0000000308257224 */ /* 0x040fe400078e0225 */
[----:B------:R-:W-:Y:S02]  /*c000*/  IMAD R22, R8, R6, R22 ;  /* 0x0000000608167224 */ /* 0x000fe400078e0216 */
[----:B------:R-:W-:-:S04]  /*c010*/  IMAD.HI.U32 R3, R9, R23, RZ ;  /* 0x0000001709037227 */ /* 0x000fc800078e00ff */
[----:B------:R-:W-:Y:S02]  /*c020*/  IMAD.MOV R3, RZ, RZ, -R3 ;  /* 0x000000ffff037224 */ /* 0x000fe400078e0a03 */
[----:B------:R-:W-:Y:S02]  /*c030*/  IMAD R159, R159, 0x2, R157 ;  /* 0x000000029f9f7824 */ /* 0x000fe400078e029d */
[----:B------:R-:W-:Y:S01]  /*c040*/  @!P5 IMAD.IADD R36, R36, 0x1, -R8 ;  /* 0x000000012424d824 */ /* 0x000fe200078e0a08 */
[C---:B------:R-:W-:Y:S01]  /*c050*/  ISETP.GT.U32.AND P5, PT, R8.reuse, R37, PT ;  /* 0x000000250800720c */ /* 0x040fe20003fa4070 */
[C---:B------:R-:W-:Y:S02]  /*c060*/  IMAD R23, R8.reuse, R3, R23 ;  /* 0x0000000308177224 */ /* 0x040fe400078e0217 */
[----:B------:R-:W-:Y:S01]  /*c070*/  IMAD R161, R161, 0x2, R159 ;  /* 0x00000002a1a17824 */ /* 0x000fe200078e029f */
[----:B------:R-:W0:Y:S01]  /*c080*/  LDC R3, c[0x0][0x3a0] ;  /* 0x0000e800ff037b82 */ /* 0x000e220000000800 */
[----:B------:R-:W-:-:S02]  /*c090*/  IMAD R39, R8, R7, R39 ;  /* 0x0000000708277224 */ /* 0x000fc400078e0227 */
[----:B------:R-:W-:Y:S02]  /*c0a0*/  IMAD R163, R163, 0x2, R161 ;  /* 0x00000002a3a37824 */ /* 0x000fe400078e02a1 */
[----:B------:R-:W-:Y:S02]  /*c0b0*/  IMAD.U32 R7, RZ, RZ, UR8 ;  /* 0x00000008ff077e24 */ /* 0x000fe4000f8e00ff */
[----:B------:R-:W-:Y:S02]  /*c0c0*/  IMAD R165, R165, 0x2, R163 ;  /* 0x00000002a5a57824 */ /* 0x000fe400078e02a3 */
[----:B------:R-:W-:Y:S02]  /*c0d0*/  @!P5 IMAD.IADD R37, R37, 0x1, -R8 ;  /* 0x000000012525d824 */ /* 0x000fe400078e0a08 */
[----:B------:R-:W-:Y:S02]  /*c0e0*/  IMAD R134, R134, 0x2, R165 ;  /* 0x0000000286867824 */ /* 0x000fe400078e02a5 */
[----:B------:R-:W-:Y:S01]  /*c0f0*/  @!P0 IMAD.MOV R26, RZ, RZ, -R26 ;  /* 0x000000ffff1a8224 */ /* 0x000fe200078e0a1a */
[----:B------:R-:W-:Y:S01]  /*c100*/  ISETP.GT.U32.AND P5, PT, R8, R37, PT ;  /* 0x000000250800720c */ /* 0x000fe20003fa4070 */
[----:B------:R-:W-:-:S02]  /*c110*/  IMAD R130, R130, 0x4, R134 ;  /* 0x0000000482827824 */ /* 0x000fc400078e0286 */
[----:B------:R-:W-:Y:S02]  /*c120*/  @!P1 IMAD.MOV R27, RZ, RZ, -R27 ;  /* 0x000000ffff1b9224 */ /* 0x000fe400078e0a1b */
[----:B------:R-:W-:-:S04]  /*c130*/  IMAD R128, R128, 0x2, R130 ;  /* 0x0000000280807824 */ /* 0x000fc800078e0282 */
[----:B------:R-:W-:-:S04]  /*c140*/  IMAD R126, R126, 0x2, R128 ;  /* 0x000000027e7e7824 */ /* 0x000fc800078e0280 */
[----:B------:R-:W-:Y:S01]  /*c150*/  @!P5 IMAD.IADD R37, R37, 0x1, -R8 ;  /* 0x000000012525d824 */ /* 0x000fe200078e0a08 */
[----:B------:R-:W-:Y:S01]  /*c160*/  ISETP.GT.U32.AND P5, PT, R8, R22, PT ;  /* 0x000000160800720c */ /* 0x000fe20003fa4070 */
[----:B------:R-:W-:-:S04]  /*c170*/  IMAD R124, R124, 0x2, R126 ;  /* 0x000000027c7c7824 */ /* 0x000fc800078e027e */
        /* <DEDUP_REMOVED lines=9> */
[----:B------:R-:W-:-:S03]  /*c210*/  IMAD R110, R110, 0x2, R112 ;  /* 0x000000026e6e7824 */ /* 0x000fc600078e0270 */
[----:B------:R-:W-:Y:S01]  /*c220*/  ISETP.GT.U32.AND P4, PT, R8, R23, PT ;  /* 0x000000170800720c */ /* 0x000fe20003f84070 */
[----:B------:R-:W-:-:S04]  /*c230*/  IMAD R108, R108, 0x2, R110 ;  /* 0x000000026c6c7824 */ /* 0x000fc800078e026e */
[----:B------:R-:W-:-:S04]  /*c240*/  IMAD R106, R106, 0x2, R108 ;  /* 0x000000026a6a7824 */ /* 0x000fc800078e026c */
[----:B------:R-:W-:Y:S01]  /*c250*/  @!P5 IMAD.IADD R22, R22, 0x1, -R8 ;  /* 0x000000011616d824 */ /* 0x000fe200078e0a08 */
[----:B------:R-:W-:Y:S01]  /*c260*/  IADD3 R6, P5, PT, R2, UR16, RZ ;  /* 0x0000001002067c10 */ /* 0x000fe2000ffbe0ff */
[----:B------:R-:W-:Y:S02]  /*c270*/  IMAD R104, R104, 0x2, R106 ;  /* 0x0000000268687824 */ /* 0x000fe400078e026a */
[----:B------:R-:W-:Y:S01]  /*c280*/  @!P4 IMAD.IADD R23, R23, 0x1, -R8 ;  /* 0x000000011717c824 */ /* 0x000fe200078e0a08 */
[----:B------:R-:W-:Y:S01]  /*c290*/  LEA.HI.X.SX32 R2, R2, UR17, 0x1, P5 ;  /* 0x0000001102027c11 */ /* 0x000fe2000a8f0eff */
[----:B------:R-:W-:Y:S01]  /*c2a0*/  IMAD R102, R102, 0x2, R104 ;  /* 0x0000000266667824 */ /* 0x000fe200078e0268 */
[-C--:B------:R-:W-:Y:S02]  /*c2b0*/  IADD3 R144, P5, PT, R143, R6.reuse, RZ ;  /* 0x000000068f907210 */ /* 0x080fe40007fbe0ff */
[----:B------:R-:W-:Y:S01]  /*c2c0*/  IADD3 R146, P2, PT, R145, R6, RZ ;  /* 0x0000000691927210 */ /* 0x000fe20007f5e0ff */
[----:B------:R-:W-:Y:S01]  /*c2d0*/  IMAD R98, R98, 0x4, R102 ;  /* 0x0000000462627824 */ /* 0x000fe200078e0266 */
[----:B------:R-:W-:-:S02]  /*c2e0*/  LEA.HI.X.SX32 R143, R143, R2, 0x1, P5 ;  /* 0x000000028f8f7211 */ /* 0x000fc400028f0eff */
[-C--:B------:R-:W-:Y:S01]  /*c2f0*/  IADD3 R150, P5, PT, R149, R6.reuse, RZ ;  /* 0x0000000695967210 */ /* 0x080fe20007fbe0ff */
[----:B------:R-:W-:Y:S01]  /*c300*/  IMAD R96, R96, 0x2, R98 ;  /* 0x0000000260607824 */ /* 0x000fe200078e0262 */
[----:B------:R-:W-:Y:S02]  /*c310*/  IADD3 R142, P4, PT, R141, R6, RZ ;  /* 0x000000068d8e7210 */ /* 0x000fe40007f9e0ff */
[-C--:B------:R-:W-:Y:S01]  /*c320*/  LEA.HI.X.SX32 R149, R149, R2.reuse, 0x1, P5 ;  /* 0x0000000295957211 */ /* 0x080fe200028f0eff */
[----:B------:R-:W-:Y:S01]  /*c330*/  IMAD R94, R94, 0x2, R96 ;  /* 0x000000025e5e7824 */ /* 0x000fe200078e0260 */
[----:B------:R-:W-:Y:S01]  /*c340*/  IADD3 R10, P5, PT, R6, UR4, RZ ;  /* 0x00000004060a7c10 */ /* 0x000fe2000ffbe0ff */
[----:B------:R-:W-:Y:S01]  /*c350*/  UIMAD UR4, UR27, UR8, URZ ;  /* 0x000000081b0472a4 */ /* 0x000fe2000f8e02ff */
[-C--:B------:R-:W-:Y:S01]  /*c360*/  LEA.HI.X.SX32 R145, R145, R2.reuse, 0x1, P2 ;  /* 0x0000000291917211 */ /* 0x080fe200010f0eff */
[----:B------:R-:W-:Y:S01]  /*c370*/  IMAD R92, R92, 0x2, R94 ;  /* 0x000000025c5c7824 */ /* 0x000fe200078e025e */
[----:B------:R-:W-:Y:S01]  /*c380*/  LEA.HI.X.SX32 R141, R141, R2, 0x1, P4 ;  /* 0x000000028d8d7211 */ /* 0x000fe200020f0eff */
[----:B------:R1:W-:Y:S01]  /*c390*/  STL [R1+0x960], R10 ;  /* 0x0009600a01007387 */ /* 0x0003e20000100800 */
[-C--:B------:R-:W-:Y:S01]  /*c3a0*/  IADD3 R152, P2, PT, R151, R6.reuse, RZ ;  /* 0x0000000697987210 */ /* 0x080fe20007f5e0ff */
[----:B------:R-:W-:Y:S01]  /*c3b0*/  IMAD R90, R90, 0x2, R92 ;  /* 0x000000025a5a7824 */ /* 0x000fe200078e025c */
[----:B------:R-:W-:-:S02]  /*c3c0*/  IADD3 R148, P4, PT, R147, R6, RZ ;  /* 0x0000000693947210 */ /* 0x000fc40007f9e0ff */
[-C--:B------:R-:W-:Y:S01]  /*c3d0*/  LEA.HI.X.SX32 R151, R151, R2.reuse, 0x1, P2 ;  /* 0x0000000297977211 */ /* 0x080fe200010f0eff */
[----:B------:R-:W-:Y:S01]  /*c3e0*/  IMAD R88, R88, 0x2, R90 ;  /* 0x0000000258587824 */ /* 0x000fe200078e025a */
[----:B------:R-:W-:Y:S02]  /*c3f0*/  LEA.HI.X.SX32 R147, R147, R2, 0x1, P4 ;  /* 0x0000000293937211 */ /* 0x000fe400020f0eff */
[----:B------:R-:W-:Y:S01]  /*c400*/  IADD3 R156, P2, PT, R155, R6, RZ ;  /* 0x000000069b9c7210 */ /* 0x000fe20007f5e0ff */
[----:B------:R-:W-:Y:S01]  /*c410*/  IMAD R86, R86, 0x2, R88 ;  /* 0x0000000256567824 */ /* 0x000fe200078e0258 */
[----:B-1----:R-:W-:Y:S02]  /*c420*/  LEA.HI.X.SX32 R10, R160, R2, 0x1, P5 ;  /* 0x00000002a00a7211 */ /* 0x002fe400028f0eff */
[-C--:B------:R-:W-:Y:S01]  /*c430*/  IADD3 R160, P5, PT, R159, R6.reuse, RZ ;  /* 0x000000069fa07210 */ /* 0x080fe20007fbe0ff */
[----:B------:R-:W-:Y:S01]  /*c440*/  IMAD R82, R82, 0x4, R86 ;  /* 0x0000000452527824 */ /* 0x000fe200078e0256 */
[----:B------:R-:W-:Y:S01]  /*c450*/  IADD3 R154, P4, PT, R153, R6, RZ ;  /* 0x00000006999a7210 */ /* 0x000fe20007f9e0ff */
[----:B------:R1:W-:Y:S01]  /*c460*/  STL [R1+0x95c], R10 ;  /* 0x00095c0a01007387 */ /* 0x0003e20000100800 */
[-C--:B------:R-:W-:Y:S01]  /*c470*/  LEA.HI.X.SX32 R159, R159, R2.reuse, 0x1, P5 ;  /* 0x000000029f9f7211 */ /* 0x080fe200028f0eff */
[----:B------:R-:W-:Y:S01]  /*c480*/  IMAD R80, R80, 0x2, R82 ;  /* 0x0000000250507824 */ /* 0x000fe200078e0252 */
[----:B------:R-:W-:-:S02]  /*c490*/  LEA.HI.X.SX32 R155, R155, R2, 0x1, P2 ;  /* 0x000000029b9b7211 */ /* 0x000fc400010f0eff */
[----:B------:R-:W-:Y:S01]  /*c4a0*/  LEA.HI.X.SX32 R153, R153, R2, 0x1, P4 ;  /* 0x0000000299997211 */ /* 0x000fe200020f0eff */
[----:B------:R-:W-:Y:S01]  /*c4b0*/  IMAD R78, R78, 0x2, R80 ;  /* 0x000000024e4e7824 */ /* 0x000fe200078e0250 */
[-C--:B------:R-:W-:Y:S02]  /*c4c0*/  IADD3 R162, P2, PT, R161, R6.reuse, RZ ;  /* 0x00000006a1a27210 */ /* 0x080fe40007f5e0ff */
[-C--:B------:R-:W-:Y:S01]  /*c4d0*/  IADD3 R158, P4, PT, R157, R6.reuse, RZ ;  /* 0x000000069d9e7210 */ /* 0x080fe20007f9e0ff */
[----:B------:R-:W-:Y:S01]  /*c4e0*/  IMAD R76, R76, 0x2, R78 ;  /* 0x000000024c4c7824 */ /* 0x000fe200078e024e */
[----:B-1----:R-:W-:Y:S02]  /*c4f0*/  IADD3 R10, P5, PT, R165, R6, RZ ;  /* 0x00000006a50a7210 */ /* 0x002fe40007fbe0ff */
[-C--:B------:R-:W-:Y:S01]  /*c500*/  LEA.HI.X.SX32 R161, R161, R2.reuse, 0x1, P2 ;  /* 0x00000002a1a17211 */ /* 0x080fe200010f0eff */
[----:B------:R-:W-:Y:S01]  /*c510*/  IMAD R74, R74, 0x2, R76 ;  /* 0x000000024a4a7824 */ /* 0x000fe200078e024c */
[----:B------:R-:W-:Y:S01]  /*c520*/  LEA.HI.X.SX32 R157, R157, R2, 0x1, P4 ;  /* 0x000000029d9d7211 */ /* 0x000fe200020f0eff */
[----:B------:R1:W-:Y:S01]  /*c530*/  STL [R1], R10 ;  /* 0x0000000a01007387 */ /* 0x0003e20000100800 */
[----:B------:R-:W-:Y:S01]  /*c540*/  IADD3 R164, P4, PT, R163, R6, RZ ;  /* 0x00000006a3a47210 */ /* 0x000fe20007f9e0ff */
[----:B------:R-:W-:Y:S01]  /*c550*/  IMAD R72, R72, 0x2, R74 ;  /* 0x0000000248487824 */ /* 0x000fe200078e024a */
[----:B------:R-:W-:-:S02]  /*c560*/  LEA.HI.X.SX32 R165, R165, R2, 0x1, P5 ;  /* 0x00000002a5a57211 */ /* 0x000fc400028f0eff */
[----:B------:R-:W-:Y:S01]  /*c570*/  LEA.HI.X.SX32 R163, R163, R2, 0x1, P4 ;  /* 0x00000002a3a37211 */ /* 0x000fe200020f0eff */
[----:B------:R-:W-:Y:S01]  /*c580*/  IMAD R70, R70, 0x2, R72 ;  /* 0x0000000246467824 */ /* 0x000fe200078e0248 */
[----:B-1----:R-:W-:-:S03]  /*c590*/  IADD3 R10, P2, PT, R134, R6, RZ ;  /* 0x00000006860a7210 */ /* 0x002fc60007f5e0ff */
[----:B------:R-:W-:Y:S02]  /*c5a0*/  IMAD R47, R47, 0x4, R70 ;  /* 0x000000042f2f7824 */ /* 0x000fe400078e0246 */
[----:B------:R1:W-:Y:S02]  /*c5b0*/  STL [R1+0x8], R10 ;  /* 0x0000080a01007387 */ /* 0x0003e40000100800 */
[----:B------:R-:W-:-:S04]  /*c5c0*/  IMAD R65, R65, 0x2, R47 ;  /* 0x0000000241417824 */ /* 0x000fc800078e022f */
[----:B------:R-:W-:-:S04]  /*c5d0*/  IMAD R45, R45, 0x2, R65 ;  /* 0x000000022d2d7824 */ /* 0x000fc800078e0241 */
[----:B------:R-:W-:Y:S01]  /*c5e0*/  IMAD R61, R61, 0x2, R45 ;  /* 0x000000023d3d7824 */ /* 0x000fe200078e022d */
[----:B-1----:R-:W-:-:S03]  /*c5f0*/  IADD3 R10, P4, PT, R6, UR6, RZ ;  /* 0x00000006060a7c10 */ /* 0x002fc6000ff9e0ff */
[----:B------:R-:W-:Y:S02]  /*c600*/  IMAD R59, R59, 0x2, R61 ;  /* 0x000000023b3b7824 */ /* 0x000fe400078e023d */
[----:B------:R1:W-:Y:S02]  /*c610*/  STL [R1+0x968], R10 ;  /* 0x0009680a01007387 */ /* 0x0003e40000100800 */
[----:B------:R-:W-:-:S04]  /*c620*/  IMAD R57, R57, 0x2, R59 ;  /* 0x0000000239397824 */ /* 0x000fc800078e023b */
[----:B------:R-:W-:Y:S01]  /*c630*/  IMAD R43, R43, 0x2, R57 ;  /* 0x000000022b2b7824 */ /* 0x000fe200078e0239 */
[----:B-1----:R-:W-:-:S03]  /*c640*/  IADD3 R10, P5, PT, R130, R6, RZ ;  /* 0x00000006820a7210 */ /* 0x002fc60007fbe0ff */
[----:B------:R-:W-:Y:S02]  /*c650*/  IMAD R7, R7, 0x4, R43 ;  /* 0x0000000407077824 */ /* 0x000fe400078e022b */
[----:B------:R1:W-:Y:S02]  /*c660*/  STL [R1+0x10], R10 ;  /* 0x0000100a01007387 */ /* 0x0003e40000100800 */
[----:B------:R-:W-:Y:S01]  /*c670*/  IMAD R49, R49, 0x2, R7 ;  /* 0x0000000231317824 */ /* 0x000fe200078e0207 */
[----:B-1----:R-:W-:Y:S01]  /*c680*/  LEA.HI.X.SX32 R10, R134, R2, 0x1, P2 ;  /* 0x00000002860a7211 */ /* 0x002fe200010f0eff */
[----:B------:R-:W-:Y:S01]  /*c690*/  IMAD.U32 R134, RZ, RZ, UR4 ;  /* 0x00000004ff867e24 */ /* 0x000fe2000f8e00ff */
[----:B------:R-:W-:-:S03]  /*c6a0*/  UIMAD UR4, UR28, UR8, URZ ;  /* 0x000000081c0472a4 */ /* 0x000fc6000f8e02ff */
[----:B------:R1:W-:Y:S01]  /*c6b0*/  STL [R1+0x4], R10 ;  /* 0x0000040a01007387 */ /* 0x0003e20000100800 */
[----:B------:R-:W-:Y:S02]  /*c6c0*/  LEA.HI.X.SX32 R134, R134, R2, 0x1, P4 ;  /* 0x0000000286867211 */ /* 0x000fe400020f0eff */
[----:B-1----:R-:W-:-:S05]  /*c6d0*/  IADD3 R10, P2, PT, R128, R6, RZ ;  /* 0x00000006800a7210 */ /* 0x002fca0007f5e0ff */
[----:B------:R1:W-:Y:S04]  /*c6e0*/  STL [R1+0x18], R10 ;  /* 0x0000180a01007387 */ /* 0x0003e80000100800 */
[----:B------:R2:W-:Y:S01]  /*c6f0*/  STL [R1+0x964], R134 ;  /* 0x0009648601007387 */ /* 0x0005e20000100800 */
[----:B-1----:R-:W1:Y:S01]  /*c700*/  S2R R10, SR_TID.X ;  /* 0x00000000000a7919 */ /* 0x002e620000002100 */
[----:B--2---:R-:W-:-:S05]  /*c710*/  IADD3 R134, P4, PT, R126, R6, RZ ;  /* 0x000000067e867210 */ /* 0x004fca0007f9e0ff */
[----:B------:R2:W-:Y:S02]  /*c720*/  STL [R1+0x20], R134 ;  /* 0x0000208601007387 */ /* 0x0005e40000100800 */
[----:B--2---:R-:W-:Y:S02]  /*c730*/  LEA.HI.X.SX32 R134, R130, R2, 0x1, P5 ;  /* 0x0000000282867211 */ /* 0x004fe400028f0eff */
[----:B------:R-:W-:-:S03]  /*c740*/  IADD3 R130, P5, PT, R124, R6, RZ ;  /* 0x000000067c827210 */ /* 0x000fc60007fbe0ff */
[----:B------:R2:W-:Y:S04]  /*c750*/  STL [R1+0xc], R134 ;  /* 0x00000c8601007387 */ /* 0x0005e80000100800 */
[----:B------:R3:W-:Y:S01]  /*c760*/  STL [R1+0x28], R130 ;  /* 0x0000288201007387 */ /* 0x0007e20000100800 */
[----:B-1----:R-:W-:Y:S02]  /*c770*/  SHF.R.U32.HI R10, RZ, 0x6, R10 ;  /* 0x00000006ff0a7819 */ /* 0x002fe4000001160a */
[----:B--2---:R-:W-:Y:S02]  /*c780*/  LEA.HI.X.SX32 R134, R128, R2, 0x1, P2 ;  /* 0x0000000280867211 */ /* 0x004fe400010f0eff */
[----:B------:R-:W-:Y:S02]  /*c790*/  IADD3 R128, P2, PT, R122, R6, RZ ;  /* 0x000000067a807210 */ /* 0x000fe40007f5e0ff */
[----:B---3--:R-:W-:Y:S01]  /*c7a0*/  LEA.HI.X.SX32 R130, R126, R2, 0x1, P4 ;  /* 0x000000027e827211 */ /* 0x008fe200020f0eff */
[----:B------:R1:W-:Y:S01]  /*c7b0*/  STL [R1+0x14], R134 ;  /* 0x0000148601007387 */ /* 0x0003e20000100800 */
[----:B------:R-:W-:-:S02]  /*c7c0*/  IADD3 R126, P4, PT, R120, R6, RZ ;  /* 0x00000006787e7210 */ /* 0x000fc40007f9e0ff */
[----:B------:R-:W-:Y:S01]  /*c7d0*/  LEA.HI.X.SX32 R122, R122, R2, 0x1, P2 ;  /* 0x000000027a7a7211 */ /* 0x000fe200010f0eff */
[----:B------:R2:W-:Y:S01]  /*c7e0*/  STL [R1+0x30], R128 ;  /* 0x0000308001007387 */ /* 0x0005e20000100800 */
[----:B------:R-:W-:-:S03]  /*c7f0*/  SGXT.U32 R10, R10, 0x1 ;  /* 0x000000010a0a781a */ /* 0x000fc60000000000 */
[----:B------:R3:W-:Y:S01]  /*c800*/  STL [R1+0x1c], R130 ;  /* 0x00001c8201007387 */ /* 0x0007e20000100800 */
[----:B-1----:R-:W-:-:S03]  /*c810*/  IADD3 R134, P2, PT, R6, UR12, RZ ;  /* 0x0000000c06867c10 */ /* 0x002fc6000ff5e0ff */
[----:B------:R1:W-:Y:S01]  /*c820*/  STL [R1+0x38], R126 ;  /* 0x0000387e01007387 */ /* 0x0003e20000100800 */
[----:B--2---:R-:W-:Y:S02]  /*c830*/  LEA.HI.X.SX32 R128, R124, R2, 0x1, P5 ;  /* 0x000000027c807211 */ /* 0x004fe400028f0eff */
[C---:B------:R-:W-:Y:S01]  /*c840*/  IADD3 R124, P5, PT, R118.reuse, R6, RZ ;  /* 0x00000006767c7210 */ /* 0x040fe20007fbe0ff */
[----:B---3--:R-:W-:Y:S01]  /*c850*/  IMAD.U32 R130, RZ, RZ, UR4 ;  /* 0x00000004ff827e24 */ /* 0x008fe2000f8e00ff */
[----:B------:R-:W-:Y:S02]  /*c860*/  UIMAD UR4, UR29, UR8, URZ ;  /* 0x000000081d0472a4 */ /* 0x000fe4000f8e02ff */
[-C--:B------:R-:W-:Y:S01]  /*c870*/  LEA.HI.X.SX32 R118, R118, R2.reuse, 0x1, P5 ;  /* 0x0000000276767211 */ /* 0x080fe200028f0eff */
[----:B------:R-:W-:Y:S01]  /*c880*/  STL [R1+0x40], R124 ;  /* 0x0000407c01007387 */ /* 0x000fe20000100800 */
[----:B------:R-:W-:-:S03]  /*c890*/  LEA.HI.X.SX32 R130, R130, R2, 0x1, P2 ;  /* 0x0000000282827211 */ /* 0x000fc600010f0eff */
[----:B------:R-:W-:Y:S01]  /*c8a0*/  STL [R1+0x24], R128 ;  /* 0x0000248001007387 */ /* 0x000fe20000100800 */
[----:B-1----:R-:W-:Y:S01]  /*c8b0*/  IMAD.U32 R126, RZ, RZ, UR4 ;  /* 0x00000004ff7e7e24 */ /* 0x002fe2000f8e00ff */
[----:B------:R-:W-:Y:S02]  /*c8c0*/  UIMAD UR4, UR30, UR8, URZ ;  /* 0x000000081e0472a4 */ /* 0x000fe4000f8e02ff */
[----:B------:R1:W-:Y:S02]  /*c8d0*/  STL [R1+0x2c], R122 ;  /* 0x00002c7a01007387 */ /* 0x0003e40000100800 */
[----:B-1----:R-:W-:Y:S02]  /*c8e0*/  LEA.HI.X.SX32 R122, R120, R2, 0x1, P4 ;  /* 0x00000002787a7211 */ /* 0x002fe400020f0eff */
[----:B------:R-:W-:-:S03]  /*c8f0*/  IADD3 R120, P4, PT, R114, R6, RZ ;  /* 0x0000000672787210 */ /* 0x000fc60007f9e0ff */
[----:B------:R1:W-:Y:S01]  /*c900*/  STL [R1+0x34], R122 ;  /* 0x0000347a01007387 */ /* 0x0003e20000100800 */
[----:B------:R-:W-:-:S03]  /*c910*/  LEA.HI.X.SX32 R114, R114, R2, 0x1, P4 ;  /* 0x0000000272727211 */ /* 0x000fc600020f0eff */
[----:B------:R2:W-:Y:S04]  /*c920*/  STL [R1+0x48], R120 ;  /* 0x0000487801007387 */ /* 0x0005e80000100800 */
[----:B------:R-:W-:Y:S01]  /*c930*/  STL [R1+0x970], R134 ;  /* 0x0009708601007387 */ /* 0x000fe20000100800 */
[----:B-1----:R-:W-:-:S03]  /*c940*/  IADD3 R122, P4, PT, R108, R6, RZ ;  /* 0x000000066c7a7210 */ /* 0x002fc60007f9e0ff */
[----:B------:R1:W-:Y:S01]  /*c950*/  STL [R1+0x3c], R118 ;  /* 0x00003c7601007387 */ /* 0x0003e20000100800 */
[----:B--2---:R-:W-:Y:S02]  /*c960*/  IADD3 R120, P5, PT, R112, R6, RZ ;  /* 0x0000000670787210 */ /* 0x004fe40007fbe0ff */
[----:B------:R-:W-:Y:S02]  /*c970*/  LEA.HI.X.SX32 R124, R108, R2, 0x1, P4 ;  /* 0x000000026c7c7211 */ /* 0x000fe400020f0eff */
[-C--:B------:R-:W-:Y:S01]  /*c980*/  IADD3 R108, P4, PT, R102, R6.reuse, RZ ;  /* 0x00000006666c7210 */ /* 0x080fe20007f9e0ff */
[----:B------:R-:W-:Y:S01]  /*c990*/  STL [R1+0x50], R120 ;  /* 0x0000507801007387 */ /* 0x000fe20000100800 */
[----:B-1----:R-:W-:Y:S02]  /*c9a0*/  IADD3 R118, P2, PT, R110, R6, RZ ;  /* 0x000000066e767210 */ /* 0x002fe40007f5e0ff */
[----:B------:R-:W-:-:S03]  /*c9b0*/  LEA.HI.X.SX32 R102, R102, R2, 0x1, P4 ;  /* 0x0000000266667211 */ /* 0x000fc600020f0eff */
[----:B------:R1:W-:Y:S04]  /*c9c0*/  STL [R1+0x58], R118 ;  /* 0x0000587601007387 */ /* 0x0003e80000100800 */
[----:B------:R-:W-:Y:S04]  /*c9d0*/  STL [R1+0x96c], R130 ;  /* 0x00096c8201007387 */ /* 0x000fe80000100800 */
[----:B------:R2:W-:Y:S01]  /*c9e0*/  STL [R1+0x44], R114 ;  /* 0x0000447201007387 */ /* 0x0005e20000100800 */
[-C--:B-1----:R-:W-:Y:S02]  /*c9f0*/  LEA.HI.X.SX32 R118, R112, R2.reuse, 0x1, P5 ;  /* 0x0000000270767211 */ /* 0x082fe400028f0eff */
[----:B------:R-:W-:-:S02]  /*ca00*/  LEA.HI.X.SX32 R112, R110, R2, 0x1, P2 ;  /* 0x000000026e707211 */ /* 0x000fc400010f0eff */
[-C--:B------:R-:W-:Y:S01]  /*ca10*/  IADD3 R110, P2, PT, R104, R6.reuse, RZ ;  /* 0x00000006686e7210 */ /* 0x080fe20007f5e0ff */
[----:B------:R1:W-:Y:S01]  /*ca20*/  STL [R1+0x4c], R118 ;  /* 0x00004c7601007387 */ /* 0x0003e20000100800 */
[----:B--2---:R-:W-:-:S03]  /*ca30*/  IADD3 R114, P5, PT, R106, R6, RZ ;  /* 0x000000066a727210 */ /* 0x004fc60007fbe0ff */
[----:B------:R-:W-:Y:S01]  /*ca40*/  STL [R1+0x60], R122 ;  /* 0x0000607a01007387 */ /* 0x000fe20000100800 */
[----:B------:R-:W-:-:S03]  /*ca50*/  LEA.HI.X.SX32 R106, R106, R2, 0x1, P5 ;  /* 0x000000026a6a7211 */ /* 0x000fc600028f0eff */
[----:B------:R2:W-:Y:S01]  /*ca60*/  STL [R1+0x68], R114 ;  /* 0x0000687201007387 */ /* 0x0005e20000100800 */
[----:B-1----:R-:W-:-:S03]  /*ca70*/  IADD3 R118, P5, PT, R6, UR13, RZ ;  /* 0x0000000d06767c10 */ /* 0x002fc6000ffbe0ff */
[----:B------:R1:W-:Y:S01]  /*ca80*/  STL [R1+0x54], R112 ;  /* 0x0000547001007387 */ /* 0x0003e20000100800 */
[----:B------:R-:W-:Y:S01]  /*ca90*/  LEA.HI.X.SX32 R120, R126, R2, 0x1, P5 ;  /* 0x000000027e787211 */ /* 0x000fe200028f0eff */
[----:B------:R-:W-:Y:S02]  /*caa0*/  IMAD.U32 R126, RZ, RZ, UR4 ;  /* 0x00000004ff7e7e24 */ /* 0x000fe4000f8e00ff */
[----:B------:R-:W-:Y:S01]  /*cab0*/  STL [R1+0x70], R110 ;  /* 0x0000706e01007387 */ /* 0x000fe20000100800 */
[----:B------:R-:W-:Y:S02]  /*cac0*/  UIMAD UR4, UR31, UR8, URZ ;  /* 0x000000081f0472a4 */ /* 0x000fe4000f8e02ff */
[----:B--2---:R-:W-:Y:S01]  /*cad0*/  IMAD.U32 R114, RZ, RZ, UR8 ;  /* 0x00000008ff727e24 */ /* 0x004fe2000f8e00ff */
[----:B------:R-:W-:Y:S01]  /*cae0*/  STL [R1+0x78], R108 ;  /* 0x0000786c01007387 */ /* 0x000fe20000100800 */
[----:B-1----:R-:W-:-:S03]  /*caf0*/  IMAD.U32 R112, RZ, RZ, UR8 ;  /* 0x00000008ff707e24 */ /* 0x002fc6000f8e00ff */
[----:B------:R-:W-:Y:S04]  /*cb00*/  STL [R1+0x5c], R124 ;  /* 0x00005c7c01007387 */ /* 0x000fe80000100800 */
        /* <DEDUP_REMOVED lines=27> */
[----:B------:R-:W-:Y:S01]  /*ccc0*/  STL [R1+0x8c], R96 ;  /* 0x00008c6001007387 */ /* 0x000fe20000100800 */
[-C--:B------:R-:W-:Y:S01]  /*ccd0*/  LEA.HI.X.SX32 R104, R126, R2.reuse, 0x1, P4 ;  /* 0x000000027e687211 */ /* 0x080fe200020f0eff */
[----:B------:R-:W-:Y:S02]  /*cce0*/  IMAD.U32 R126, RZ, RZ, UR4 ;  /* 0x00000004ff7e7e24 */ /* 0x000fe4000f8e00ff */
[----:B------:R-:W-:Y:S01]  /*ccf0*/  STL [R1+0xa8], R94 ;  /* 0x0000a85e01007387 */ /* 0x000fe20000100800 */
[----:B------:R-:W-:Y:S01]  /*cd00*/  UIMAD UR4, UR32, UR8, URZ ;  /* 0x00000008200472a4 */ /* 0x000fe2000f8e02ff */
[----:B--2---:R-:W-:Y:S02]  /*cd10*/  VIADD R98, R0, 0xe9 ;  /* 0x000000e900627836 */ /* 0x004fe40000000000 */
[----:B------:R-:W-:Y:S04]  /*cd20*/  STL [R1+0xb0], R92 ;  /* 0x0000b05c01007387 */ /* 0x000fe80000100800 */
[----:B------:R-:W-:Y:S04]  /*cd30*/  STL [R1+0x94], R108 ;  /* 0x0000946c01007387 */ /* 0x000fe80000100800 */
[----:B------:R1:W-:Y:S02]  /*cd40*/  STL [R1+0x9c], R90 ;  /* 0x00009c5a01007387 */ /* 0x0003e40000100800 */
[----:B-1----:R-:W-:-:S02]  /*cd50*/  LEA.HI.X.SX32 R90, R88, R2, 0x1, P5 ;  /* 0x00000002585a7211 */ /* 0x002fc400028f0eff */
        /* <DEDUP_REMOVED lines=12> */
[-C--:B------:R-:W-:Y:S02]  /*ce20*/  LEA.HI.X.SX32 R70, R70, R2.reuse, 0x1, P5 ;  /* 0x0000000246467211 */ /* 0x080fe400028f0eff */
[----:B------:R-:W-:Y:S01]  /*ce30*/  ISETP.GT.U32.AND P5, PT, R8, R39, PT ;  /* 0x000000270800720c */ /* 0x000fe20003fa4070 */
[----:B------:R1:W-:Y:S04]  /*ce40*/  STL [R1+0xc8], R86 ;  /* 0x0000c85601007387 */ /* 0x0003e80000100800 */
[----:B------:R-:W-:Y:S04]  /*ce50*/  STL [R1+0x97c], R104 ;  /* 0x00097c6801007387 */ /* 0x000fe80000100800 */
[----:B------:R2:W-:Y:S01]  /*ce60*/  STL [R1+0xb4], R82 ;  /* 0x0000b45201007387 */ /* 0x0005e20000100800 */
[----:B-1----:R-:W-:-:S02]  /*ce70*/  LEA.HI.X.SX32 R86, R80, R2, 0x1, P2 ;  /* 0x0000000250567211 */ /* 0x002fc400010f0eff */
[----:B------:R-:W-:Y:S01]  /*ce80*/  LEA.HI.X.SX32 R80, R78, R2, 0x1, P4 ;  /* 0x000000024e507211 */ /* 0x000fe200020f0eff */
[----:B------:R-:W-:Y:S01]  /*ce90*/  @!P5 IMAD.IADD R39, R39, 0x1, -R8 ;  /* 0x000000012727d824 */ /* 0x000fe200078e0a08 */
[-C--:B------:R-:W-:Y:S01]  /*cea0*/  IADD3 R78, P4, PT, R72, R6.reuse, RZ ;  /* 0x00000006484e7210 */ /* 0x080fe20007f9e0ff */
[----:B------:R1:W-:Y:S01]  /*ceb0*/  STL [R1+0xbc], R86 ;  /* 0x0000bc5601007387 */ /* 0x0003e20000100800 */
[----:B--2---:R-:W-:-:S03]  /*cec0*/  IADD3 R82, P2, PT, R74, R6, RZ ;  /* 0x000000064a527210 */ /* 0x004fc60007f5e0ff */
[----:B------:R-:W-:Y:S01]  /*ced0*/  STL [R1+0xd0], R90 ;  /* 0x0000d05a01007387 */ /* 0x000fe20000100800 */
[----:B------:R-:W-:-:S03]  /*cee0*/  LEA.HI.X.SX32 R74, R74, R2, 0x1, P2 ;  /* 0x000000024a4a7211 */ /* 0x000fc600010f0eff */
[----:B------:R-:W-:Y:S01]  /*cef0*/  STL [R1+0xd8], R82 ;  /* 0x0000d85201007387 */ /* 0x000fe20000100800 */
[----:B-1----:R-:W-:-:S03]  /*cf00*/  IADD3 R86, P2, PT, R6, UR20, RZ ;  /* 0x0000001406567c10 */ /* 0x002fc6000ff5e0ff */
[----:B------:R-:W-:Y:S01]  /*cf10*/  STL [R1+0xc4], R80 ;  /* 0x0000c45001007387 */ /* 0x000fe20000100800 */
[-C--:B------:R-:W-:Y:S01]  /*cf20*/  LEA.HI.X.SX32 R88, R126, R2.reuse, 0x1, P2 ;  /* 0x000000027e587211 */ /* 0x080fe200010f0eff */
[----:B------:R-:W-:Y:S02]  /*cf30*/  IMAD.U32 R126, RZ, RZ, UR8 ;  /* 0x00000008ff7e7e24 */ /* 0x000fe4000f8e00ff */
[----:B------:R-:W-:Y:S04]  /*cf40*/  STL [R1+0xe0], R78 ;  /* 0x0000e04e01007387 */ /* 0x000fe80000100800 */
[----:B------:R-:W-:Y:S04]  /*cf50*/  STL [R1+0xe8], R76 ;  /* 0x0000e84c01007387 */ /* 0x000fe80000100800 */
[----:B------:R-:W-:Y:S04]  /*cf60*/  STL [R1+0xcc], R92 ;  /* 0x0000cc5c01007387 */ /* 0x000fe80000100800 */
[----:B------:R1:W-:Y:S02]  /*cf70*/  STL [R1+0xd4], R74 ;  /* 0x0000d44a01007387 */ /* 0x0003e40000100800 */
[----:B-1----:R-:W-:-:S02]  /*cf80*/  LEA.HI.X.SX32 R74, R72, R2, 0x1, P4 ;  /* 0x00000002484a7211 */ /* 0x002fc400020f0eff */
[----:B------:R-:W-:-:S03]  /*cf90*/  IADD3 R72, P4, PT, R47, R6, RZ ;  /* 0x000000062f487210 */ /* 0x000fc60007f9e0ff */
[----:B------:R-:W-:Y:S01]  /*cfa0*/  STL [R1+0xdc], R74 ;  /* 0x0000dc4a01007387 */ /* 0x000fe20000100800 */
[----:B------:R-:W-:-:S03]  /*cfb0*/  LEA.HI.X.SX32 R47, R47, R2, 0x1, P4 ;  /* 0x000000022f2f7211 */ /* 0x000fc600020f0eff */
[----:B------:R-:W-:Y:S04]  /*cfc0*/  STL [R1+0xf0], R72 ;  /* 0x0000f04801007387 */ /* 0x000fe80000100800 */
[----:B------:R-:W-:Y:S04]  /*cfd0*/  STL [R1+0x988], R86 ;  /* 0x0009885601007387 */ /* 0x000fe80000100800 */
[----:B------:R1:W-:Y:S02]  /*cfe0*/  STL [R1+0xe4], R70 ;  /* 0x0000e44601007387 */ /* 0x0003e40000100800 */
[----:B-1----:R-:W-:-:S04]  /*cff0*/  IADD3 R70, P2, PT, R65, R6, RZ ;  /* 0x0000000641467210 */ /* 0x002fc80007f5e0ff */
[----:B------:R-:W-:Y:S01]  /*d000*/  LEA.HI.X.SX32 R65, R65, R2, 0x1, P2 ;  /* 0x0000000241417211 */ /* 0x000fe200010f0eff */
[----:B------:R1:W-:Y:S04]  /*d010*/  STL [R1+0xf8], R70 ;  /* 0x0000f84601007387 */ /* 0x0003e80000100800 */
[----:B------:R-:W-:Y:S04]  /*d020*/  STL [R1+0x984], R88 ;  /* 0x0009845801007387 */ /* 0x000fe80000100800 */
[----:B------:R2:W-:Y:S01]  /*d030*/  STL [R1+0xec], R47 ;  /* 0x0000ec2f01007387 */ /* 0x0005e20000100800 */
[----:B-1----:R-:W-:-:S04]  /*d040*/  IADD3 R70, P4, PT, R45, R6, RZ ;  /* 0x000000062d467210 */ /* 0x002fc80007f9e0ff */
[----:B------:R-:W-:Y:S01]  /*d050*/  LEA.HI.X.SX32 R72, R45, R2, 0x1, P4 ;  /* 0x000000022d487211 */ /* 0x000fe200020f0eff */
[----:B------:R1:W-:Y:S01]  /*d060*/  STL [R1+0x100], R70 ;  /* 0x0001004601007387 */ /* 0x0003e20000100800 */
[----:B--2---:R-:W-:-:S03]  /*d070*/  IMAD R47, R126, 0x2, R49 ;  /* 0x000000027e2f7824 */ /* 0x004fc600078e0231 */
[----:B------:R2:W-:Y:S01]  /*d080*/  STL [R1+0xf4], R65 ;  /* 0x0000f44101007387 */ /* 0x0005e20000100800 */
[----:B------:R-:W-:-:S03]  /*d090*/  IMAD R45, R126, 0x2, R47 ;  /* 0x000000027e2d7824 */ /* 0x000fc600078e022f */
[----:B------:R3:W-:Y:S01]  /*d0a0*/  STL [R1+0xfc], R72 ;  /* 0x0000fc4801007387 */ /* 0x0007e20000100800 */
[----:B------:R-:W-:Y:S01]  /*d0b0*/  IMAD.U32 R126, RZ, RZ, UR4 ;  /* 0x00000004ff7e7e24 */ /* 0x000fe2000f8e00ff */
[-C--:B-1----:R-:W-:Y:S01]  /*d0c0*/  IADD3 R70, P2, PT, R61, R6.reuse, RZ ;  /* 0x000000063d467210 */ /* 0x082fe20007f5e0ff */
[----:B------:R-:W-:Y:S01]  /*d0d0*/  UIMAD UR4, UR11, UR8, URZ ;  /* 0x000000080b0472a4 */ /* 0x000fe2000f8e02ff */
[----:B--2---:R-:W-:-:S03]  /*d0e0*/  IADD3 R65, P4, PT, R59, R6, RZ ;  /* 0x000000063b417210 */ /* 0x004fc60007f9e0ff */
[----:B------:R-:W-:Y:S01]  /*d0f0*/  STL [R1+0x108], R70 ;  /* 0x0001084601007387 */ /* 0x000fe20000100800 */
[----:B------:R-:W-:Y:S01]  /*d100*/  LEA.HI.X.SX32 R61, R61, R2, 0x1, P2 ;  /* 0x000000023d3d7211 */ /* 0x000fe200010f0eff */
[----:B------:R-:W-:Y:S01]  /*d110*/  IMAD.U32 R110, RZ, RZ, UR4 ;  /* 0x00000004ff6e7e24 */ /* 0x000fe2000f8e00ff */
[C---:B---3--:R-:W-:Y:S01]  /*d120*/  IADD3 R72, P2, PT, R57.reuse, R6, RZ ;  /* 0x0000000639487210 */ /* 0x048fe20007f5e0ff */
[----:B------:R1:W-:Y:S01]  /*d130*/  STL [R1+0x110], R65 ;  /* 0x0001104101007387 */ /* 0x0003e20000100800 */
[----:B------:R-:W-:Y:S02]  /*d140*/  USHF.L.U32 UR4, UR14, 0x15, URZ ;  /* 0x000000150e047899 */ /* 0x000fe400080006ff */
[----:B------:R-:W-:Y:S01]  /*d150*/  LEA.HI.X.SX32 R57, R57, R2, 0x1, P2 ;  /* 0x0000000239397211 */ /* 0x000fe200010f0eff */
[----:B------:R-:W-:Y:S01]  /*d160*/  STL [R1+0x118], R72 ;  /* 0x0001184801007387 */ /* 0x000fe20000100800 */
[----:B------:R-:W-:-:S03]  /*d170*/  ULOP3.LUT UR12, UR4, 0x600000, URZ, 0xc0, !UPT ;  /* 0x00600000040c7892 */ /* 0x000fc6000f8ec0ff */
[----:B------:R-:W-:Y:S01]  /*d180*/  STL [R1+0x104], R61 ;  /* 0x0001043d01007387 */ /* 0x000fe20000100800 */
[----:B------:R-:W-:Y:S01]  /*d190*/  UMOV UR4, 0x1 ;  /* 0x0000000100047882 */ /* 0x000fe20000000000 */
[----:B-1----:R-:W-:Y:S02]  /*d1a0*/  LEA.HI.X.SX32 R65, R59, R2, 0x1, P4 ;  /* 0x000000023b417211 */ /* 0x002fe400020f0eff */
[----:B------:R-:W-:-:S03]  /*d1b0*/  IADD3 R59, P4, PT, R43, R6, RZ ;  /* 0x000000062b3b7210 */ /* 0x000fc60007f9e0ff */
[----:B------:R1:W-:Y:S01]  /*d1c0*/  STL [R1+0x10c], R65 ;  /* 0x00010c4101007387 */ /* 0x0003e20000100800 */
[----:B------:R-:W-:-:S03]  /*d1d0*/  LEA.HI.X.SX32 R43, R43, R2, 0x1, P4 ;  /* 0x000000022b2b7211 */ /* 0x000fc600020f0eff */
[----:B------:R-:W-:Y:S04]  /*d1e0*/  STL [R1+0x120], R59 ;  /* 0x0001203b01007387 */ /* 0x000fe80000100800 */
[----:B------:R2:W-:Y:S01]  /*d1f0*/  STL [R1+0x114], R57 ;  /* 0x0001143901007387 */ /* 0x0005e20000100800 */
[----:B-1----:R-:W-:-:S03]  /*d200*/  IADD3 R65, P2, PT, R6, UR21, RZ ;  /* 0x0000001506417c10 */ /* 0x002fc6000ff5e0ff */
[----:B------:R1:W-:Y:S04]  /*d210*/  STL [R1+0x11c], R43 ;  /* 0x00011c2b01007387 */ /* 0x0003e80000100800 */
[----:B------:R-:W-:Y:S01]  /*d220*/  STL [R1+0x990], R65 ;  /* 0x0009904101007387 */ /* 0x000fe20000100800 */
[----:B--2---:R-:W-:-:S04]  /*d230*/  IADD3 R57, P4, PT, R7, R6, RZ ;  /* 0x0000000607397210 */ /* 0x004fc80007f9e0ff */
[----:B------:R-:W-:Y:S01]  /*d240*/  LEA.HI.X.SX32 R7, R7, R2, 0x1, P4 ;  /* 0x0000000207077211 */ /* 0x000fe200020f0eff */
[----:B------:R2:W-:Y:S01]  /*d250*/  STL [R1+0x128], R57 ;  /* 0x0001283901007387 */ /* 0x0005e20000100800 */
[----:B-1----:R-:W-:Y:S01]  /*d260*/  IMAD R43, R114, 0x2, R45 ;  /* 0x00000002722b7824 */ /* 0x002fe200078e022d */
[----:B------:R-:W-:Y:S02]  /*d270*/  IADD3 R114, P4, PT, R47, R6, RZ ;  /* 0x000000062f727210 */ /* 0x000fe40007f9e0ff */
[----:B--2---:R-:W-:Y:S01]  /*d280*/  LEA.HI.X.SX32 R57, R126, R2, 0x1, P2 ;  /* 0x000000027e397211 */ /* 0x004fe200010f0eff */
[----:B------:R-:W-:Y:S01]  /*d290*/  IMAD.U32 R126, RZ, RZ, UR8 ;  /* 0x00000008ff7e7e24 */ /* 0x000fe2000f8e00ff */
[----:B------:R-:W-:-:S04]  /*d2a0*/  IADD3 R59, P2, PT, R49, R6, RZ ;  /* 0x00000006313b7210 */ /* 0x000fc80007f5e0ff */
[----:B------:R-:W-:Y:S01]  /*d2b0*/  LEA.HI.X.SX32 R49, R49, R2, 0x1, P2 ;  /* 0x0000000231317211 */ /* 0x000fe200010f0eff */
[----:B------:R-:W-:Y:S01]  /*d2c0*/  STL [R1+0x130], R59 ;  /* 0x0001303b01007387 */ /* 0x000fe20000100800 */
[----:B------:R-:W-:-:S03]  /*d2d0*/  IADD3 R76, P2, PT, R45, R6, RZ ;  /* 0x000000062d4c7210 */ /* 0x000fc60007f5e0ff */
[----:B------:R-:W-:Y:S01]  /*d2e0*/  STL [R1+0x98c], R57 ;  /* 0x00098c3901007387 */ /* 0x000fe20000100800 */
[----:B------:R-:W-:-:S03]  /*d2f0*/  LEA.HI.X.SX32 R78, R45, R2, 0x1, P2 ;  /* 0x000000022d4e7211 */ /* 0x000fc600010f0eff */
[----:B------:R1:W-:Y:S04]  /*d300*/  STL [R1+0x124], R7 ;  /* 0x0001240701007387 */ /* 0x0003e80000100800 */
[----:B------:R-:W-:Y:S04]  /*d310*/  STL [R1+0x138], R114 ;  /* 0x0001387201007387 */ /* 0x000fe80000100800 */
[----:B------:R2:W-:Y:S01]  /*d320*/  STL [R1+0x12c], R49 ;  /* 0x00012c3101007387 */ /* 0x0005e20000100800 */
[----:B-1----:R-:W-:Y:S01]  /*d330*/  IMAD R7, R126, 0x2, R43 ;  /* 0x000000027e077824 */ /* 0x002fe200078e022b */
[----:B------:R-:W-:-:S02]  /*d340*/  LEA.HI.X.SX32 R126, R47, R2, 0x1, P4 ;  /* 0x000000022f7e7211 */ /* 0x000fc400020f0eff */
[----:B------:R-:W-:Y:S01]  /*d350*/  STL [R1+0x140], R76 ;  /* 0x0001404c01007387 */ /* 0x000fe20000100800 */
[----:B------:R-:W-:Y:S02]  /*d360*/  IMAD R47, R112, 0x2, R7 ;  /* 0x00000002702f7824 */ /* 0x000fe400078e0207 */
[----:B------:R-:W1:Y:S01]  /*d370*/  S2R R112, SR_TID.X ;  /* 0x0000000000707919 */ /* 0x000e620000002100 */
[----:B--2---:R-:W-:-:S04]  /*d380*/  IADD3 R49, P5, PT, R43, R6, RZ ;  /* 0x000000062b317210 */ /* 0x004fc80007fbe0ff */
[----:B------:R-:W-:Y:S01]  /*d390*/  LEA.HI.X.SX32 R45, R43, R2, 0x1, P5 ;  /* 0x000000022b2d7211 */ /* 0x000fe200028f0eff */
[----:B------:R2:W-:Y:S01]  /*d3a0*/  STL [R1+0x148], R49 ;  /* 0x0001483101007387 */ /* 0x0005e20000100800 */
[-C--:B------:R-:W-:Y:S02]  /*d3b0*/  IADD3 R43, P2, PT, R47, R6.reuse, RZ ;  /* 0x000000062f2b7210 */ /* 0x080fe40007f5e0ff */
[----:B------:R-:W-:Y:S01]  /*d3c0*/  ISETP.GT.U32.AND P5, PT, R8, R39, PT ;  /* 0x000000270800720c */ /* 0x000fe20003fa4070 */
[----:B------:R-:W-:Y:S01]  /*d3d0*/  STL [R1+0x134], R126 ;  /* 0x0001347e01007387 */ /* 0x000fe20000100800 */
[----:B--2---:R-:W-:-:S04]  /*d3e0*/  IADD3 R49, P4, PT, R7, R6, RZ ;  /* 0x0000000607317210 */ /* 0x004fc80007f9e0ff */
[----:B------:R-:W-:Y:S01]  /*d3f0*/  LEA.HI.X.SX32 R7, R7, R2, 0x1, P4 ;  /* 0x0000000207077211 */ /* 0x000fe200020f0eff */
[----:B------:R-:W-:Y:S01]  /*d400*/  STL [R1+0x150], R49 ;  /* 0x0001503101007387 */ /* 0x000fe20000100800 */
[----:B------:R-:W-:-:S05]  /*d410*/  IADD3 R6, P4, PT, R6, UR22, RZ ;  /* 0x0000001606067c10 */ /* 0x000fca000ff9e0ff */
[----:B------:R-:W-:Y:S01]  /*d420*/  @!P5 IMAD.IADD R39, R39, 0x1, -R8 ;  /* 0x000000012727d824 */ /* 0x000fe200078e0a08 */
[----:B------:R-:W-:Y:S04]  /*d430*/  STL [R1+0x13c], R78 ;  /* 0x00013c4e01007387 */ /* 0x000fe80000100800 */
[----:B------:R-:W-:Y:S04]  /*d440*/  STL [R1+0x144], R45 ;  /* 0x0001442d01007387 */ /* 0x000fe80000100800 */
[----:B------:R-:W-:Y:S04]  /*d450*/  STL [R1+0x158], R43 ;  /* 0x0001582b01007387 */ /* 0x000fe80000100800 */
[----:B------:R1:W-:Y:S04]  /*d460*/  STL [R1+0x14c], R7 ;  /* 0x00014c0701007387 */ /* 0x0003e80000100800 */
[----:B------:R2:W-:Y:S01]  /*d470*/  STL [R1+0x998], R6 ;  /* 0x0009980601007387 */ /* 0x0005e20000100800 */
[----:B-1----:R-:W-:-:S02]  /*d480*/  SHF.R.U32.HI R7, RZ, 0x6, R112 ;  /* 0x00000006ff077819 */ /* 0x002fc40000011670 */
[-C--:B--2---:R-:W-:Y:S02]  /*d490*/  LEA.HI.X.SX32 R6, R47, R2.reuse, 0x1, P2 ;  /* 0x000000022f067211 */ /* 0x084fe400010f0eff */
[----:B------:R-:W-:Y:S02]  /*d4a0*/  SGXT.U32 R7, R7, 0x1 ;  /* 0x000000010707781a */ /* 0x000fe40000000000 */
[----:B------:R-:W-:Y:S01]  /*d4b0*/  ISETP.GE.AND P2, PT, R98, RZ, PT ;  /* 0x000000ff6200720c */ /* 0x000fe20003f46270 */
[----:B------:R1:W-:Y:S02]  /*d4c0*/  STL [R1+0x154], R6 ;  /* 0x0001540601007387 */ /* 0x0003e40000100800 */
[----:B-1----:R-:W-:Y:S02]  /*d4d0*/  LEA.HI.X.SX32 R6, R110, R2, 0x1, P4 ;  /* 0x000000026e067211 */ /* 0x002fe400020f0eff */
[----:B------:R-:W-:Y:S02]  /*d4e0*/  ISETP.GE.AND P4, PT, R0, RZ, PT ;  /* 0x000000ff0000720c */ /* 0x000fe40003f86270 */
[----:B------:R-:W-:Y:S01]  /*d4f0*/  LOP3.LUT R2, R112, 0x7f, RZ, 0xc0, !PT ;  /* 0x0000007f70027812 */ /* 0x000fe200078ec0ff */
[----:B------:R0:W-:Y:S03]  /*d500*/  STL [R1+0x994], R6 ;  /* 0x0009940601007387 */ /* 0x0001e60000100800 */
[----:B------:R-:W-:Y:S01]  /*d510*/  ISETP.NE.U32.AND P1, PT, R2, RZ, PT ;  /* 0x000000ff0200720c */ /* 0x000fe20003f25070 */
[----:B0-----:R-:W-:-:S06]  /*d520*/  VIADD R6, R3, 0x7f ;  /* 0x0000007f03067836 */ /* 0x001fcc0000000000 */
[----:B------:R-:W-:Y:S01]  /*d530*/  @!P4 IMAD.MOV R39, RZ, RZ, -R39 ;  /* 0x000000ffff27c224 */ /* 0x000fe200078e0a27 */
[----:B------:R-:W-:Y:S01]  /*d540*/  ISETP.GT.AND P0, PT, R6, 0x7f, PT ;  /* 0x0000007f0600780c */ /* 0x000fe20003f04270 */
[----:B------:R-:W-:-:S03]  /*d550*/  IMAD R6, R2, UR9, RZ ;  /* 0x0000000902067c24 */ /* 0x000fc6000f8e02ff */
[----:B------:R-:W-:Y:S02]  /*d560*/  ISETP.LT.AND P5, PT, R7, R3, P0 ;  /* 0x000000030700720c */ /* 0x000fe400007a1270 */
[----:B------:R-:W-:-:S04]  /*d570*/  IADD3 R7, P4, PT, R6, UR18, RZ ;  /* 0x0000001206077c10 */ /* 0x000fc8000ff9e0ff */
[----:B------:R-:W-:Y:S01]  /*d580*/  LEA.HI.X.SX32 R6, R6, UR19, 0x1, P4 ;  /* 0x0000001306067c11 */ /* 0x000fe2000a0f0eff */
[----:B------:R-:W-:Y:S08]  /*d590*/  BRA.U UP0, `(.L_x_5) ;  /* 0x0000000100187547 */ /* 0x000ff0000b800000 */
[----:B------:R-:W-:Y:S01]  /*d5a0*/  ELECT P4, URZ, PT ;  /* 0x0000000000ff782f */ /* 0x000fe20003880000 */
[----:B------:R-:W-:Y:S01]  /*d5b0*/  IMAD.MOV.U32 R43, RZ, RZ, 0x1 ;  /* 0x00000001ff2b7424 */ /* 0x000fe200078e00ff */
[----:B------:R-:W-:Y:S01]  /*d5c0*/  UMOV UR6, 0x40 ;  /* 0x0000004000067882 */ /* 0x000fe20000000000 */
[----:B------:R-:W-:Y:S01]  /*d5d0*/  UVIRTCOUNT.DEALLOC.SMPOOL 0x80 ;  /* 0x000000800000784c */ /* 0x000fe20000000000 */
[----:B------:R-:W-:-:S09]  /*d5e0*/  ULEA UR6, UR5, UR6, 0x18 ;  /* 0x0000000605067291 */ /* 0x000fd2000f8ec0ff */
[----:B------:R0:W-:Y:S03]  /*d5f0*/  @P4 STS.U8 [UR6], R43 ;  /* 0x0000002bff004988 */ /* 0x0001e60008000006 */
.L_x_5:
[----:B------:R-:W-:Y:S01]  /*d600*/  UIADD3 UR12, UPT, UPT, UR7, UR12, URZ ;  /* 0x0000000c070c7290 */ /* 0x000fe2000fffe0ff */
[----:B------:R1:W-:Y:S01]  /*d610*/  STL.64 [R1+0xd68], R132 ;  /* 0x000d688401007387 */ /* 0x0003e20000100a00 */
[----:B------:R-:W-:Y:S01]  /*d620*/  VOTEU.ALL UP1, P1 ;  /* 0x0000000000ff7886 */ /* 0x000fe20000820000 */
[----:B------:R-:W-:Y:S01]  /*d630*/  UIADD3 UR13, UPT, UPT, UR10, 0x14000, URZ ;  /* 0x000140000a0d7890 */ /* 0x000fe2000fffe0ff */
[----:B------:R-:W-:Y:S01]  /*d640*/  @!P3 IMAD.MOV R28, RZ, RZ, -R28 ;  /* 0x000000ffff1cb224 */ /* 0x000fe200078e0a1c */
[----:B------:R-:W-:Y:S01]  /*d650*/  VOTEU.ALL UP2, P1 ;  /* 0x0000000000ff7886 */ /* 0x000fe20000840000 */
[----:B------:R2:W-:Y:S01]  /*d660*/  STL.64 [R1+0xd60], R100 ;  /* 0x000d606401007387 */ /* 0x0005e20000100a00 */
[----:B------:R-:W-:-:S04]  /*d670*/  @!UP1 UIADD3 UR16, UPT, UPT, -UR4, 0x100000, URZ ;  /* 0x0010000004109890 */ /* 0x000fc8000fffe1ff */
[----:B------:R-:W-:Y:S02]  /*d680*/  @!UP1 USHF.L.U32 UR17, UR16, 0xb, URZ ;  /* 0x0000000b10119899 */ /* 0x000fe400080006ff */
[----:B------:R-:W-:Y:S01]  /*d690*/  @!UP1 USHF.L.U32 UR16, UR16, 0x1, URZ ;  /* 0x0000000110109899 */ /* 0x000fe200080006ff */
[----:B------:R-:W-:Y:S01]  /*d6a0*/  @!P2 IMAD.MOV R29, RZ, RZ, -R29 ;  /* 0x000000ffff1da224 */ /* 0x000fe200078e0a1d */
[----:B------:R-:W-:Y:S01]  /*d6b0*/  PRMT R2, RZ, 0x7610, R2 ;  /* 0x00007610ff027816 */ /* 0x000fe20000000002 */
[----:B------:R-:W-:Y:S01]  /*d6c0*/  STTM.16dp32bit_t0_t15.x128 tmem[UR12], RZ ;  /* 0x000000ff000079ed */ /* 0x000fe20008b8000c */
[----:B------:R-:W-:Y:S01]  /*d6d0*/  STTM.16dp32bit_t16_t31.x128 tmem[UR12+0x80], RZ ;  /* 0x000080ff000079ed */ /* 0x000fe20008ba000c */
[----:B------:R-:W3:Y:S02]  /*d6e0*/  FENCE.VIEW.ASYNC.T ;  /* 0x00000000000073c6 */ /* 0x000ee40000000200 */
[----:B---3--:R-:W-:Y:S01]  /*d6f0*/  BAR.SYNC.DEFER_BLOCKING 0x0 ;  /* 0x0000000000007b1d */ /* 0x008fe20000010000 */
[----:B-1----:R-:W-:-:S02]  /*d700*/  PRMT R132, RZ, 0x7610, R132 ;  /* 0x00007610ff847816 */ /* 0x002fc40000000084 */
[C---:B------:R-:W-:Y:S02]  /*d710*/  LOP3.LUT R133, R10.reuse, 0x18, RZ, 0xfc, !PT ;  /* 0x000000180a857812 */ /* 0x040fe400078efcff */
[C---:B--2---:R-:W-:Y:S01]  /*d720*/  LOP3.LUT R101, R10.reuse, 0x10, RZ, 0xfc, !PT ;  /* 0x000000100a657812 */ /* 0x044fe200078efcff */
[----:B------:R-:W1:Y:S01]  /*d730*/  LDCU UR15, c[0x0][0x39c] ;  /* 0x00007380ff0f77ac */ /* 0x000e620008000800 */
[----:B------:R2:W-:Y:S02]  /*d740*/  STL.64 [R1+0xd58], R84 ;  /* 0x000d585401007387 */ /* 0x0005e40000100a00 */
[-C--:B------:R-:W-:Y:S01]  /*d750*/  ISETP.LT.AND P4, PT, R101, R3.reuse, P0 ;  /* 0x000000036500720c */ /* 0x080fe20000781270 */
[----:B------:R-:W3:Y:S01]  /*d760*/  LDCU UR75, c[0x0][0x3b0] ;  /* 0x00007600ff4b77ac */ /* 0x000ee20008000800 */
[----:B------:R-:W-:Y:S01]  /*d770*/  STL.64 [R1+0xd50], R68 ;  /* 0x000d504401007387 */ /* 0x000fe20000100a00 */
[----:B------:R-:W-:Y:S02]  /*d780*/  PRMT R96, RZ, 0x7610, R96 ;  /* 0x00007610ff607816 */ /* 0x000fe40000000060 */
[----:B------:R-:W-:Y:S01]  /*d790*/  PRMT R110, RZ, 0x7610, R110 ;  /* 0x00007610ff6e7816 */ /* 0x000fe2000000006e */
[----:B------:R-:W-:Y:S01]  /*d7a0*/  STL.64 [R1+0xd48], R66 ;  /* 0x000d484201007387 */ /* 0x000fe20000100a00 */
[----:B0-----:R-:W-:Y:S01]  /*d7b0*/  PRMT R43, RZ, 0x7610, R43 ;  /* 0x00007610ff2b7816 */ /* 0x001fe2000000002b */
[----:B------:R-:W0:Y:S02]  /*d7c0*/  LDCU UR6, c[0x0][0x3b0] ;  /* 0x00007600ff0677ac */ /* 0x000e240008000800 */
[----:B------:R4:W-:Y:S01]  /*d7d0*/  STL.64 [R1+0xd40], R62 ;  /* 0x000d403e01007387 */ /* 0x0009e20000100a00 */
[C---:B--2---:R-:W-:Y:S01]  /*d7e0*/  LOP3.LUT R85, R10.reuse, 0x8, RZ, 0xfc, !PT ;  /* 0x000000080a557812 */ /* 0x044fe200078efcff */
[----:B------:R-:W2:Y:S02]  /*d7f0*/  LDCU UR76, c[0x0][0x3b0] ;  /* 0x00007600ff4c77ac */ /* 0x000ea40008000800 */
[----:B------:R-:W0:Y:S02]  /*d800*/  FENCE.VIEW.ASYNC.S ;  /* 0x00000000000073c6 */ /* 0x000e240000000000 */
[----:B0-----:R0:W0:Y:S02]  /*d810*/  @!UP2 SYNCS.EXCH.64 URZ, [UR13], UR16 ;  /* 0x000000100dffa5b2 */ /* 0x0010240008000100 */
[----:B------:R0:W-:Y:S01]  /*d820*/  STL.64 [R1+0xd38], R54 ;  /* 0x000d383601007387 */ /* 0x0001e20000100a00 */
[----:B------:R-:W-:Y:S01]  /*d830*/  ISETP.LT.AND P3, PT, R85, R3, P0 ;  /* 0x000000035500720c */ /* 0x000fe20000761270 */
[----:B------:R-:W0:Y:S02]  /*d840*/  LDCU UR5, c[0x0][0x3b0] ;  /* 0x00007600ff0577ac */ /* 0x000e240008000800 */
[----:B------:R-:W-:Y:S01]  /*d850*/  STL.64 [R1+0xd30], R52 ;  /* 0x000d303401007387 */ /* 0x000fe20000100a00 */
[----:B------:R-:W-:Y:S01]  /*d860*/  PRMT R112, RZ, 0x7610, R112 ;  /* 0x00007610ff707816 */ /* 0x000fe20000000070 */
[----:B------:R-:W1:Y:S01]  /*d870*/  LDCU UR74, c[0x0][0x3b0] ;  /* 0x00007600ff4a77ac */ /* 0x000e620008000800 */
[----:B----4-:R-:W-:Y:S01]  /*d880*/  @P5 IMAD.MOV.U32 R62, RZ, RZ, R142 ;  /* 0x000000ffff3e5224 */ /* 0x010fe200078e008e */
[----:B------:R-:W-:Y:S01]  /*d890*/  STL.64 [R1+0xd28], R50 ;  /* 0x000d283201007387 */ /* 0x000fe20000100a00 */
[----:B------:R-:W-:Y:S01]  /*d8a0*/  @P5 IMAD.MOV.U32 R63, RZ, RZ, R141 ;  /* 0x000000ffff3f5224 */ /* 0x000fe200078e008d */
[----:B------:R-:W-:Y:S01]  /*d8b0*/  PRMT R100, RZ, 0x7610, R100 ;  /* 0x00007610ff647816 */ /* 0x000fe20000000064 */
[----:B------:R-:W4:Y:S01]  /*d8c0*/  LDCU UR73, c[0x0][0x3b0] ;  /* 0x00007600ff4977ac */ /* 0x000f220008000800 */
[----:B0-----:R-:W-:Y:S01]  /*d8d0*/  BAR.SYNC.DEFER_BLOCKING 0x0 ;  /* 0x0000000000007b1d */ /* 0x001fe20000010000 */
[----:B------:R-:W-:-:S02]  /*d8e0*/  LOP3.LUT R68, R10, 0x20, RZ, 0xfc, !PT ;  /* 0x000000200a447812 */ /* 0x000fc400078efcff */
[----:B------:R-:W-:Y:S02]  /*d8f0*/  PRMT R98, RZ, 0x7610, R98 ;  /* 0x00007610ff627816 */ /* 0x000fe40000000062 */
[----:B------:R-:W-:Y:S01]  /*d900*/  PRMT R94, RZ, 0x7610, R94 ;  /* 0x00007610ff5e7816 */ /* 0x000fe2000000005e */
[----:B------:R-:W0:Y:S01]  /*d910*/  LDCU UR72, c[0x0][0x3b0] ;  /* 0x00007600ff4877ac */ /* 0x000e220008000800 */
[----:B------:R-:W-:Y:S01]  /*d920*/  STL.64 [R1+0xd20], R40 ;  /* 0x000d202801007387 */ /* 0x000fe20000100a00 */
[----:B------:R-:W-:Y:S01]  /*d930*/  PRMT R80, RZ, 0x7610, R80 ;  /* 0x00007610ff507816 */ /* 0x000fe20000000050 */
[----:B------:R-:W0:Y:S02]  /*d940*/  LDCU UR71, c[0x0][0x3b0] ;  /* 0x00007600ff4777ac */ /* 0x000e240008000800 */
        /* <DEDUP_REMOVED lines=9> */
[----:B------:R-:W2:Y:S01]  /*d9e0*/  @P5 LDG.E.U8 R132, desc[UR24][R62.64] ;  /* 0x000000183e845981 */ /* 0x000ea2000c1e1100 */
        /* <DEDUP_REMOVED lines=12> */
[----:B------:R-:W0:Y:S03]  /*dab0*/  LDCU UR63, c[0x0][0x3b0] ;  /* 0x00007600ff3f77ac */ /* 0x000e260008000800 */
[----:B------:R-:W-:Y:S01]  /*dac0*/  STL.64 [R1+0xce0], R6 ;  /* 0x000ce00601007387 */ /* 0x000fe20000100a00 */
[----:B------:R-:W0:Y:S03]  /*dad0*/  LDCU UR62, c[0x0][0x3b0] ;  /* 0x00007600ff3e77ac */ /* 0x000e260008000800 */
[----:B------:R-:W-:Y:S01]  /*dae0*/  STL.64 [R1+0xcd8], R8 ;  /* 0x000cd80801007387 */ /* 0x000fe20000100a00 */
[----:B------:R-:W0:Y:S03]  /*daf0*/  LDCU UR61, c[0x0][0x3b0] ;  /* 0x00007600ff3d77ac */ /* 0x000e260008000800 */
[----:B------:R-:W-:Y:S01]  /*db00*/  STL [R1+0xb6c], R117 ;  /* 0x000b6c7501007387 */ /* 0x000fe20000100800 */
[----:B------:R-:W0:Y:S03]  /*db10*/  LDCU UR60, c[0x0][0x3b0] ;  /* 0x00007600ff3c77ac */ /* 0x000e260008000800 */
[----:B------:R-:W-:Y:S01]  /*db20*/  STL [R1+0xa84], R142 ;  /* 0x000a848e01007387 */ /* 0x000fe20000100800 */
[----:B------:R-:W0:Y:S03]  /*db30*/  LDCU UR59, c[0x0][0x3b0] ;  /* 0x00007600ff3b77ac */ /* 0x000e260008000800 */
[----:B------:R-:W-:Y:S01]  /*db40*/  STL [R1+0xa80], R141 ;  /* 0x000a808d01007387 */ /* 0x000fe20000100800 */
[----:B------:R-:W0:Y:S03]  /*db50*/  LDCU UR58, c[0x0][0x3b0] ;  /* 0x00007600ff3a77ac */ /* 0x000e260008000800 */
[----:B------:R-:W3:Y:S01]  /*db60*/  LDL.LU R62, [R1+0x20c] ;  /* 0x00020c00013e7983 */ /* 0x000ee20000300800 */
[----:B------:R-:W-:Y:S01]  /*db70*/  PRMT R54, RZ, 0x7610, R54 ;  /* 0x00007610ff367816 */ /* 0x000fe20000000036 */
[----:B------:R-:W0:Y:S02]  /*db80*/  LDCU UR57, c[0x0][0x3b0] ;  /* 0x00007600ff3977ac */ /* 0x000e240008000800 */
[----:B------:R-:W3:Y:S01]  /*db90*/  LDL R63, [R1+0xc] ;  /* 0x00000c00013f7983 */ /* 0x000ee20000100800 */
[----:B------:R-:W-:Y:S01]  /*dba0*/  ISETP.LT.AND P5, PT, R133, R3, P0 ;  /* 0x000000038500720c */ /* 0x000fe200007a1270 */
[----:B------:R-:W0:Y:S02]  /*dbb0*/  LDCU UR56, c[0x0][0x3b0] ;  /* 0x00007600ff3877ac */ /* 0x000e240008000800 */
[----:B------:R-:W3:Y:S01]  /*dbc0*/  LDL R66, [R1+0x10] ;  /* 0x0000100001427983 */ /* 0x000ee20000100800 */
[----:B------:R-:W-:Y:S01]  /*dbd0*/  @P3 IMAD.MOV.U32 R133, RZ, RZ, R149 ;  /* 0x000000ffff853224 */ /* 0x000fe200078e0095 */
[----:B------:R-:W0:Y:S02]  /*dbe0*/  LDCU UR55, c[0x0][0x3b0] ;  /* 0x00007600ff3777ac */ /* 0x000e240008000800 */
[----:B------:R-:W3:Y:S01]  /*dbf0*/  LDL.LU R67, [R1+0x204] ;  /* 0x0002040001437983 */ /* 0x000ee20000300800 */
[----:B------:R-:W0:Y:S03]  /*dc00*/  LDCU UR54, c[0x0][0x3b0] ;  /* 0x00007600ff3677ac */ /* 0x000e260008000800 */
[----:B------:R-:W3:Y:S01]  /*dc10*/  LDL R84, [R1+0x2c] ;  /* 0x00002c0001547983 */ /* 0x000ee20000100800 */
[----:B------:R-:W0:Y:S03]  /*dc20*/  LDCU UR53, c[0x0][0x3b0] ;  /* 0x00007600ff3577ac */ /* 0x000e260008000800 */
[----:B------:R-:W3:Y:S01]  /*dc30*/  LDL R85, [R1+0x30] ;  /* 0x0000300001557983 */ /* 0x000ee20000100800 */
[----:B------:R-:W0:Y:S01]  /*dc40*/  LDCU UR52, c[0x0][0x3b0] ;  /* 0x00007600ff3477ac */ /* 0x000e220008000800 */
        /* <DEDUP_REMOVED lines=27> */
[----:B--2---:R2:W-:Y:S02]  /*de00*/  STL [R1+0x534], R132 ;  /* 0x0005348401007387 */ /* 0x0045e40000100800 */
[----:B--2---:R-:W-:-:S05]  /*de10*/  @P3 IMAD.MOV.U32 R132, RZ, RZ, R150 ;  /* 0x000000ffff843224 */ /* 0x004fca00078e0096 */
[----:B------:R2:W3:Y:S02]  /*de20*/  @P3 LDG.E.U8 R54, desc[UR24][R132.64] ;  /* 0x0000001884363981 */ /* 0x0004e4000c1e1100 */
[----:B--2---:R-:W-:Y:S02]  /*de30*/  @P4 IMAD.MOV.U32 R132, RZ, RZ, R156 ;  /* 0x000000ffff844224 */ /* 0x004fe400078e009c */
[----:B------:R-:W-:-:S05]  /*de40*/  @P4 IMAD.MOV.U32 R133, RZ, RZ, R155 ;  /* 0x000000ffff854224 */ /* 0x000fca00078e009b */
[----:B------:R-:W2:Y:S01]  /*de50*/  @P4 LDG.E.U8 R100, desc[UR24][R132.64] ;  /* 0x0000001884644981 */ /* 0x000ea2000c1e1100 */
[----:B------:R-:W-:-:S03]  /*de60*/  ISETP.LT.AND P3, PT, R68, R3, P0 ;  /* 0x000000034400720c */ /* 0x000fc60000761270 */
[----:B------:R-:W-:Y:S04]  /*de70*/  STL [R1+0xa8c], R150 ;  /* 0x000a8c9601007387 */ /* 0x000fe80000100800 */
[----:B------:R-:W-:Y:S01]  /*de80*/  STL [R1+0xa88], R149 ;  /* 0x000a889501007387 */ /* 0x000fe20000100800 */
[----:B------:R-:W-:Y:S01]  /*de90*/  PRMT R55, RZ, 0x7610, R55 ;  /* 0x00007610ff377816 */ /* 0x000fe20000000037 */
[----:B------:R-:W-:Y:S01]  /*dea0*/  @P5 IMAD.MOV.U32 R101, RZ, RZ, R163 ;  /* 0x000000ffff655224 */ /* 0x000fe200078e00a3 */
[----:B------:R-:W-:Y:S02]  /*deb0*/  PRMT R53, RZ, 0x7610, R53 ;  /* 0x00007610ff357816 */ /* 0x000fe40000000035 */
[----:B------:R-:W-:Y:S01]  /*dec0*/  PRMT R50, RZ, 0x7610, R50 ;  /* 0x00007610ff327816 */ /* 0x000fe20000000032 */
[----:B---3--:R-:W-:Y:S04]  /*ded0*/  STL [R1+0x530], R54 ;  /* 0x0005303601007387 */ /* 0x008fe80000100800 */
[----:B------:R-:W3:Y:S04]  /*dee0*/  LDL R68, [R1+0x44] ;  /* 0x0000440001447983 */ /* 0x000ee80000100800 */
[----:B------:R-:W4:Y:S04]  /*def0*/  LDL R69, [R1+0x48] ;  /* 0x0000480001457983 */ /* 0x000f280000100800 */
[----:B------:R-:W-:Y:S04]  /*df00*/  STL [R1+0xa94], R156 ;  /* 0x000a949c01007387 */ /* 0x000fe80000100800 */
[----:B------:R-:W-:Y:S04]  /*df10*/  STL [R1+0xa90], R155 ;  /* 0x000a909b01007387 */ /* 0x000fe80000100800 */
[----:B------:R-:W4:Y:S04]  /*df20*/  LDL.LU.64 R132, [R1+0xd68] ;  /* 0x000d680001847983 */ /* 0x000f280000300a00 */
[----:B--2---:R2:W-:Y:S02]  /*df30*/  STL [R1+0x52c], R100 ;  /* 0x00052c6401007387 */ /* 0x0045e40000100800 */
[----:B--2---:R-:W-:-:S05]  /*df40*/  @P5 IMAD.MOV.U32 R100, RZ, RZ, R164 ;  /* 0x000000ffff645224 */ /* 0x004fca00078e00a4 */
[----:B------:R-:W2:Y:S01]  /*df50*/  @P5 LDG.E.U8 R55, desc[UR24][R100.64] ;  /* 0x0000001864375981 */ /* 0x000ea2000c1e1100 */
[----:B------:R-:W-:Y:S01]  /*df60*/  ISETP.GE.AND P5, PT, R62, RZ, PT ;  /* 0x000000ff3e00720c */ /* 0x000fe20003fa6270 */
[----:B------:R-:W-:Y:S01]  /*df70*/  @P3 IMAD.MOV.U32 R62, RZ, RZ, R66 ;  /* 0x000000ffff3e3224 */ /* 0x000fe200078e0042 */
[----:B------:R-:W-:-:S04]  /*df80*/  LOP3.LUT R54, R10, 0x28, RZ, 0xfc, !PT ;  /* 0x000000280a367812 */ /* 0x000fc800078efcff */
[----:B------:R0:W2:Y:S01]  /*df90*/  @P3 LDG.E.U8 R53, desc[UR24][R62.64] ;  /* 0x000000183e353981 */ /* 0x0000a2000c1e1100 */
[----:B------:R-:W-:-:S13]  /*dfa0*/  ISETP.LT.AND P4, PT, R54, R3, P0 ;  /* 0x000000033600720c */ /* 0x000fda0000781270 */
[----:B0-----:R-:W-:Y:S02]  /*dfb0*/  @P4 IMAD.MOV.U32 R62, RZ, RZ, R85 ;  /* 0x000000ffff3e4224 */ /* 0x001fe400078e0055 */
[----:B------:R-:W-:-:S05]  /*dfc0*/  @P4 IMAD.MOV.U32 R63, RZ, RZ, R84 ;  /* 0x000000ffff3f4224 */ /* 0x000fca00078e0054 */
[----:B------:R0:W2:Y:S01]  /*dfd0*/  @P4 LDG.E.U8 R50, desc[UR24][R62.64] ;  /* 0x000000183e324981 */ /* 0x0000a2000c1e1100 */
[----:B------:R-:W-:-:S04]  /*dfe0*/  LOP3.LUT R54, R10, 0x30, RZ, 0xfc, !PT ;  /* 0x000000300a367812 */ /* 0x000fc800078efcff */
[----:B------:R-:W-:Y:S01]  /*dff0*/  ISETP.LT.AND P2, PT, R54, R3, P0 ;  /* 0x000000033600720c */ /* 0x000fe20000741270 */
[----:B------:R-:W-:Y:S04]  /*e000*/  STL [R1+0xa9c], R164 ;  /* 0x000a9ca401007387 */ /* 0x000fe80000100800 */
[----:B------:R-:W-:Y:S01]  /*e010*/  STL [R1+0xa98], R163 ;  /* 0x000a98a301007387 */ /* 0x000fe20000100800 */
[----:B0-----:R-:W-:-:S03]  /*e020*/  LOP3.LUT R62, R10, 0x38, RZ, 0xfc, !PT ;  /* 0x000000380a3e7812 */ /* 0x001fc600078efcff */
[----:B------:R-:W2:Y:S01]  /*e030*/  LDL.LU.64 R100, [R1+0xd60] ;  /* 0x000d600001647983 */ /* 0x000ea20000300a00 */
[----:B------:R-:W-:-:S03]  /*e040*/  PRMT R51, RZ, 0x7610, R51 ;  /* 0x00007610ff337816 */ /* 0x000fc60000000033 */
[----:B------:R-:W2:Y:S01]  /*e050*/  LDL R54, [R1+0x64] ;  /* 0x0000640001367983 */ /* 0x000ea20000100800 */
[----:B------:R-:W-:Y:S02]  /*e060*/  ISETP.LT.AND P4, PT, R62, R3, P0 ;  /* 0x000000033e00720c */ /* 0x000fe40000781270 */
[----:B------:R-:W-:Y:S01]  /*e070*/  ISETP.GE.AND P3, PT, R67, RZ, PT ;  /* 0x000000ff4300720c */ /* 0x000fe20003f66270 */
[----:B---3--:R-:W-:Y:S02]  /*e080*/  @P2 IMAD.MOV.U32 R63, RZ, RZ, R68 ;  /* 0x000000ffff3f2224 */ /* 0x008fe400078e0044 */
[----:B----4-:R-:W-:-:S05]  /*e090*/  @P2 IMAD.MOV.U32 R62, RZ, RZ, R69 ;  /* 0x000000ffff3e2224 */ /* 0x010fca00078e0045 */
[----:B------:R-:W3:Y:S04]  /*e0a0*/  @P2 LDG.E.U8 R51, desc[UR24][R62.64] ;  /* 0x000000183e332981 */ /* 0x000ee8000c1e1100 */
[----:B--2---:R0:W-:Y:S04]  /*e0b0*/  STL [R1+0x528], R55 ;  /* 0x0005283701007387 */ /* 0x0041e80000100800 */
[----:B0-----:R-:W2:Y:S04]  /*e0c0*/  LDL R55, [R1+0x68] ;  /* 0x0000680001377983 */ /* 0x001ea80000100800 */
[----:B------:R0:W-:Y:S04]  /*e0d0*/  STL [R1+0x524], R53 ;  /* 0x0005243501007387 */ /* 0x0001e80000100800 */
[----:B0-----:R-:W4:Y:S04]  /*e0e0*/  LDL.LU R53, [R1+0x210] ;  /* 0x0002100001357983 */ /* 0x001f280000300800 */
[----:B------:R-:W4:Y:S04]  /*e0f0*/  LDL R84, [R1+0x7c] ;  /* 0x00007c0001547983 */ /* 0x000f280000100800 */
[----:B------:R-:W4:Y:S04]  /*e100*/  LDL R85, [R1+0x80] ;  /* 0x0000800001557983 */ /* 0x000f280000100800 */
[----:B------:R0:W-:Y:S04]  /*e110*/  STL [R1+0x520], R50 ;  /* 0x0005203201007387 */ /* 0x0001e80000100800 */
[----:B------:R-:W4:Y:S04]  /*e120*/  LDL R66, [R1+0xb4] ;  /* 0x0000b40001427983 */ /* 0x000f280000100800 */
[----:B------:R-:W4:Y:S04]  /*e130*/  LDL R67, [R1+0xb8] ;  /* 0x0000b80001437983 */ /* 0x000f280000100800 */
[----:B------:R-:W4:Y:S04]  /*e140*/  LDL R68, [R1+0x9c] ;  /* 0x00009c0001447983 */ /* 0x000f280000100800 */
[----:B------:R-:W4:Y:S01]  /*e150*/  LDL R69, [R1+0xa0] ;  /* 0x0000a00001457983 */ /* 0x000f220000100800 */
[----:B0-----:R-:W-:-:S04]  /*e160*/  LOP3.LUT R50, R10, 0x40, RZ, 0xfc, !PT ;  /* 0x000000400a327812 */ /* 0x001fc800078efcff */
[-C--:B------:R-:W-:Y:S02]  /*e170*/  ISETP.LT.AND P2, PT, R50, R3.reuse, P0 ;  /* 0x000000033200720c */ /* 0x080fe40000741270 */
[----:B------:R-:W-:Y:S01]  /*e180*/  LOP3.LUT R50, R10, 0x50, RZ, 0xfc, !PT ;  /* 0x000000500a327812 */ /* 0x000fe200078efcff */
[----:B------:R-:W-:Y:S01]  /*e190*/  @!P5 IMAD.MOV R30, RZ, RZ, -R30 ;  /* 0x000000ffff1ed224 */ /* 0x000fe200078e0a1e */
[----:B------:R-:W-:Y:S01]  /*e1a0*/  PRMT R40, RZ, 0x7610, R40 ;  /* 0x00007610ff287816 */ /* 0x000fe20000000028 */
[----:B------:R-:W-:Y:S01]  /*e1b0*/  @!P3 IMAD.MOV R31, RZ, RZ, -R31 ;  /* 0x000000ffff1fb224 */ /* 0x000fe200078e0a1f */
[----:B------:R-:W-:Y:S02]  /*e1c0*/  PRMT R41, RZ, 0x7610, R41 ;  /* 0x00007610ff297816 */ /* 0x000fe40000000029 */
[----:B------:R-:W-:Y:S02]  /*e1d0*/  ISETP.LT.AND P3, PT, R50, R3, P0 ;  /* 0x000000033200720c */ /* 0x000fe40000761270 */
[----:B------:R-:W-:Y:S01]  /*e1e0*/  PRMT R52, RZ, 0x7610, R52 ;  /* 0x00007610ff347816 */ /* 0x000fe20000000034 */
[----:B---3--:R0:W-:Y:S01]  /*e1f0*/  STL [R1+0x51c], R51 ;  /* 0x00051c3301007387 */ /* 0x0081e20000100800 */
[----:B------:R-:W-:-:S03]  /*e200*/  PRMT R163, RZ, 0x7610, R163 ;  /* 0x00007610ffa37816 */ /* 0x000fc600000000a3 */
[----:B------:R-:W3:Y:S04]  /*e210*/  LDL R62, [R1+0xd4] ;  /* 0x0000d400013e7983 */ /* 0x000ee80000100800 */
[----:B------:R-:W3:Y:S01]  /*e220*/  LDL R63, [R1+0xd8] ;  /* 0x0000d800013f7983 */ /* 0x000ee20000100800 */
[----:B0-----:R-:W-:-:S04]  /*e230*/  LOP3.LUT R51, R10, 0x48, RZ, 0xfc, !PT ;  /* 0x000000480a337812 */ /* 0x001fc800078efcff */
[----:B------:R-:W-:Y:S01]  /*e240*/  ISETP.LT.AND P5, PT, R51, R3, P0 ;  /* 0x000000033300720c */ /* 0x000fe200007a1270 */
[----:B------:R-:W-:Y:S02]  /*e250*/  @P4 IMAD.MOV.U32 R51, RZ, RZ, R54 ;  /* 0x000000ffff334224 */ /* 0x000fe400078e0036 */
[----:B------:R-:W3:Y:S01]  /*e260*/  LDL R54, [R1+0xec] ;  /* 0x0000ec0001367983 */ /* 0x000ee20000100800 */
[----:B--2---:R-:W-:-:S03]  /*e270*/  @P4 IMAD.MOV.U32 R50, RZ, RZ, R55 ;  /* 0x000000ffff324224 */ /* 0x004fc600078e0037 */
[----:B------:R-:W2:Y:S04]  /*e280*/  LDL R55, [R1+0xf0] ;  /* 0x0000f00001377983 */ /* 0x000ea80000100800 */
[----:B------:R0:W2:Y:S01]  /*e290*/  @P4 LDG.E.U8 R41, desc[UR24][R50.64] ;  /* 0x0000001832294981 */ /* 0x0000a2000c1e1100 */
[----:B----4-:R-:W-:-:S04]  /*e2a0*/  @P2 LOP3.LUT R85, R85, R84, RZ, 0x3c, !PT ;  /* 0x0000005455552212 */ /* 0x010fc800078e3cff */
[----:B------:R-:W-:-:S04]  /*e2b0*/  @P2 LOP3.LUT R84, R85, R84, RZ, 0x3c, !PT ;  /* 0x0000005455542212 */ /* 0x000fc800078e3cff */
[----:B------:R-:W-:-:S05]  /*e2c0*/  @P2 LOP3.LUT R85, R85, R84, RZ, 0x3c, !PT ;  /* 0x0000005455552212 */ /* 0x000fca00078e3cff */
[----:B------:R-:W4:Y:S01]  /*e2d0*/  @P2 LDG.E.U8 R40, desc[UR24][R84.64] ;  /* 0x0000001854282981 */ /* 0x000f22000c1e1100 */
[----:B------:R-:W-:-:S04]  /*e2e0*/  @P3 LOP3.LUT R67, R67, R66, RZ, 0x3c, !PT ;  /* 0x0000004243433212 */ /* 0x000fc800078e3cff */
[----:B------:R-:W-:-:S04]  /*e2f0*/  @P3 LOP3.LUT R66, R67, R66, RZ, 0x3c, !PT ;  /* 0x0000004243423212 */ /* 0x000fc800078e3cff */
[----:B------:R-:W-:Y:S01]  /*e300*/  @P3 LOP3.LUT R67, R67, R66, RZ, 0x3c, !PT ;  /* 0x0000004243433212 */ /* 0x000fe200078e3cff */
[----:B------:R-:W2:Y:S04]  /*e310*/  LDL.LU.64 R84, [R1+0xd58] ;  /* 0x000d580001547983 */ /* 0x000ea80000300a00 */
[----:B------:R-:W2:Y:S01]  /*e320*/  @P3 LDG.E.U8 R52, desc[UR24][R66.64] ;  /* 0x0000001842343981 */ /* 0x000ea2000c1e1100 */
[----:B------:R-:W-:-:S04]  /*e330*/  @P5 LOP3.LUT R69, R69, R68, RZ, 0x3c, !PT ;  /* 0x0000004445455212 */ /* 0x000fc800078e3cff */
[----:B------:R-:W-:-:S04]  /*e340*/  @P5 LOP3.LUT R68, R69, R68, RZ, 0x3c, !PT ;  /* 0x0000004445445212 */ /* 0x000fc800078e3cff */
[----:B------:R-:W-:-:S05]  /*e350*/  @P5 LOP3.LUT R69, R69, R68, RZ, 0x3c, !PT ;  /* 0x0000004445455212 */ /* 0x000fca00078e3cff */
[----:B------:R-:W3:Y:S01]  /*e360*/  @P5 LDG.E.U8 R163, desc[UR24][R68.64] ;  /* 0x0000001844a35981 */ /* 0x000ee2000c1e1100 */
[----:B0-----:R-:W-:Y:S02]  /*e370*/  LOP3.LUT R50, R10, 0x58, RZ, 0xfc, !PT ;  /* 0x000000580a327812 */ /* 0x001fe400078efcff */
[----:B------:R-:W-:Y:S02]  /*e380*/  ISETP.GE.AND P4, PT, R53, RZ, PT ;  /* 0x000000ff3500720c */ /* 0x000fe40003f86270 */
[----:B------:R-:W-:Y:S02]  /*e390*/  ISETP.LT.AND P2, PT, R50, R3, P0 ;  /* 0x000000033200720c */ /* 0x000fe40000741270 */
[----:B------:R-:W-:-:S04]  /*e3a0*/  LOP3.LUT R53, R10, 0x60, RZ, 0xfc, !PT ;  /* 0x000000600a357812 */ /* 0x000fc800078efcff */
[----:B------:R-:W-:Y:S01]  /*e3b0*/  ISETP.LT.AND P5, PT, R53, R3, P0 ;  /* 0x000000033500720c */ /* 0x000fe200007a1270 */
[----:B----4-:R0:W-:Y:S04]  /*e3c0*/  STL [R1+0x514], R40 ;  /* 0x0005142801007387 */ /* 0x0101e80000100800 */
[----:B0-----:R-:W4:Y:S04]  /*e3d0*/  LDL R40, [R1+0x10c] ;  /* 0x00010c0001287983 */ /* 0x001f280000100800 */
[----:B--2---:R0:W-:Y:S04]  /*e3e0*/  STL [R1+0x518], R41 ;  /* 0x0005182901007387 */ /* 0x0041e80000100800 */
[----:B------:R-:W2:Y:S04]  /*e3f0*/  LDL R50, [R1+0x124] ;  /* 0x0001240001327983 */ /* 0x000ea80000100800 */
[----:B------:R-:W2:Y:S04]  /*e400*/  LDL R51, [R1+0x128] ;  /* 0x0001280001337983 */ /* 0x000ea80000100800 */
[----:B0-----:R-:W4:Y:S04]  /*e410*/  LDL R41, [R1+0x110] ;  /* 0x0001100001297983 */ /* 0x001f280000100800 */
[----:B------:R-:W2:Y:S04]  /*e420*/  LDL.LU.64 R68, [R1+0xd50] ;  /* 0x000d500001447983 */ /* 0x000ea80000300a00 */
[----:B------:R-:W2:Y:S04]  /*e430*/  LDL.LU.64 R66, [R1+0xd48] ;  /* 0x000d480001427983 */ /* 0x000ea80000300a00 */
[----:B------:R0:W-:Y:S04]  /*e440*/  STL [R1+0x50c], R52 ;  /* 0x00050c3401007387 */ /* 0x0001e80000100800 */
[----:B------:R-:W2:Y:S04]  /*e450*/  LDL R53, [R1+0x148] ;  /* 0x0001480001357983 */ /* 0x000ea80000100800 */
[----:B0-----:R-:W2:Y:S04]  /*e460*/  LDL R52, [R1+0x144] ;  /* 0x0001440001347983 */ /* 0x001ea80000100800 */
[----:B---3--:R0:W-:Y:S02]  /*e470*/  STL [R1+0x510], R163 ;  /* 0x000510a301007387 */ /* 0x0081e40000100800 */
[----:B0-----:R-:W-:-:S02]  /*e480*/  LOP3.LUT R163, R10, 0x68, RZ, 0xfc, !PT ;  /* 0x000000680aa37812 */ /* 0x001fc400078efcff */
[----:B------:R-:W-:Y:S02]  /*e490*/  LOP3.LUT R163, R10, 0x70, RZ, 0xfc, !PT ;  /* 0x000000700aa37812 */ /* 0x000fe400078efcff */
[----:B------:R-:W0:Y:S02]  /*e4a0*/  S2R R10, SR_TID.X ;  /* 0x00000000000a7919 */ /* 0x000e240000002100 */
[----:B0-----:R-:W-:-:S04]  /*e4b0*/  SHF.R.U32.HI R10, RZ, 0x6, R10 ;  /* 0x00000006ff0a7819 */ /* 0x001fc8000001160a */
[----:B------:R-:W-:-:S04]  /*e4c0*/  SGXT.U32 R10, R10, 0x1 ;  /* 0x000000010a0a781a */ /* 0x000fc80000000000 */
[----:B------:R-:W-:-:S04]  /*e4d0*/  LOP3.LUT R10, R10, 0x68, RZ, 0xfc, !PT ;  /* 0x000000680a0a7812 */ /* 0x000fc800078efcff */
[----:B------:R-:W-:Y:S02]  /*e4e0*/  ISETP.LT.AND P3, PT, R10, R3, P0 ;  /* 0x000000030a00720c */ /* 0x000fe40000761270 */
[----:B------:R-:W0:Y:S01]  /*e4f0*/  S2R R10, SR_TID.X ;  /* 0x00000000000a7919 */ /* 0x000e220000002100 */
[----:B------:R-:W-:Y:S02]  /*e500*/  @P2 LOP3.LUT R63, R63, R62, RZ, 0x3c, !PT ;  /* 0x0000003e3f3f2212 */ /* 0x000fe400078e3cff */
[----:B------:R-:W-:Y:S02]  /*e510*/  @P5 LOP3.LUT R55, R55, R54, RZ, 0x3c, !PT ;  /* 0x0000003637375212 */ /* 0x000fe400078e3cff */
[C---:B------:R-:W-:Y:S02]  /*e520*/  @P2 LOP3.LUT R62, R63.reuse, R62, RZ, 0x3c, !PT ;  /* 0x0000003e3f3e2212 */ /* 0x040fe400078e3cff */
[----:B------:R-:W-:Y:S02]  /*e530*/  PRMT R164, RZ, 0x7610, R164 ;  /* 0x00007610ffa47816 */ /* 0x000fe400000000a4 */
[----:B------:R-:W-:-:S02]  /*e540*/  @P2 LOP3.LUT R63, R63, R62, RZ, 0x3c, !PT ;  /* 0x0000003e3f3f2212 */ /* 0x000fc400078e3cff */
[----:B------:R-:W-:Y:S02]  /*e550*/  @P5 LOP3.LUT R54, R55, R54, RZ, 0x3c, !PT ;  /* 0x0000003637365212 */ /* 0x000fe400078e3cff */
[----:B------:R-:W-:Y:S01]  /*e560*/  PRMT R19, RZ, 0x7610, R19 ;  /* 0x00007610ff137816 */ /* 0x000fe20000000013 */
[----:B------:R-:W3:Y:S01]  /*e570*/  @P2 LDG.E.U8 R164, desc[UR24][R62.64] ;  /* 0x000000183ea42981 */ /* 0x000ee2000c1e1100 */
[----:B------:R-:W-:Y:S02]  /*e580*/  ISETP.LT.AND P2, PT, R163, R3, P0 ;  /* 0x00000003a300720c */ /* 0x000fe40000741270 */
[----:B------:R-:W-:Y:S02]  /*e590*/  @P5 LOP3.LUT R55, R55, R54, RZ, 0x3c, !PT ;  /* 0x0000003637375212 */ /* 0x000fe400078e3cff */
[----:B------:R-:W-:-:S03]  /*e5a0*/  PRMT R25, RZ, 0x7610, R25 ;  /* 0x00007610ff197816 */ /* 0x000fc60000000019 */
[----:B------:R-:W3:Y:S01]  /*e5b0*/  @P5 LDG.E.U8 R19, desc[UR24][R54.64] ;  /* 0x0000001836135981 */ /* 0x000ee2000c1e1100 */
[----:B------:R-:W-:Y:S02]  /*e5c0*/  PRMT R17, RZ, 0x7610, R17 ;  /* 0x00007610ff117816 */ /* 0x000fe40000000011 */
[----:B------:R-:W-:Y:S01]  /*e5d0*/  PRMT R18, RZ, 0x7610, R18 ;  /* 0x00007610ff127816 */ /* 0x000fe20000000012 */
[----:B------:R-:W3:Y:S01]  /*e5e0*/  LDL.LU.64 R62, [R1+0xd40] ;  /* 0x000d4000013e7983 */ /* 0x000ee20000300a00 */
[----:B0-----:R-:W-:-:S03]  /*e5f0*/  SHF.R.U32.HI R10, RZ, 0x6, R10 ;  /* 0x00000006ff0a7819 */ /* 0x001fc6000001160a */
[----:B------:R-:W3:Y:S01]  /*e600*/  LDL.LU.64 R54, [R1+0xd38] ;  /* 0x000d380001367983 */ /* 0x000ee20000300a00 */
[----:B------:R-:W-:-:S04]  /*e610*/  SGXT.U32 R10, R10, 0x1 ;  /* 0x000000010a0a781a */ /* 0x000fc80000000000 */
[----:B------:R-:W-:-:S04]  /*e620*/  LOP3.LUT R163, R10, 0x78, RZ, 0xfc, !PT ;  /* 0x000000780aa37812 */ /* 0x000fc800078efcff */
[----:B------:R-:W-:Y:S02]  /*e630*/  ISETP.LT.AND P5, PT, R163, R3, P0 ;  /* 0x00000003a300720c */ /* 0x000fe400007a1270 */
[----:B----4-:R-:W-:-:S04]  /*e640*/  @P3 LOP3.LUT R41, R41, R40, RZ, 0x3c, !PT ;  /* 0x0000002829293212 */ /* 0x010fc800078e3cff */
[----:B------:R-:W-:-:S04]  /*e650*/  @P3 LOP3.LUT R40, R41, R40, RZ, 0x3c, !PT ;  /* 0x0000002829283212 */ /* 0x000fc800078e3cff */
[----:B------:R-:W-:-:S05]  /*e660*/  @P3 LOP3.LUT R41, R41, R40, RZ, 0x3c, !PT ;  /* 0x0000002829293212 */ /* 0x000fca00078e3cff */
[----:B------:R2:W4:Y:S02]  /*e670*/  @P3 LDG.E.U8 R25, desc[UR24][R40.64] ;  /* 0x0000001828193981 */ /* 0x000524000c1e1100 */
[----:B--2---:R-:W-:Y:S02]  /*e680*/  @P2 IMAD.MOV.U32 R40, RZ, RZ, R51 ;  /* 0x000000ffff282224 */ /* 0x004fe400078e0033 */
[----:B------:R-:W-:-:S05]  /*e690*/  @P2 IMAD.MOV.U32 R41, RZ, RZ, R50 ;  /* 0x000000ffff292224 */ /* 0x000fca00078e0032 */
[----:B------:R0:W2:Y:S02]  /*e6a0*/  @P2 LDG.E.U8 R17, desc[UR24][R40.64] ;  /* 0x0000001828112981 */ /* 0x0000a4000c1e1100 */
[----:B0-----:R-:W-:Y:S02]  /*e6b0*/  @P5 IMAD.MOV.U32 R40, RZ, RZ, R53 ;  /* 0x000000ffff285224 */ /* 0x001fe400078e0035 */
[----:B------:R-:W-:-:S05]  /*e6c0*/  @P5 IMAD.MOV.U32 R41, RZ, RZ, R52 ;  /* 0x000000ffff295224 */ /* 0x000fca00078e0034 */
[----:B------:R-:W4:Y:S01]  /*e6d0*/  @P5 LDG.E.U8 R18, desc[UR24][R40.64] ;  /* 0x0000001828125981 */ /* 0x000f22000c1e1100 */
[----:B------:R-:W-:-:S03]  /*e6e0*/  PRMT R13, RZ, 0x7610, R13 ;  /* 0x00007610ff0d7816 */ /* 0x000fc6000000000d */
[----:B---3--:R0:W-:Y:S02]  /*e6f0*/  STL [R1+0x504], R19 ;  /* 0x0005041301007387 */ /* 0x0081e40000100800 */
[----:B0-----:R-:W-:-:S04]  /*e700*/  LOP3.LUT R19, R10, 0x2, RZ, 0xfc, !PT ;  /* 0x000000020a137812 */ /* 0x001fc800078efcff */
[----:B------:R-:W-:Y:S02]  /*e710*/  ISETP.LT.AND P3, PT, R19, R3, P0 ;  /* 0x000000031300720c */ /* 0x000fe40000761270 */
[----:B------:R-:W-:-:S04]  /*e720*/  LOP3.LUT R19, R10, 0xa, RZ, 0xfc, !PT ;  /* 0x0000000a0a137812 */ /* 0x000fc800078efcff */
[----:B------:R-:W-:-:S07]  /*e730*/  ISETP.LT.AND P2, PT, R19, R3, P0 ;  /* 0x000000031300720c */ /* 0x000fce0000741270 */
[----:B------:R-:W-:Y:S01]  /*e740*/  @P3 IMAD.MOV.U32 R19, RZ, RZ, R143 ;  /* 0x000000ffff133224 */ /* 0x000fe200078e008f */
[----:B--2---:R-:W-:Y:S04]  /*e750*/  STL [R1+0x4fc], R17 ;  /* 0x0004fc1101007387 */ /* 0x004fe80000100800 */
[----:B------:R-:W-:Y:S04]  /*e760*/  STL [R1+0x508], R164 ;  /* 0x000508a401007387 */ /* 0x000fe80000100800 */
[----:B------:R-:W2:Y:S04]  /*e770*/  LDL R51, [R1] ;  /* 0x0000000001337983 */ /* 0x000ea80000100800 */
[----:B----4-:R0:W-:Y:S02]  /*e780*/  STL [R1+0x4f4], R18 ;  /* 0x0004f41201007387 */ /* 0x0101e40000100800 */
[----:B0-----:R-:W-:-:S05]  /*e790*/  @P3 IMAD.MOV.U32 R18, RZ, RZ, R144 ;  /* 0x000000ffff123224 */ /* 0x001fca00078e0090 */
[----:B------:R-:W3:Y:S01]  /*e7a0*/  @P3 LDG.E.U8 R13, desc[UR24][R18.64] ;  /* 0x00000018120d3981 */ /* 0x000ee2000c1e1100 */
[----:B------:R-:W-:-:S04]  /*e7b0*/  LOP3.LUT R17, R10, 0x12, RZ, 0xfc, !PT ;  /* 0x000000120a117812 */ /* 0x000fc800078efcff */
[----:B------:R-:W-:Y:S01]  /*e7c0*/  ISETP.LT.AND P5, PT, R17, R3, P0 ;  /* 0x000000031100720c */ /* 0x000fe200007a1270 */
[----:B------:R-:W-:Y:S01]  /*e7d0*/  @P2 IMAD.MOV.U32 R40, RZ, RZ, R152 ;  /* 0x000000ffff282224 */ /* 0x000fe200078e0098 */
[----:B------:R-:W-:Y:S01]  /*e7e0*/  PRMT R16, RZ, 0x7610, R16 ;  /* 0x00007610ff107816 */ /* 0x000fe20000000010 */
[----:B------:R-:W-:Y:S01]  /*e7f0*/  @P2 IMAD.MOV.U32 R41, RZ, RZ, R151 ;  /* 0x000000ffff292224 */ /* 0x000fe200078e0097 */
[----:B------:R-:W-:-:S04]  /*e800*/  PRMT R12, RZ, 0x7610, R12 ;  /* 0x00007610ff0c7816 */ /* 0x000fc8000000000c */
[----:B------:R-:W4:Y:S05]  /*e810*/  @P2 LDG.E.U8 R16, desc[UR24][R40.64] ;  /* 0x0000001828102981 */ /* 0x000f2a000c1e1100 */
[----:B------:R-:W-:Y:S02]  /*e820*/  @P5 IMAD.MOV.U32 R52, RZ, RZ, R158 ;  /* 0x000000ffff345224 */ /* 0x000fe400078e009e */
[----:B------:R-:W-:-:S05]  /*e830*/  @P5 IMAD.MOV.U32 R53, RZ, RZ, R157 ;  /* 0x000000ffff355224 */ /* 0x000fca00078e009d */
[----:B------:R-:W2:Y:S04]  /*e840*/  @P5 LDG.E.U8 R12, desc[UR24][R52.64] ;  /* 0x00000018340c5981 */ /* 0x000ea8000c1e1100 */
[----:B------:R-:W-:Y:S04]  /*e850*/  STL [R1+0xaa4], R144 ;  /* 0x000aa49001007387 */ /* 0x000fe80000100800 */
[----:B------:R-:W-:Y:S04]  /*e860*/  STL [R1+0xaa0], R143 ;  /* 0x000aa08f01007387 */ /* 0x000fe80000100800 */
[----:B------:R-:W2:Y:S04]  /*e870*/  LDL R18, [R1+0x14] ;  /* 0x0000140001127983 */ /* 0x000ea80000100800 */
[----:B------:R-:W2:Y:S04]  /*e880*/  LDL R19, [R1+0x18] ;  /* 0x0000180001137983 */ /* 0x000ea80000100800 */
[----:B---3--:R0:W-:Y:S04]  /*e890*/  STL [R1+0x4f8], R13 ;  /* 0x0004f80d01007387 */ /* 0x0081e80000100800 */
[----:B------:R-:W-:Y:S04]  /*e8a0*/  STL [R1+0x500], R25 ;  /* 0x0005001901007387 */ /* 0x000fe80000100800 */
[----:B------:R-:W-:Y:S04]  /*e8b0*/  STL [R1+0xaac], R152 ;  /* 0x000aac9801007387 */ /* 0x000fe80000100800 */
[----:B------:R-:W-:Y:S04]  /*e8c0*/  STL [R1+0xaa8], R151 ;  /* 0x000aa89701007387 */ /* 0x000fe80000100800 */
[----:B------:R-:W3:Y:S04]  /*e8d0*/  LDL R40, [R1+0x34] ;  /* 0x0000340001287983 */ /* 0x000ee80000100800 */
[----:B------:R-:W3:Y:S01]  /*e8e0*/  LDL R41, [R1+0x38] ;  /* 0x0000380001297983 */ /* 0x000ee20000100800 */
[----:B------:R-:W-:-:S02]  /*e8f0*/  LOP3.LUT R17, R10, 0x1a, RZ, 0xfc, !PT ;  /* 0x0000001a0a117812 */ /* 0x000fc400078efcff */
[----:B0-----:R-:W-:Y:S01]  /*e900*/  LOP3.LUT R13, R10, 0x22, RZ, 0xfc, !PT ;  /* 0x000000220a0d7812 */ /* 0x001fe200078efcff */
[----:B----4-:R0:W-:Y:S01]  /*e910*/  STL [R1+0x4f0], R16 ;  /* 0x0004f01001007387 */ /* 0x0101e20000100800 */
[----:B------:R-:W-:-:S03]  /*e920*/  ISETP.LT.AND P3, PT, R17, R3, P0 ;  /* 0x000000031100720c */ /* 0x000fc60000761270 */
[----:B------:R-:W4:Y:S01]  /*e930*/  LDL R17, [R1+0x50] ;  /* 0x0000500001117983 */ /* 0x000f220000100800 */
[----:B------:R-:W-:-:S03]  /*e940*/  ISETP.LT.AND P2, PT, R13, R3, P0 ;  /* 0x000000030d00720c */ /* 0x000fc60000741270 */
[----:B0-----:R-:W4:Y:S04]  /*e950*/  LDL R16, [R1+0x4c] ;  /* 0x00004c0001107983 */ /* 0x001f280000100800 */
[----:B------:R-:W-:Y:S04]  /*e960*/  STL [R1+0xab4], R158 ;  /* 0x000ab49e01007387 */ /* 0x000fe80000100800 */
[----:B------:R-:W-:Y:S04]  /*e970*/  STL [R1+0xab0], R157 ;  /* 0x000ab09d01007387 */ /* 0x000fe80000100800 */
[----:B------:R-:W4:Y:S04]  /*e980*/  LDL.LU.64 R52, [R1+0xd30] ;  /* 0x000d300001347983 */ /* 0x000f280000300a00 */
[----:B--2---:R0:W-:Y:S01]  /*e990*/  STL [R1+0x4ec], R12 ;  /* 0x0004ec0c01007387 */ /* 0x0041e20000100800 */
[----:B------:R-:W-:-:S02]  /*e9a0*/  @P2 LOP3.LUT R19, R19, R18, RZ, 0x3c, !PT ;  /* 0x0000001213132212 */ /* 0x000fc400078e3cff */
[----:B------:R-:W-:Y:S01]  /*e9b0*/  PRMT R14, RZ, 0x7610, R14 ;  /* 0x00007610ff0e7816 */ /* 0x000fe2000000000e */
[----:B------:R-:W2:Y:S01]  /*e9c0*/  LDL R13, [R1+0x70] ;  /* 0x00007000010d7983 */ /* 0x000ea20000100800 */
[----:B0-----:R-:W-:-:S04]  /*e9d0*/  LOP3.LUT R12, R10, 0x2a, RZ, 0xfc, !PT ;  /* 0x0000002a0a0c7812 */ /* 0x001fc800078efcff */
[----:B------:R-:W-:Y:S02]  /*e9e0*/  ISETP.LT.AND P5, PT, R12, R3, P0 ;  /* 0x000000030c00720c */ /* 0x000fe400007a1270 */
[C---:B------:R-:W-:Y:S01]  /*e9f0*/  @P2 LOP3.LUT R18, R19.reuse, R18, RZ, 0x3c, !PT ;  /* 0x0000001213122212 */ /* 0x040fe200078e3cff */
[----:B------:R-:W2:Y:S03]  /*ea00*/  LDL R12, [R1+0x6c] ;  /* 0x00006c00010c7983 */ /* 0x000ea60000100800 */
[----:B------:R-:W-:Y:S02]  /*ea10*/  @P2 LOP3.LUT R19, R19, R18, RZ, 0x3c, !PT ;  /* 0x0000001213132212 */ /* 0x000fe400078e3cff */
[----:B------:R-:W-:-:S03]  /*ea20*/  PRMT R15, RZ, 0x7610, R15 ;  /* 0x00007610ff0f7816 */ /* 0x000fc6000000000f */
[----:B------:R-:W4:Y:S02]  /*ea30*/  @P2 LDG.E.U8 R14, desc[UR24][R18.64] ;  /* 0x00000018120e2981 */ /* 0x000f24000c1e1100 */
[----:B---3--:R-:W-:-:S04]  /*ea40*/  @P5 LOP3.LUT R41, R41, R40, RZ, 0x3c, !PT ;  /* 0x0000002829295212 */ /* 0x008fc800078e3cff */
[----:B------:R-:W-:-:S04]  /*ea50*/  @P5 LOP3.LUT R40, R41, R40, RZ, 0x3c, !PT ;  /* 0x0000002829285212 */ /* 0x000fc800078e3cff */
[----:B------:R-:W-:-:S05]  /*ea60*/  @P5 LOP3.LUT R41, R41, R40, RZ, 0x3c, !PT ;  /* 0x0000002829295212 */ /* 0x000fca00078e3cff */
[----:B------:R-:W3:Y:S01]  /*ea70*/  @P5 LDG.E.U8 R15, desc[UR24][R40.64] ;  /* 0x00000018280f5981 */ /* 0x000ee2000c1e1100 */
[----:B------:R-:W-:Y:S01]  /*ea80*/  PRMT R155, RZ, 0x7610, R155 ;  /* 0x00007610ff9b7816 */ /* 0x000fe2000000009b */
[----:B------:R-:W-:Y:S02]  /*ea90*/  @P3 IMAD.MOV.U32 R50, RZ, RZ, R51 ;  /* 0x000000ffff323224 */ /* 0x000fe400078e0033 */
[----:B------:R-:W-:Y:S01]  /*eaa0*/  @P3 IMAD.MOV.U32 R51, RZ, RZ, R165 ;  /* 0x000000ffff333224 */ /* 0x000fe200078e00a5 */
[----:B------:R-:W-:-:S04]  /*eab0*/  LOP3.LUT R25, R10, 0x32, RZ, 0xfc, !PT ;  /* 0x000000320a197812 */ /* 0x000fc800078efcff */
[----:B------:R-:W3:Y:S01]  /*eac0*/  @P3 LDG.E.U8 R155, desc[UR24][R50.64] ;  /* 0x00000018329b3981 */ /* 0x000ee2000c1e1100 */
[----:B------:R-:W-:Y:S02]  /*ead0*/  ISETP.LT.AND P3, PT, R25, R3, P0 ;  /* 0x000000031900720c */ /* 0x000fe40000761270 */
[----:B------:R-:W-:-:S04]  /*eae0*/  LOP3.LUT R25, R10, 0x3a, RZ, 0xfc, !PT ;  /* 0x0000003a0a197812 */ /* 0x000fc800078efcff */
[----:B------:R-:W-:Y:S01]  /*eaf0*/  ISETP.LT.AND P2, PT, R25, R3, P0 ;  /* 0x000000031900720c */ /* 0x000fe20000741270 */
[----:B------:R-:W-:Y:S04]  /*eb00*/  STL [R1+0xab8], R165 ;  /* 0x000ab8a501007387 */ /* 0x000fe80000100800 */
[----:B------:R-:W3:Y:S04]  /*eb10*/  LDL.LU.64 R50, [R1+0xd28] ;  /* 0x000d280001327983 */ /* 0x000ee80000300a00 */
[----:B------:R-:W3:Y:S04]  /*eb20*/  LDL R18, [R1+0x84] ;  /* 0x0000840001127983 */ /* 0x000ee80000100800 */
[----:B------:R-:W3:Y:S01]  /*eb30*/  LDL R19, [R1+0x88] ;  /* 0x0000880001137983 */ /* 0x000ee20000100800 */
[----:B------:R-:W-:-:S02]  /*eb40*/  PRMT R4, RZ, 0x7610, R4 ;  /* 0x00007610ff047816 */ /* 0x000fc40000000004 */
[----:B--2---:R-:W-:Y:S01]  /*eb50*/  @P2 LOP3.LUT R13, R13, R12, RZ, 0x3c, !PT ;  /* 0x0000000c0d0d2212 */ /* 0x004fe200078e3cff */
[----:B----4-:R0:W-:Y:S04]  /*eb60*/  STL [R1+0x4e4], R14 ;  /* 0x0004e40e01007387 */ /* 0x0101e80000100800 */
[----:B------:R-:W2:Y:S01]  /*eb70*/  LDL.LU.64 R40, [R1+0xd20] ;  /* 0x000d200001287983 */ /* 0x000ea20000300a00 */
[----:B0-----:R-:W-:-:S04]  /*eb80*/  LOP3.LUT R14, R10, 0x42, RZ, 0xfc, !PT ;  /* 0x000000420a0e7812 */ /* 0x001fc800078efcff */
[----:B------:R-:W-:Y:S01]  /*eb90*/  ISETP.LT.AND P5, PT, R14, R3, P0 ;  /* 0x000000030e00720c */ /* 0x000fe200007a1270 */
[----:B------:R-:W-:Y:S01]  /*eba0*/  @P3 IMAD.MOV.U32 R14, RZ, RZ, R17 ;  /* 0x000000ffff0e3224 */ /* 0x000fe200078e0011 */
[C---:B------:R-:W-:Y:S02]  /*ebb0*/  @P2 LOP3.LUT R12, R13.reuse, R12, RZ, 0x3c, !PT ;  /* 0x0000000c0d0c2212 */ /* 0x040fe400078e3cff */
[----:B------:R-:W-:Y:S02]  /*ebc0*/  PRMT R5, RZ, 0x7610, R5 ;  /* 0x00007610ff057816 */ /* 0x000fe40000000005 */
[----:B------:R-:W-:-:S05]  /*ebd0*/  @P2 LOP3.LUT R13, R13, R12, RZ, 0x3c, !PT ;  /* 0x0000000c0d0d2212 */ /* 0x000fca00078e3cff */
[----:B------:R-:W4:Y:S04]  /*ebe0*/  @P2 LDG.E.U8 R5, desc[UR24][R12.64] ;  /* 0x000000180c052981 */ /* 0x000f28000c1e1100 */
[----:B---3--:R0:W-:Y:S04]  /*ebf0*/  STL [R1+0x4e0], R15 ;  /* 0x0004e00f01007387 */ /* 0x0081e80000100800 */
[----:B------:R-:W3:Y:S01]  /*ec00*/  LDL R17, [R1+0xa8] ;  /* 0x0000a80001117983 */ /* 0x000ee20000100800 */
[----:B0-----:R-:W-:-:S03]  /*ec10*/  @P3 IMAD.MOV.U32 R15, RZ, RZ, R16 ;  /* 0x000000ffff0f3224 */ /* 0x001fc600078e0010 */
[----:B------:R-:W3:Y:S04]  /*ec20*/  LDL R16, [R1+0xa4] ;  /* 0x0000a40001107983 */ /* 0x000ee80000100800 */
[----:B------:R-:W2:Y:S04]  /*ec30*/  @P3 LDG.E.U8 R4, desc[UR24][R14.64] ;  /* 0x000000180e043981 */ /* 0x000ea8000c1e1100 */
[----:B------:R-:W3:Y:S04]  /*ec40*/  LDL R14, [R1+0xbc] ;  /* 0x0000bc00010e7983 */ /* 0x000ee80000100800 */
[----:B------:R-:W3:Y:S01]  /*ec50*/  LDL R15, [R1+0xc0] ;  /* 0x0000c000010f7983 */ /* 0x000ee20000100800 */
[----:B------:R-:W-:-:S03]  /*ec60*/  @P5 LOP3.LUT R19, R19, R18, RZ, 0x3c, !PT ;  /* 0x0000001213135212 */ /* 0x000fc600078e3cff */
[----:B------:R-:W-:Y:S01]  /*ec70*/  STL [R1+0x4e8], R155 ;  /* 0x0004e89b01007387 */ /* 0x000fe20000100800 */
[C---:B------:R-:W-:Y:S02]  /*ec80*/  @P5 LOP3.LUT R18, R19.reuse, R18, RZ, 0x3c, !PT ;  /* 0x0000001213125212 */ /* 0x040fe400078e3cff */
[----:B------:R-:W-:Y:S02]  /*ec90*/  PRMT R24, RZ, 0x7610, R24 ;  /* 0x00007610ff187816 */ /* 0x000fe40000000018 */
[----:B------:R-:W-:-:S05]  /*eca0*/  @P5 LOP3.LUT R19, R19, R18, RZ, 0x3c, !PT ;  /* 0x0000001213135212 */ /* 0x000fca00078e3cff */
[----:B------:R-:W3:Y:S01]  /*ecb0*/  @P5 LDG.E.U8 R24, desc[UR24][R18.64] ;  /* 0x0000001812185981 */ /* 0x000ee2000c1e1100 */
[----:B------:R-:W-:-:S04]  /*ecc0*/  LOP3.LUT R25, R10, 0x4a, RZ, 0xfc, !PT ;  /* 0x0000004a0a197812 */ /* 0x000fc800078efcff */
[----:B------:R-:W-:Y:S01]  /*ecd0*/  ISETP.LT.AND P3, PT, R25, R3, P0 ;  /* 0x000000031900720c */ /* 0x000fe20000761270 */
[----:B--2---:R0:W-:Y:S04]  /*ece0*/  STL [R1+0x4dc], R4 ;  /* 0x0004dc0401007387 */ /* 0x0041e80000100800 */
[----:B------:R-:W2:Y:S04]  /*ecf0*/  LDL R12, [R1+0xdc] ;  /* 0x0000dc00010c7983 */ /* 0x000ea80000100800 */
[----:B------:R-:W2:Y:S01]  /*ed00*/  LDL R13, [R1+0xe0] ;  /* 0x0000e000010d7983 */ /* 0x000ea20000100800 */
[----:B0-----:R-:W-:-:S04]  /*ed10*/  LOP3.LUT R4, R10, 0x52, RZ, 0xfc, !PT ;  /* 0x000000520a047812 */ /* 0x001fc800078efcff */
[----:B------:R-:W-:Y:S02]  /*ed20*/  ISETP.LT.AND P2, PT, R4, R3, P0 ;  /* 0x000000030400720c */ /* 0x000fe40000741270 */
[----:B------:R-:W2:Y:S04]  /*ed30*/  LDL R4, [R1+0xf4] ;  /* 0x0000f40001047983 */ /* 0x000ea80000100800 */
[----:B----4-:R0:W-:Y:S04]  /*ed40*/  STL [R1+0x4d8], R5 ;  /* 0x0004d80501007387 */ /* 0x0101e80000100800 */
[----:B0-----:R-:W4:Y:S01]  /*ed50*/  LDL R5, [R1+0xf8] ;  /* 0x0000f80001057983 */ /* 0x001f220000100800 */
[----:B---3--:R-:W-:-:S02]  /*ed60*/  @P3 LOP3.LUT R17, R17, R16, RZ, 0x3c, !PT ;  /* 0x0000001011113212 */ /* 0x008fc400078e3cff */
[----:B------:R-:W-:Y:S01]  /*ed70*/  @P2 LOP3.LUT R15, R15, R14, RZ, 0x3c, !PT ;  /* 0x0000000e0f0f2212 */ /* 0x000fe200078e3cff */
[----:B------:R-:W3:Y:S01]  /*ed80*/  LDL.LU.64 R18, [R1+0xd18] ;  /* 0x000d180001127983 */ /* 0x000ee20000300a00 */
[----:B------:R-:W-:Y:S02]  /*ed90*/  @P3 LOP3.LUT R16, R17, R16, RZ, 0x3c, !PT ;  /* 0x0000001011103212 */ /* 0x000fe400078e3cff */
[----:B------:R-:W-:Y:S02]  /*eda0*/  @P2 LOP3.LUT R14, R15, R14, RZ, 0x3c, !PT ;  /* 0x0000000e0f0e2212 */ /* 0x000fe400078e3cff */
[----:B------:R-:W-:Y:S02]  /*edb0*/  PRMT R156, RZ, 0x7610, R156 ;  /* 0x00007610ff9c7816 */ /* 0x000fe4000000009c */
[----:B------:R-:W-:Y:S02]  /*edc0*/  @P3 LOP3.LUT R17, R17, R16, RZ, 0x3c, !PT ;  /* 0x0000001011113212 */ /* 0x000fe400078e3cff */
[----:B------:R-:W-:-:S03]  /*edd0*/  @P2 LOP3.LUT R15, R15, R14, RZ, 0x3c, !PT ;  /* 0x0000000e0f0f2212 */ /* 0x000fc600078e3cff */
[----:B------:R-:W3:Y:S01]  /*ede0*/  @P3 LDG.E.U8 R156, desc[UR24][R16.64] ;  /* 0x00000018109c3981 */ /* 0x000ee2000c1e1100 */
[----:B------:R-:W-:-:S03]  /*edf0*/  LOP3.LUT R155, R10, 0x62, RZ, 0xfc, !PT ;  /* 0x000000620a9b7812 */ /* 0x000fc600078efcff */
[----:B------:R-:W3:Y:S01]  /*ee00*/  @P2 LDG.E.U8 R2, desc[UR24][R14.64] ;  /* 0x000000180e022981 */ /* 0x000ee2000c1e1100 */
[----:B------:R-:W-:Y:S02]  /*ee10*/  LOP3.LUT R158, R10, 0x5a, RZ, 0xfc, !PT ;  /* 0x0000005a0a9e7812 */ /* 0x000fe400078efcff */
[-C--:B------:R-:W-:Y:S02]  /*ee20*/  ISETP.LT.AND P3, PT, R155, R3.reuse, P0 ;  /* 0x000000039b00720c */ /* 0x080fe40000761270 */
[----:B------:R-:W-:Y:S01]  /*ee30*/  ISETP.LT.AND P5, PT, R158, R3, P0 ;  /* 0x000000039e00720c */ /* 0x000fe200007a1270 */
[----:B------:R0:W-:Y:S04]  /*ee40*/  STL [R1+0x4d4], R24 ;  /* 0x0004d41801007387 */ /* 0x0001e80000100800 */
[----:B------:R-:W3:Y:S01]  /*ee50*/  LDL R25, [R1+0x118] ;  /* 0x0001180001197983 */ /* 0x000ee20000100800 */
[----:B------:R-:W-:-:S02]  /*ee60*/  PRMT R152, RZ, 0x7610, R152 ;  /* 0x00007610ff987816 */ /* 0x000fc40000000098 */
[----:B------:R-:W-:Y:S01]  /*ee70*/  PRMT R165, RZ, 0x7610, R165 ;  /* 0x00007610ffa57816 */ /* 0x000fe200000000a5 */
[----:B------:R-:W3:Y:S04]  /*ee80*/  LDL R163, [R1+0x12c] ;  /* 0x00012c0001a37983 */ /* 0x000ee80000100800 */
[----:B0-----:R-:W3:Y:S04]  /*ee90*/  LDL R24, [R1+0x114] ;  /* 0x0001140001187983 */ /* 0x001ee80000100800 */
[----:B------:R-:W3:Y:S04]  /*eea0*/  LDL R164, [R1+0x130] ;  /* 0x0001300001a47983 */ /* 0x000ee80000100800 */
[----:B------:R-:W3:Y:S04]  /*eeb0*/  LDL.LU.64 R16, [R1+0xd10] ;  /* 0x000d100001107983 */ /* 0x000ee80000300a00 */
[----:B------:R-:W3:Y:S04]  /*eec0*/  LDL.LU.64 R14, [R1+0xd08] ;  /* 0x000d0800010e7983 */ /* 0x000ee80000300a00 */
[----:B------:R-:W3:Y:S01]  /*eed0*/  LDL R155, [R1+0x14c] ;  /* 0x00014c00019b7983 */ /* 0x000ee20000100800 */
[----:B--2---:R-:W-:-:S04]  /*eee0*/  @P5 LOP3.LUT R13, R13, R12, RZ, 0x3c, !PT ;  /* 0x0000000c0d0d5212 */ /* 0x004fc800078e3cff */
[----:B------:R-:W-:-:S04]  /*eef0*/  @P5 LOP3.LUT R12, R13, R12, RZ, 0x3c, !PT ;  /* 0x0000000c0d0c5212 */ /* 0x000fc800078e3cff */
[----:B------:R-:W-:-:S05]  /*ef00*/  @P5 LOP3.LUT R13, R13, R12, RZ, 0x3c, !PT ;  /* 0x0000000c0d0d5212 */ /* 0x000fca00078e3cff */
[----:B------:R-:W2:Y:S01]  /*ef10*/  @P5 LDG.E.U8 R165, desc[UR24][R12.64] ;  /* 0x000000180ca55981 */ /* 0x000ea2000c1e1100 */
[----:B----4-:R-:W-:-:S04]  /*ef20*/  @P3 LOP3.LUT R5, R5, R4, RZ, 0x3c, !PT ;  /* 0x0000000405053212 */ /* 0x010fc800078e3cff */
[----:B------:R-:W-:-:S04]  /*ef30*/  @P3 LOP3.LUT R4, R5, R4, RZ, 0x3c, !PT ;  /* 0x0000000405043212 */ /* 0x000fc800078e3cff */
[----:B------:R-:W-:-:S05]  /*ef40*/  @P3 LOP3.LUT R5, R5, R4, RZ, 0x3c, !PT ;  /* 0x0000000405053212 */ /* 0x000fca00078e3cff */
[----:B------:R-:W4:Y:S04]  /*ef50*/  @P3 LDG.E.U8 R152, desc[UR24][R4.64] ;  /* 0x0000001804983981 */ /* 0x000f28000c1e1100 */
[----:B---3--:R0:W-:Y:S04]  /*ef60*/  STL [R1+0x4d0], R156 ;  /* 0x0004d09c01007387 */ /* 0x0081e80000100800 */
[----:B0-----:R-:W3:Y:S04]  /*ef70*/  LDL R156, [R1+0x150] ;  /* 0x00015000019c7983 */ /* 0x001ee80000100800 */
[----:B------:R0:W-:Y:S01]  /*ef80*/  STL [R1+0x4cc], R2 ;  /* 0x0004cc0201007387 */ /* 0x0001e20000100800 */
[----:B------:R-:W-:-:S02]  /*ef90*/  LOP3.LUT R158, R10, 0x72, RZ, 0xfc, !PT ;  /* 0x000000720a9e7812 */ /* 0x000fc400078efcff */
[----:B------:R-:W-:Y:S01]  /*efa0*/  PRMT R157, RZ, 0x7610, R157 ;  /* 0x00007610ff9d7816 */ /* 0x000fe2000000009d */
[----:B------:R-:W3:Y:S01]  /*efb0*/  LDL.LU.64 R12, [R1+0xd00] ;  /* 0x000d0000010c7983 */ /* 0x000ee20000300a00 */
[----:B0-----:R-:W-:-:S03]  /*efc0*/  LOP3.LUT R2, R10, 0x6a, RZ, 0xfc, !PT ;  /* 0x0000006a0a027812 */ /* 0x001fc600078efcff */
[----:B------:R-:W3:Y:S01]  /*efd0*/  LDL.LU.64 R4, [R1+0xcf8] ;  /* 0x000cf80001047983 */ /* 0x000ee20000300a00 */
[-C--:B------:R-:W-:Y:S02]  /*efe0*/  ISETP.LT.AND P2, PT, R2, R3.reuse, P0 ;  /* 0x000000030200720c */ /* 0x080fe40000741270 */
[----:B------:R-:W-:-:S11]  /*eff0*/  ISETP.LT.AND P5, PT, R158, R3, P0 ;  /* 0x000000039e00720c */ /* 0x000fd600007a1270 */
[----:B------:R-:W-:-:S04]  /*f000*/  @P2 LOP3.LUT R25, R25, R24, RZ, 0x3c, !PT ;  /* 0x0000001819192212 */ /* 0x000fc800078e3cff */
[----:B------:R-:W-:-:S04]  /*f010*/  @P2 LOP3.LUT R24, R25, R24, RZ, 0x3c, !PT ;  /* 0x0000001819182212 */ /* 0x000fc800078e3cff */
[----:B------:R-:W-:Y:S02]  /*f020*/  @P2 LOP3.LUT R25, R25, R24, RZ, 0x3c, !PT ;  /* 0x0000001819192212 */ /* 0x000fe400078e3cff */
[----:B------:R-:W-:-:S03]  /*f030*/  PRMT R7, RZ, 0x7610, R7 ;  /* 0x00007610ff077816 */ /* 0x000fc60000000007 */
[----:B------:R-:W3:Y:S04]  /*f040*/  @P2 LDG.E.U8 R157, desc[UR24][R24.64] ;  /* 0x00000018189d2981 */ /* 0x000ee8000c1e1100 */
[----:B----4-:R-:W-:Y:S04]  /*f050*/  STL [R1+0x4c4], R152 ;  /* 0x0004c49801007387 */ /* 0x010fe80000100800 */
[----:B------:R-:W4:Y:S04]  /*f060*/  LDL.LU.64 R24, [R1+0xcf0] ;  /* 0x000cf00001187983 */ /* 0x000f280000300a00 */
[----:B--2---:R0:W-:Y:S02]  /*f070*/  STL [R1+0x4c8], R165 ;  /* 0x0004c8a501007387 */ /* 0x0041e40000100800 */
[----:B0-----:R-:W-:-:S05]  /*f080*/  @P5 IMAD.MOV.U32 R165, RZ, RZ, R163 ;  /* 0x000000ffffa55224 */ /* 0x001fca00078e00a3 */
[----:B------:R-:W2:Y:S01]  /*f090*/  @P5 LDG.E.U8 R7, desc[UR24][R164.64] ;  /* 0x00000018a4075981 */ /* 0x000ea2000c1e1100 */
[C---:B------:R-:W-:Y:S02]  /*f0a0*/  LOP3.LUT R158, R10.reuse, 0x7a, RZ, 0xfc, !PT ;  /* 0x0000007a0a9e7812 */ /* 0x040fe400078efcff */
[----:B------:R-:W-:Y:S02]  /*f0b0*/  LOP3.LUT R152, R10, 0x4, RZ, 0xfc, !PT ;  /* 0x000000040a987812 */ /* 0x000fe400078efcff */
[-C--:B------:R-:W-:Y:S02]  /*f0c0*/  ISETP.LT.AND P3, PT, R158, R3.reuse, P0 ;  /* 0x000000039e00720c */ /* 0x080fe40000761270 */
[----:B------:R-:W-:Y:S02]  /*f0d0*/  ISETP.LT.AND P2, PT, R152, R3, P0 ;  /* 0x000000039800720c */ /* 0x000fe40000741270 */
[----:B------:R-:W-:Y:S02]  /*f0e0*/  LOP3.LUT R152, R10, 0xc, RZ, 0xfc, !PT ;  /* 0x0000000c0a987812 */ /* 0x000fe400078efcff */
[----:B------:R-:W-:-:S02]  /*f0f0*/  PRMT R27, RZ, 0x7610, R27 ;  /* 0x00007610ff1b7816 */ /* 0x000fc4000000001b */
[----:B------:R-:W-:Y:S02]  /*f100*/  ISETP.LT.AND P5, PT, R152, R3, P0 ;  /* 0x000000039800720c */ /* 0x000fe400007a1270 */
[----:B------:R-:W-:Y:S02]  /*f110*/  PRMT R26, RZ, 0x7610, R26 ;  /* 0x00007610ff1a7816 */ /* 0x000fe4000000001a */
[----:B------:R-:W-:Y:S01]  /*f120*/  PRMT R9, RZ, 0x7610, R9 ;  /* 0x00007610ff097816 */ /* 0x000fe20000000009 */
[----:B--2---:R-:W-:Y:S04]  /*f130*/  STL [R1+0x4bc], R7 ;  /* 0x0004bc0701007387 */ /* 0x004fe80000100800 */
[----:B---3--:R0:W-:Y:S04]  /*f140*/  STL [R1+0x4c0], R157 ;  /* 0x0004c09d01007387 */ /* 0x0081e80000100800 */
[----:B------:R-:W2:Y:S01]  /*f150*/  LDL R158, [R1+0x4] ;  /* 0x00000400019e7983 */ /* 0x000ea20000100800 */
[----:B0-----:R-:W-:-:S05]  /*f160*/  @P3 IMAD.MOV.U32 R157, RZ, RZ, R155 ;  /* 0x000000ffff9d3224 */ /* 0x001fca00078e009b */
[----:B------:R0:W3:Y:S02]  /*f170*/  @P3 LDG.E.U8 R27, desc[UR24][R156.64] ;  /* 0x000000189c1b3981 */ /* 0x0000e4000c1e1100 */
[----:B0-----:R-:W-:Y:S02]  /*f180*/  @P2 IMAD.MOV.U32 R156, RZ, RZ, R146 ;  /* 0x000000ffff9c2224 */ /* 0x001fe400078e0092 */
[----:B------:R-:W-:-:S05]  /*f190*/  @P2 IMAD.MOV.U32 R157, RZ, RZ, R145 ;  /* 0x000000ffff9d2224 */ /* 0x000fca00078e0091 */
[----:B------:R0:W2:Y:S02]  /*f1a0*/  @P2 LDG.E.U8 R26, desc[UR24][R156.64] ;  /* 0x000000189c1a2981 */ /* 0x0000a4000c1e1100 */
[----:B0-----:R-:W-:Y:S02]  /*f1b0*/  @P5 IMAD.MOV.U32 R156, RZ, RZ, R154 ;  /* 0x000000ffff9c5224 */ /* 0x001fe400078e009a */
[----:B------:R-:W-:-:S05]  /*f1c0*/  @P5 IMAD.MOV.U32 R157, RZ, RZ, R153 ;  /* 0x000000ffff9d5224 */ /* 0x000fca00078e0099 */
[----:B------:R-:W4:Y:S01]  /*f1d0*/  @P5 LDG.E.U8 R9, desc[UR24][R156.64] ;  /* 0x000000189c095981 */ /* 0x000f22000c1e1100 */
[----:B------:R-:W-:-:S04]  /*f1e0*/  LOP3.LUT R7, R10, 0x14, RZ, 0xfc, !PT ;  /* 0x000000140a077812 */ /* 0x000fc800078efcff */
[----:B------:R-:W-:Y:S02]  /*f1f0*/  ISETP.LT.AND P3, PT, R7, R3, P0 ;  /* 0x000000030700720c */ /* 0x000fe40000761270 */
[----:B------:R-:W4:Y:S04]  /*f200*/  LDL R7, [R1+0x8] ;  /* 0x0000080001077983 */ /* 0x000f280000100800 */
[----:B------:R-:W-:Y:S04]  /*f210*/  STL [R1+0xac0], R146 ;  /* 0x000ac09201007387 */ /* 0x000fe80000100800 */
[----:B------:R-:W-:Y:S04]  /*f220*/  STL [R1+0xabc], R145 ;  /* 0x000abc9101007387 */ /* 0x000fe80000100800 */
[----:B------:R-:W4:Y:S04]  /*f230*/  LDL R152, [R1+0x1c] ;  /* 0x00001c0001987983 */ /* 0x000f280000100800 */
[----:B------:R-:W4:Y:S04]  /*f240*/  LDL R164, [R1+0x20] ;  /* 0x0000200001a47983 */ /* 0x000f280000100800 */
[----:B---3--:R0:W-:Y:S04]  /*f250*/  STL [R1+0x4b4], R27 ;  /* 0x0004b41b01007387 */ /* 0x0081e80000100800 */
[----:B--2---:R2:W-:Y:S04]  /*f260*/  STL [R1+0x4b8], R26 ;  /* 0x0004b81a01007387 */ /* 0x0045e80000100800 */
[----:B------:R-:W-:Y:S04]  /*f270*/  STL [R1+0xac8], R154 ;  /* 0x000ac89a01007387 */ /* 0x000fe80000100800 */
[----:B------:R-:W-:Y:S04]  /*f280*/  STL [R1+0xac4], R153 ;  /* 0x000ac49901007387 */ /* 0x000fe80000100800 */
[----:B------:R-:W3:Y:S04]  /*f290*/  LDL R163, [R1+0x3c] ;  /* 0x00003c0001a37983 */ /* 0x000ee80000100800 */
[----:B----4-:R4:W-:Y:S01]  /*f2a0*/  STL [R1+0x4b0], R9 ;  /* 0x0004b00901007387 */ /* 0x0109e20000100800 */
[----:B0-----:R-:W-:-:S02]  /*f2b0*/  LOP3.LUT R27, R10, 0x1c, RZ, 0xfc, !PT ;  /* 0x0000001c0a1b7812 */ /* 0x001fc400078efcff */
[C---:B--2---:R-:W-:Y:S01]  /*f2c0*/  LOP3.LUT R26, R10.reuse, 0x24, RZ, 0xfc, !PT ;  /* 0x000000240a1a7812 */ /* 0x044fe200078efcff */
[----:B------:R-:W2:Y:S01]  /*f2d0*/  LDL R155, [R1+0x54] ;  /* 0x00005400019b7983 */ /* 0x000ea20000100800 */
[----:B------:R-:W-:Y:S02]  /*f2e0*/  PRMT R151, RZ, 0x7610, R151 ;  /* 0x00007610ff977816 */ /* 0x000fe40000000097 */
[----:B------:R-:W-:Y:S01]  /*f2f0*/  LOP3.LUT R157, R10, 0x2c, RZ, 0xfc, !PT ;  /* 0x0000002c0a9d7812 */ /* 0x000fe200078efcff */
[----:B------:R-:W2:Y:S04]  /*f300*/  LDL R156, [R1+0x58] ;  /* 0x00005800019c7983 */ /* 0x000ea80000100800 */
[----:B----4-:R-:W4:Y:S01]  /*f310*/  LDL R9, [R1+0x40] ;  /* 0x0000400001097983 */ /* 0x010f220000100800 */
[-C--:B------:R-:W-:Y:S01]  /*f320*/  ISETP.LT.AND P2, PT, R27, R3.reuse, P0 ;  /* 0x000000031b00720c */ /* 0x080fe20000741270 */
[----:B------:R-:W-:Y:S01]  /*f330*/  @P3 IMAD.MOV.U32 R27, RZ, RZ, R159 ;  /* 0x000000ffff1b3224 */ /* 0x000fe200078e009f */
[----:B------:R-:W-:Y:S01]  /*f340*/  ISETP.LT.AND P5, PT, R26, R3, P0 ;  /* 0x000000031a00720c */ /* 0x000fe200007a1270 */
[----:B------:R-:W-:-:S05]  /*f350*/  @P3 IMAD.MOV.U32 R26, RZ, RZ, R160 ;  /* 0x000000ffff1a3224 */ /* 0x000fca00078e00a0 */
[----:B------:R-:W2:Y:S01]  /*f360*/  @P3 LDG.E.U8 R151, desc[UR24][R26.64] ;  /* 0x000000181a973981 */ /* 0x000ea2000c1e1100 */
[----:B------:R-:W-:-:S03]  /*f370*/  PRMT R6, RZ, 0x7610, R6 ;  /* 0x00007610ff067816 */ /* 0x000fc60000000006 */
[----:B------:R-:W-:Y:S01]  /*f380*/  STL [R1+0xad0], R160 ;  /* 0x000ad0a001007387 */ /* 0x000fe20000100800 */
[----:B------:R-:W-:-:S03]  /*f390*/  ISETP.LT.AND P3, PT, R157, R3, P0 ;  /* 0x000000039d00720c */ /* 0x000fc60000761270 */
[----:B------:R0:W-:Y:S01]  /*f3a0*/  STL [R1+0xacc], R159 ;  /* 0x000acc9f01007387 */ /* 0x0001e20000100800 */
[----:B------:R-:W-:Y:S02]  /*f3b0*/  PRMT R150, RZ, 0x7610, R150 ;  /* 0x00007610ff967816 */ /* 0x000fe40000000096 */
[----:B------:R-:W-:Y:S01]  /*f3c0*/  PRMT R8, RZ, 0x7610, R8 ;  /* 0x00007610ff087816 */ /* 0x000fe20000000008 */
[----:B------:R-:W2:Y:S01]  /*f3d0*/  LDL.LU.64 R26, [R1+0xce8] ;  /* 0x000ce800011a7983 */ /* 0x000ea20000300a00 */
[----:B0-----:R-:W-:Y:S02]  /*f3e0*/  @P2 IMAD.MOV.U32 R159, RZ, RZ, R158 ;  /* 0x000000ffff9f2224 */ /* 0x001fe400078e009e */
[----:B------:R-:W-:-:S05]  /*f3f0*/  @P2 IMAD.MOV.U32 R158, RZ, RZ, R7 ;  /* 0x000000ffff9e2224 */ /* 0x000fca00078e0007 */
[----:B------:R0:W2:Y:S02]  /*f400*/  @P2 LDG.E.U8 R6, desc[UR24][R158.64] ;  /* 0x000000189e062981 */ /* 0x0000a4000c1e1100 */
[----:B0-----:R-:W-:Y:S02]  /*f410*/  @P5 IMAD.MOV.U32 R158, RZ, RZ, R164 ;  /* 0x000000ffff9e5224 */ /* 0x001fe400078e00a4 */
[----:B------:R-:W-:-:S05]  /*f420*/  @P5 IMAD.MOV.U32 R159, RZ, RZ, R152 ;  /* 0x000000ffff9f5224 */ /* 0x000fca00078e0098 */
[----:B------:R3:W2:Y:S02]  /*f430*/  @P5 LDG.E.U8 R150, desc[UR24][R158.64] ;  /* 0x000000189e965981 */ /* 0x0006a4000c1e1100 */
[----:B---3--:R-:W-:Y:S02]  /*f440*/  @P3 IMAD.MOV.U32 R159, RZ, RZ, R163 ;  /* 0x000000ffff9f3224 */ /* 0x008fe400078e00a3 */
[----:B----4-:R-:W-:-:S05]  /*f450*/  @P3 IMAD.MOV.U32 R158, RZ, RZ, R9 ;  /* 0x000000ffff9e3224 */ /* 0x010fca00078e0009 */
[----:B------:R-:W3:Y:S04]  /*f460*/  @P3 LDG.E.U8 R8, desc[UR24][R158.64] ;  /* 0x000000189e083981 */ /* 0x000ee8000c1e1100 */
[----:B--2---:R0:W-:Y:S02]  /*f470*/  STL [R1+0x4ac], R151 ;  /* 0x0004ac9701007387 */ /* 0x0041e40000100800 */
[----:B0-----:R-:W-:-:S04]  /*f480*/  LOP3.LUT R151, R10, 0x34, RZ, 0xfc, !PT ;  /* 0x000000340a977812 */ /* 0x001fc800078efcff */
[----:B------:R-:W-:Y:S02]  /*f490*/  ISETP.LT.AND P2, PT, R151, R3, P0 ;  /* 0x000000039700720c */ /* 0x000fe40000741270 */
[----:B------:R-:W-:-:S11]  /*f4a0*/  PRMT R149, RZ, 0x7610, R149 ;  /* 0x00007610ff957816 */ /* 0x000fd60000000095 */
[----:B------:R-:W-:-:S05]  /*f4b0*/  @P2 IMAD.MOV.U32 R157, RZ, RZ, R155 ;  /* 0x000000ffff9d2224 */ /* 0x000fca00078e009b */
[----:B------:R-:W2:Y:S04]  /*f4c0*/  @P2 LDG.E.U8 R149, desc[UR24][R156.64] ;  /* 0x000000189c952981 */ /* 0x000ea8000c1e1100 */
[----:B------:R0:W-:Y:S04]  /*f4d0*/  STL [R1+0x4a8], R6 ;  /* 0x0004a80601007387 */ /* 0x0001e80000100800 */
[----:B------:R-:W4:Y:S04]  /*f4e0*/  LDL R7, [R1+0x78] ;  /* 0x0000780001077983 */ /* 0x000f280000100800 */
[----:B------:R-:W4:Y:S04]  /*f4f0*/  LDL R164, [R1+0x8c] ;  /* 0x00008c0001a47983 */ /* 0x000f280000100800 */
[----:B0-----:R-:W4:Y:S04]  /*f500*/  LDL R6, [R1+0x74] ;  /* 0x0000740001067983 */ /* 0x001f280000100800 */
[----:B------:R0:W-:Y:S04]  /*f510*/  STL [R1+0x4a4], R150 ;  /* 0x0004a49601007387 */ /* 0x0001e80000100800 */
[----:B0-----:R-:W4:Y:S04]  /*f520*/  LDL R150, [R1+0x90] ;  /* 0x0000900001967983 */ /* 0x001f280000100800 */
[----:B---3--:R0:W-:Y:S04]  /*f530*/  STL [R1+0x4a0], R8 ;  /* 0x0004a00801007387 */ /* 0x0081e80000100800 */
[----:B------:R-:W3:Y:S01]  /*f540*/  LDL R9, [R1+0xb0] ;  /* 0x0000b00001097983 */ /* 0x000ee20000100800 */
[----:B------:R-:W-:-:S03]  /*f550*/  LOP3.LUT R152, R10, 0x3c, RZ, 0xfc, !PT ;  /* 0x0000003c0a987812 */ /* 0x000fc600078efcff */
[----:B------:R-:W3:Y:S04]  /*f560*/  LDL R158, [R1+0xc4] ;  /* 0x0000c400019e7983 */ /* 0x000ee80000100800 */
[----:B0-----:R-:W3:Y:S01]  /*f570*/  LDL R8, [R1+0xac] ;  /* 0x0000ac0001087983 */ /* 0x001ee20000100800 */
[----:B------:R-:W-:-:S03]  /*f580*/  ISETP.LT.AND P5, PT, R152, R3, P0 ;  /* 0x000000039800720c */ /* 0x000fc600007a1270 */
[----:B------:R-:W3:Y:S01]  /*f590*/  LDL R155, [R1+0xc8] ;  /* 0x0000c800019b7983 */ /* 0x000ee20000100800 */
[----:B------:R-:W-:-:S04]  /*f5a0*/  LOP3.LUT R151, R10, 0x44, RZ, 0xfc, !PT ;  /* 0x000000440a977812 */ /* 0x000fc800078efcff */
[----:B------:R-:W-:Y:S01]  /*f5b0*/  ISETP.LT.AND P3, PT, R151, R3, P0 ;  /* 0x000000039700720c */ /* 0x000fe20000761270 */
[----:B--2---:R0:W-:Y:S01]  /*f5c0*/  STL [R1+0x49c], R149 ;  /* 0x00049c9501007387 */ /* 0x0041e20000100800 */
[----:B------:R-:W-:Y:S02]  /*f5d0*/  PRMT R142, RZ, 0x7610, R142 ;  /* 0x00007610ff8e7816 */ /* 0x000fe4000000008e */
[----:B------:R-:W-:Y:S01]  /*f5e0*/  PRMT R146, RZ, 0x7610, R146 ;  /* 0x00007610ff927816 */ /* 0x000fe20000000092 */
[----:B------:R-:W2:Y:S01]  /*f5f0*/  LDL R151, [R1+0xe4] ;  /* 0x0000e40001977983 */ /* 0x000ea20000100800 */
[----:B------:R-:W-:Y:S02]  /*f600*/  PRMT R154, RZ, 0x7610, R154 ;  /* 0x00007610ff9a7816 */ /* 0x000fe4000000009a */
[C---:B------:R-:W-:Y:S01]  /*f610*/  LOP3.LUT R157, R10.reuse, 0x54, RZ, 0xfc, !PT ;  /* 0x000000540a9d7812 */ /* 0x040fe200078efcff */
[----:B------:R-:W2:Y:S01]  /*f620*/  LDL R152, [R1+0xe8] ;  /* 0x0000e80001987983 */ /* 0x000ea20000100800 */
[----:B0-----:R-:W-:-:S02]  /*f630*/  LOP3.LUT R149, R10, 0x4c, RZ, 0xfc, !PT ;  /* 0x0000004c0a957812 */ /* 0x001fc400078efcff */
[-C--:B----4-:R-:W-:Y:S01]  /*f640*/  @P5 LOP3.LUT R7, R7, R6.reuse, RZ, 0x3c, !PT ;  /* 0x0000000607075212 */ /* 0x090fe200078e3cff */
[----:B------:R-:W-:Y:S01]  /*f650*/  @P3 IMAD.MOV.U32 R165, RZ, RZ, R164 ;  /* 0x000000ffffa53224 */ /* 0x000fe200078e00a4 */
[----:B------:R-:W-:Y:S01]  /*f660*/  ISETP.LT.AND P2, PT, R149, R3, P0 ;  /* 0x000000039500720c */ /* 0x000fe20000741270 */
[----:B------:R-:W4:Y:S01]  /*f670*/  LDL.LU R163, [R1+0x214] ;  /* 0x0002140001a37983 */ /* 0x000f220000300800 */
[----:B------:R-:W-:-:S03]  /*f680*/  @P5 LOP3.LUT R6, R7, R6, RZ, 0x3c, !PT ;  /* 0x0000000607065212 */ /* 0x000fc600078e3cff */
[----:B------:R-:W2:Y:S01]  /*f690*/  LDL R156, [R1+0xfc] ;  /* 0x0000fc00019c7983 */ /* 0x000ea20000100800 */
[----:B------:R-:W-:-:S03]  /*f6a0*/  @P5 LOP3.LUT R7, R7, R6, RZ, 0x3c, !PT ;  /* 0x0000000607075212 */ /* 0x000fc600078e3cff */
[----:B------:R-:W2:Y:S01]  /*f6b0*/  LDL R149, [R1+0x100] ;  /* 0x0001000001957983 */ /* 0x000ea20000100800 */
[----:B------:R-:W-:-:S03]  /*f6c0*/  @P3 IMAD.MOV.U32 R164, RZ, RZ, R150 ;  /* 0x000000ffffa43224 */ /* 0x000fc600078e0096 */
[----:B------:R-:W2:Y:S04]  /*f6d0*/  @P5 LDG.E.U8 R142, desc[UR24][R6.64] ;  /* 0x00000018068e5981 */ /* 0x000ea8000c1e1100 */
[----:B------:R-:W4:Y:S01]  /*f6e0*/  @P3 LDG.E.U8 R146, desc[UR24][R164.64] ;  /* 0x00000018a4923981 */ /* 0x000f22000c1e1100 */
[----:B---3--:R-:W-:-:S03]  /*f6f0*/  @P2 LOP3.LUT R9, R9, R8, RZ, 0x3c, !PT ;  /* 0x0000000809092212 */ /* 0x008fc600078e3cff */
[----:B------:R-:W3:Y:S01]  /*f700*/  LDL.LU.64 R6, [R1+0xce0] ;  /* 0x000ce00001067983 */ /* 0x000ee20000300a00 */
[----:B------:R-:W-:-:S04]  /*f710*/  @P2 LOP3.LUT R8, R9, R8, RZ, 0x3c, !PT ;  /* 0x0000000809082212 */ /* 0x000fc800078e3cff */
[----:B------:R-:W-:-:S05]  /*f720*/  @P2 LOP3.LUT R9, R9, R8, RZ, 0x3c, !PT ;  /* 0x0000000809092212 */ /* 0x000fca00078e3cff */
[----:B------:R-:W3:Y:S01]  /*f730*/  @P2 LDG.E.U8 R154, desc[UR24][R8.64] ;  /* 0x00000018089a2981 */ /* 0x000ee2000c1e1100 */
[----:B------:R-:W-:Y:S02]  /*f740*/  ISETP.LT.AND P5, PT, R157, R3, P0 ;  /* 0x000000039d00720c */ /* 0x000fe400007a1270 */
[----:B------:R-:W-:Y:S01]  /*f750*/  PRMT R153, RZ, 0x7610, R153 ;  /* 0x00007610ff997816 */ /* 0x000fe20000000099 */
[----:B--2---:R0:W-:Y:S04]  /*f760*/  STL [R1+0x498], R142 ;  /* 0x0004988e01007387 */ /* 0x0041e80000100800 */
[----:B0-----:R-:W2:Y:S04]  /*f770*/  LDL.LU R142, [R1+0x220] ;  /* 0x00022000018e7983 */ /* 0x001ea80000300800 */
[----:B------:R-:W2:Y:S04]  /*f780*/  LDL R164, [R1+0x11c] ;  /* 0x00011c0001a47983 */ /* 0x000ea80000100800 */
[----:B------:R-:W2:Y:S04]  /*f790*/  LDL R150, [R1+0x120] ;  /* 0x0001200001967983 */ /* 0x000ea80000100800 */
[----:B----4-:R-:W-:Y:S04]  /*f7a0*/  STL [R1+0x494], R146 ;  /* 0x0004949201007387 */ /* 0x010fe80000100800 */
[----:B------:R-:W4:Y:S04]  /*f7b0*/  LDL.LU.64 R8, [R1+0xcd8] ;  /* 0x000cd80001087983 */ /* 0x000f280000300a00 */
[----:B---3--:R0:W-:Y:S02]  /*f7c0*/  STL [R1+0x490], R154 ;  /* 0x0004909a01007387 */ /* 0x0081e40000100800 */
[----:B0-----:R-:W-:-:S02]  /*f7d0*/  @P5 IMAD.MOV.U32 R154, RZ, RZ, R155 ;  /* 0x000000ffff9a5224 */ /* 0x001fc400078e009b */
[----:B------:R-:W-:-:S05]  /*f7e0*/  @P5 IMAD.MOV.U32 R155, RZ, RZ, R158 ;  /* 0x000000ffff9b5224 */ /* 0x000fca00078e009e */
[----:B------:R-:W3:Y:S01]  /*f7f0*/  @P5 LDG.E.U8 R153, desc[UR24][R154.64] ;  /* 0x000000189a995981 */ /* 0x000ee2000c1e1100 */
[C---:B------:R-:W-:Y:S02]  /*f800*/  LOP3.LUT R157, R10.reuse, 0x5c, RZ, 0xfc, !PT ;  /* 0x0000005c0a9d7812 */ /* 0x040fe400078efcff */
[----:B------:R-:W-:Y:S02]  /*f810*/  LOP3.LUT R146, R10, 0x64, RZ, 0xfc, !PT ;  /* 0x000000640a927812 */ /* 0x000fe400078efcff */
[-C--:B------:R-:W-:Y:S02]  /*f820*/  ISETP.LT.AND P3, PT, R157, R3.reuse, P0 ;  /* 0x000000039d00720c */ /* 0x080fe40000761270 */
[----:B------:R-:W-:Y:S02]  /*f830*/  ISETP.LT.AND P2, PT, R146, R3, P0 ;  /* 0x000000039200720c */ /* 0x000fe40000741270 */
[----:B------:R-:W-:Y:S01]  /*f840*/  PRMT R145, RZ, 0x7610, R145 ;  /* 0x00007610ff917816 */ /* 0x000fe20000000091 */
[----:B------:R-:W2:Y:S01]  /*f850*/  LDL.LU R155, [R1+0x224] ;  /* 0x00022400019b7983 */ /* 0x000ea20000300800 */
[----:B------:R-:W-:-:S03]  /*f860*/  PRMT R144, RZ, 0x7610, R144 ;  /* 0x00007610ff907816 */ /* 0x000fc60000000090 */
[----:B---3--:R0:W-:Y:S04]  /*f870*/  STL [R1+0x48c], R153 ;  /* 0x00048c9901007387 */ /* 0x0081e80000100800 */
[----:B0-----:R-:W-:-:S05]  /*f880*/  @P3 IMAD.MOV.U32 R153, RZ, RZ, R151 ;  /* 0x000000ffff993224 */ /* 0x001fca00078e0097 */
[----:B------:R0:W3:Y:S02]  /*f890*/  @P3 LDG.E.U8 R145, desc[UR24][R152.64] ;  /* 0x0000001898913981 */ /* 0x0000e4000c1e1100 */
[----:B0-----:R-:W-:Y:S02]  /*f8a0*/  @P2 IMAD.MOV.U32 R152, RZ, RZ, R149 ;  /* 0x000000ffff982224 */ /* 0x001fe400078e0095 */
[----:B------:R-:W-:Y:S01]  /*f8b0*/  @P2 IMAD.MOV.U32 R153, RZ, RZ, R156 ;  /* 0x000000ffff992224 */ /* 0x000fe200078e009c */
[----:B------:R-:W3:Y:S04]  /*f8c0*/  LDL R149, [R1+0x158] ;  /* 0x0001580001957983 */ /* 0x000ee80000100800 */
[----:B------:R-:W3:Y:S04]  /*f8d0*/  @P2 LDG.E.U8 R144, desc[UR24][R152.64] ;  /* 0x0000001898902981 */ /* 0x000ee8000c1e1100 */
[----:B------:R-:W4:Y:S01]  /*f8e0*/  LDL R156, [R1+0x154] ;  /* 0x00015400019c7983 */ /* 0x000f220000100800 */
[----:B------:R-:W-:-:S04]  /*f8f0*/  LOP3.LUT R146, R10, 0x6c, RZ, 0xfc, !PT ;  /* 0x0000006c0a927812 */ /* 0x000fc800078efcff */
[----:B------:R-:W-:Y:S02]  /*f900*/  ISETP.LT.AND P5, PT, R146, R3, P0 ;  /* 0x000000039200720c */ /* 0x000fe400007a1270 */
[----:B------:R-:W-:Y:S02]  /*f910*/  PRMT R143, RZ, 0x7610, R143 ;  /* 0x00007610ff8f7816 */ /* 0x000fe4000000008f */
[----:B--2---:R-:W-:Y:S02]  /*f920*/  ISETP.GE.AND P2, PT, R142, RZ, PT ;  /* 0x000000ff8e00720c */ /* 0x004fe40003f46270 */
[----:B------:R-:W-:Y:S01]  /*f930*/  LOP3.LUT R142, R10, 0x74, RZ, 0xfc, !PT ;  /* 0x000000740a8e7812 */ /* 0x000fe200078efcff */
[----:B------:R-:W-:Y:S01]  /*f940*/  @!P4 IMAD.MOV R32, RZ, RZ, -R32 ;  /* 0x000000ffff20c224 */ /* 0x000fe200078e0a20 */
[----:B---3--:R0:W-:Y:S04]  /*f950*/  STL [R1+0x484], R144 ;  /* 0x0004849001007387 */ /* 0x0081e80000100800 */
[----:B------:R2:W-:Y:S01]  /*f960*/  STL [R1+0x488], R145 ;  /* 0x0004889101007387 */ /* 0x0005e20000100800 */
[----:B0-----:R-:W-:-:S03]  /*f970*/  @P5 IMAD.MOV.U32 R144, RZ, RZ, R150 ;  /* 0x000000ffff905224 */ /* 0x001fc600078e0096 */
[----:B------:R-:W3:Y:S01]  /*f980*/  LDL R150, [R1+0x95c] ;  /* 0x00095c0001967983 */ /* 0x000ee20000100800 */
[----:B--2---:R-:W-:-:S05]  /*f990*/  @P5 IMAD.MOV.U32 R145, RZ, RZ, R164 ;  /* 0x000000ffff915224 */ /* 0x004fca00078e00a4 */
[----:B------:R0:W2:Y:S01]  /*f9a0*/  @P5 LDG.E.U8 R143, desc[UR24][R144.64] ;  /* 0x00000018908f5981 */ /* 0x0000a2000c1e1100 */
[----:B------:R-:W-:-:S03]  /*f9b0*/  ISETP.LT.AND P5, PT, R142, R3, P0 ;  /* 0x000000038e00720c */ /* 0x000fc600007a1270 */
[----:B------:R-:W3:Y:S01]  /*f9c0*/  LDL R142, [R1+0x960] ;  /* 0x00096000018e7983 */ /* 0x000ee20000100800 */
[----:B0-----:R-:W-:-:S04]  /*f9d0*/  LOP3.LUT R144, R10, 0x7c, RZ, 0xfc, !PT ;  /* 0x0000007c0a907812 */ /* 0x001fc800078efcff */
[----:B------:R-:W-:-:S05]  /*f9e0*/  ISETP.LT.AND P4, PT, R144, R3, P0 ;  /* 0x000000039000720c */ /* 0x000fca0000781270 */
[----:B------:R-:W-:Y:S02]  /*f9f0*/  @P5 IMAD.MOV.U32 R144, RZ, RZ, R114 ;  /* 0x000000ffff905224 */ /* 0x000fe400078e0072 */
[----:B------:R-:W-:-:S05]  /*fa00*/  @P5 IMAD.MOV.U32 R145, RZ, RZ, R126 ;  /* 0x000000ffff915224 */ /* 0x000fca00078e007e */
[----:B------:R0:W3:Y:S02]  /*fa10*/  @P5 LDG.E.U8 R96, desc[UR24][R144.64] ;  /* 0x0000001890605981 */ /* 0x0000e4000c1e1100 */
[----:B0-----:R-:W-:Y:S02]  /*fa20*/  @P4 IMAD.MOV.U32 R144, RZ, RZ, R149 ;  /* 0x000000ffff904224 */ /* 0x001fe400078e0095 */
[----:B----4-:R-:W-:-:S05]  /*fa30*/  @P4 IMAD.MOV.U32 R145, RZ, RZ, R156 ;  /* 0x000000ffff914224 */ /* 0x010fca00078e009c */
[----:B------:R0:W4:Y:S01]  /*fa40*/  @P4 LDG.E.U8 R110, desc[UR24][R144.64] ;  /* 0x00000018906e4981 */ /* 0x000122000c1e1100 */
[----:B------:R-:W-:-:S03]  /*fa50*/  @!P2 IMAD.MOV R34, RZ, RZ, -R34 ;  /* 0x000000ffff22a224 */ /* 0x000fc600078e0a22 */
[----:B--2---:R2:W-:Y:S04]  /*fa60*/  STL [R1+0x480], R143 ;  /* 0x0004808f01007387 */ /* 0x0045e80000100800 */
[----:B------:R-:W4:Y:S04]  /*fa70*/  LDL R126, [R1+0x964] ;  /* 0x00096400017e7983 */ /* 0x000f280000100800 */
[----:B------:R-:W4:Y:S01]  /*fa80*/  LDL R114, [R1+0x968] ;  /* 0x0009680001727983 */ /* 0x000f220000100800 */
[----:B--2---:R-:W-:-:S04]  /*fa90*/  LOP3.LUT R143, R10, 0x6, RZ, 0xfc, !PT ;  /* 0x000000060a8f7812 */ /* 0x004fc800078efcff */
[----:B------:R-:W-:-:S13]  /*faa0*/  ISETP.LT.AND P2, PT, R143, R3, P0 ;  /* 0x000000038f00720c */ /* 0x000fda0000741270 */
[----:B0-----:R-:W-:Y:S02]  /*fab0*/  @P2 IMAD.MOV.U32 R144, RZ, RZ, R148 ;  /* 0x000000ffff902224 */ /* 0x001fe400078e0094 */
[----:B------:R-:W-:-:S05]  /*fac0*/  @P2 IMAD.MOV.U32 R145, RZ, RZ, R147 ;  /* 0x000000ffff912224 */ /* 0x000fca00078e0093 */
[----:B------:R-:W2:Y:S04]  /*fad0*/  @P2 LDG.E.U8 R43, desc[UR24][R144.64] ;  /* 0x00000018902b2981 */ /* 0x000ea8000c1e1100 */
[----:B---3--:R0:W-:Y:S04]  /*fae0*/  STL [R1+0x47c], R96 ;  /* 0x00047c6001007387 */ /* 0x0081e80000100800 */
[----:B0-----:R-:W3:Y:S04]  /*faf0*/  LDL.LU R96, [R1+0x22c] ;  /* 0x00022c0001607983 */ /* 0x001ee80000300800 */
[----:B----4-:R0:W-:Y:S04]  /*fb00*/  STL [R1+0x474], R110 ;  /* 0x0004746e01007387 */ /* 0x0101e80000100800 */
[----:B0-----:R-:W4:Y:S01]  /*fb10*/  LDL R110, [R1+0x28] ;  /* 0x00002800016e7983 */ /* 0x001f220000100800 */
[----:B------:R-:W-:-:S02]  /*fb20*/  ISETP.GT.AND P5, PT, R3, UR26, P0 ;  /* 0x0000001a03007c0c */ /* 0x000fc400087a4270 */
[----:B------:R-:W-:-:S04]  /*fb30*/  LOP3.LUT R143, R10, 0x16, RZ, 0xfc, !PT ;  /* 0x000000160a8f7812 */ /* 0x000fc800078efcff */
[----:B------:R-:W-:Y:S01]  /*fb40*/  ISETP.LT.AND P4, PT, R143, R3, P0 ;  /* 0x000000038f00720c */ /* 0x000fe20000781270 */
[----:B------:R-:W-:Y:S01]  /*fb50*/  STL [R1+0xad8], R148 ;  /* 0x000ad89401007387 */ /* 0x000fe20000100800 */
[----:B------:R-:W-:Y:S02]  /*fb60*/  PRMT R141, RZ, 0x7610, R141 ;  /* 0x00007610ff8d7816 */ /* 0x000fe4000000008d */
[----:B------:R-:W-:Y:S01]  /*fb70*/  ISETP.GT.AND P2, PT, R3, UR27, P0 ;  /* 0x0000001b03007c0c */ /* 0x000fe20008744270 */
[----:B------:R-:W-:Y:S02]  /*fb80*/  STL [R1+0xad4], R147 ;  /* 0x000ad49301007387 */ /* 0x000fe40000100800 */
[----:B------:R-:W-:Y:S01]  /*fb90*/  @P5 IMAD.MOV.U32 R143, RZ, RZ, R150 ;  /* 0x000000ffff8f5224 */ /* 0x000fe200078e0096 */
[----:B------:R-:W-:-:S04]  /*fba0*/  PRMT R117, RZ, 0x7610, R117 ;  /* 0x00007610ff757816 */ /* 0x000fc80000000075 */
[----:B------:R0:W3:Y:S02]  /*fbb0*/  @P5 LDG.E.U8 R141, desc[UR24][R142.64] ;  /* 0x000000188e8d5981 */ /* 0x0000e4000c1e1100 */
[----:B0-----:R-:W-:Y:S02]  /*fbc0*/  @P4 IMAD.MOV.U32 R142, RZ, RZ, R162 ;  /* 0x000000ffff8e4224 */ /* 0x001fe400078e00a2 */
[----:B------:R-:W-:-:S05]  /*fbd0*/  @P4 IMAD.MOV.U32 R143, RZ, RZ, R161 ;  /* 0x000000ffff8f4224 */ /* 0x000fca00078e00a1 */
[----:B------:R0:W3:Y:S01]  /*fbe0*/  @P4 LDG.E.U8 R117, desc[UR24][R142.64] ;  /* 0x000000188e754981 */ /* 0x0000e2000c1e1100 */
[----:B------:R-:W-:Y:S01]  /*fbf0*/  ISETP.GT.AND P4, PT, R3, UR28, P0 ;  /* 0x0000001c03007c0c */ /* 0x000fe20008784270 */
[----:B0-----:R-:W-:Y:S02]  /*fc00*/  @P2 IMAD.MOV.U32 R143, RZ, RZ, R126 ;  /* 0x000000ffff8f2224 */ /* 0x001fe400078e007e */
[----:B------:R-:W-:-:S05]  /*fc10*/  @P2 IMAD.MOV.U32 R142, RZ, RZ, R114 ;  /* 0x000000ffff8e2224 */ /* 0x000fca00078e0072 */
[----:B------:R0:W3:Y:S04]  /*fc20*/  @P2 LDG.E.U8 R112, desc[UR24][R142.64] ;  /* 0x000000188e702981 */ /* 0x0000e8000c1e1100 */
[----:B--2---:R2:W-:Y:S02]  /*fc30*/  STL [R1+0x478], R43 ;  /* 0x0004782b01007387 */ /* 0x0045e40000100800 */
[----:B--2---:R-:W-:-:S04]  /*fc40*/  LOP3.LUT R43, R10, 0x26, RZ, 0xfc, !PT ;  /* 0x000000260a2b7812 */ /* 0x004fc800078efcff */
[----:B------:R-:W-:Y:S02]  /*fc50*/  ISETP.LT.AND P5, PT, R43, R3, P0 ;  /* 0x000000032b00720c */ /* 0x000fe400007a1270 */
[----:B------:R-:W2:Y:S11]  /*fc60*/  LDL.LU R43, [R1+0x228] ;  /* 0x00022800012b7983 */ /* 0x000eb60000300800 */
[----:B0-----:R-:W-:-:S02]  /*fc70*/  @P5 IMAD.MOV.U32 R143, RZ, RZ, R128 ;  /* 0x000000ffff8f5224 */ /* 0x001fc400078e0080 */
[----:B----4-:R-:W-:-:S05]  /*fc80*/  @P5 IMAD.MOV.U32 R142, RZ, RZ, R110 ;  /* 0x000000ffff8e5224 */ /* 0x010fca00078e006e */
[----:B------:R0:W4:Y:S02]  /*fc90*/  @P5 LDG.E.U8 R98, desc[UR24][R142.64] ;  /* 0x000000188e625981 */ /* 0x000124000c1e1100 */
[----:B0-----:R-:W-:Y:S02]  /*fca0*/  @P4 IMAD.MOV.U32 R142, RZ, RZ, R134 ;  /* 0x000000ffff8e4224 */ /* 0x001fe400078e0086 */
[----:B------:R-:W-:-:S05]  /*fcb0*/  @P4 IMAD.MOV.U32 R143, RZ, RZ, R130 ;  /* 0x000000ffff8f4224 */ /* 0x000fca00078e0082 */
[----:B------:R0:W2:Y:S01]  /*fcc0*/  @P4 LDG.E.U8 R94, desc[UR24][R142.64] ;  /* 0x000000188e5e4981 */ /* 0x0000a2000c1e1100 */
[----:B---3--:R-:W-:Y:S02]  /*fcd0*/  ISETP.GE.AND P2, PT, R96, RZ, PT ;  /* 0x000000ff6000720c */ /* 0x008fe40003f46270 */
[----:B------:R-:W-:-:S04]  /*fce0*/  LOP3.LUT R96, R10, 0x36, RZ, 0xfc, !PT ;  /* 0x000000360a607812 */ /* 0x000fc800078efcff */
[----:B------:R-:W-:Y:S01]  /*fcf0*/  ISETP.LT.AND P5, PT, R96, R3, P0 ;  /* 0x000000036000720c */ /* 0x000fe200007a1270 */
[----:B------:R-:W-:Y:S01]  /*fd00*/  STL [R1+0xae0], R162 ;  /* 0x000ae0a201007387 */ /* 0x000fe20000100800 */
[----:B------:R-:W-:-:S03]  /*fd10*/  ISETP.GT.AND P4, PT, R3, UR29, P0 ;  /* 0x0000001d03007c0c */ /* 0x000fc60008784270 */
[----:B------:R-:W-:Y:S02]  /*fd20*/  STL [R1+0xadc], R161 ;  /* 0x000adca101007387 */ /* 0x000fe40000100800 */
[----:B------:R-:W-:-:S06]  /*fd30*/  @!P2 IMAD.MOV R36, RZ, RZ, -R36 ;  /* 0x000000ffff24a224 */ /* 0x000fcc00078e0a24 */
[----:B0-----:R-:W-:Y:S02]  /*fd40*/  @P5 IMAD.MOV.U32 R142, RZ, RZ, R122 ;  /* 0x000000ffff8e5224 */ /* 0x001fe400078e007a */
[----:B------:R-:W-:-:S05]  /*fd50*/  @P5 IMAD.MOV.U32 R143, RZ, RZ, R124 ;  /* 0x000000ffff8f5224 */ /* 0x000fca00078e007c */
[----:B------:R0:W3:Y:S02]  /*fd60*/  @P5 LDG.E.U8 R80, desc[UR24][R142.64] ;  /* 0x000000188e505981 */ /* 0x0000e4000c1e1100 */
[----:B0-----:R-:W-:Y:S02]  /*fd70*/  @P4 IMAD.MOV.U32 R142, RZ, RZ, R118 ;  /* 0x000000ffff8e4224 */ /* 0x001fe400078e0076 */
[----:B------:R-:W-:-:S05]  /*fd80*/  @P4 IMAD.MOV.U32 R143, RZ, RZ, R120 ;  /* 0x000000ffff8f4224 */ /* 0x000fca00078e0078 */
[----:B------:R0:W3:Y:S01]  /*fd90*/  @P4 LDG.E.U8 R82, desc[UR24][R142.64] ;  /* 0x000000188e524981 */ /* 0x0000e2000c1e1100 */
[----:B------:R-:W-:-:S03]  /*fda0*/  ISETP.GE.AND P3, PT, R163, RZ, PT ;  /* 0x000000ffa300720c */ /* 0x000fc60003f66270 */
[----:B--2---:R2:W-:Y:S02]  /*fdb0*/  STL [R1+0x460], R94 ;  /* 0x0004605e01007387 */ /* 0x0045e40000100800 */
[----:B--2---:R-:W-:-:S04]  /*fdc0*/  LOP3.LUT R94, R10, 0x46, RZ, 0xfc, !PT ;  /* 0x000000460a5e7812 */ /* 0x004fc800078efcff */
[----:B------:R-:W-:-:S13]  /*fdd0*/  ISETP.LT.AND P2, PT, R94, R3, P0 ;  /* 0x000000035e00720c */ /* 0x000fda0000741270 */
[----:B0-----:R-:W-:Y:S02]  /*fde0*/  @P2 IMAD.MOV.U32 R142, RZ, RZ, R106 ;  /* 0x000000ffff8e2224 */ /* 0x001fe400078e006a */
[----:B------:R-:W-:-:S05]  /*fdf0*/  @P2 IMAD.MOV.U32 R143, RZ, RZ, R108 ;  /* 0x000000ffff8f2224 */ /* 0x000fca00078e006c */
[----:B------:R0:W2:Y:S01]  /*fe00*/  @P2 LDG.E.U8 R59, desc[UR24][R142.64] ;  /* 0x000000188e3b2981 */ /* 0x0000a2000c1e1100 */
[----:B------:R-:W-:Y:S01]  /*fe10*/  @!P3 IMAD.MOV R33, RZ, RZ, -R33 ;  /* 0x000000ffff21b224 */ /* 0x000fe200078e0a21 */
[----:B------:R-:W-:Y:S02]  /*fe20*/  ISETP.GE.AND P3, PT, R155, RZ, PT ;  /* 0x000000ff9b00720c */ /* 0x000fe40003f66270 */
[----:B------:R-:W-:Y:S11]  /*fe30*/  STL [R1+0x470], R141 ;  /* 0x0004708d01007387 */ /* 0x000ff60000100800 */
[----:B------:R-:W-:Y:S01]  /*fe40*/  @!P3 IMAD.MOV R35, RZ, RZ, -R35 ;  /* 0x000000ffff23b224 */ /* 0x000fe200078e0a23 */
[----:B------:R-:W-:-:S02]  /*fe50*/  ISETP.GE.AND P3, PT, R43, RZ, PT ;  /* 0x000000ff2b00720c */ /* 0x000fc40003f66270 */
[----:B------:R-:W2:Y:S01]  /*fe60*/  LDL.LU R43, [R1+0x230] ;  /* 0x00023000012b7983 */ /* 0x000ea20000300800 */
[----:B------:R-:W-:-:S03]  /*fe70*/  ISETP.GT.AND P5, PT, R3, UR30, P0 ;  /* 0x0000001e03007c0c */ /* 0x000fc600087a4270 */
[----:B------:R-:W-:Y:S04]  /*fe80*/  STL [R1+0x46c], R117 ;  /* 0x00046c7501007387 */ /* 0x000fe80000100800 */
[----:B------:R-:W-:Y:S04]  /*fe90*/  STL [R1+0x468], R112 ;  /* 0x0004687001007387 */ /* 0x000fe80000100800 */
[----:B---3--:R3:W-:Y:S02]  /*fea0*/  STL [R1+0x45c], R80 ;  /* 0x00045c5001007387 */ /* 0x0087e40000100800 */
[----:B---3--:R-:W-:-:S04]  /*feb0*/  LOP3.LUT R80, R10, 0x56, RZ, 0xfc, !PT ;  /* 0x000000560a507812 */ /* 0x008fc800078efcff */
[----:B------:R-:W-:Y:S01]  /*fec0*/  ISETP.LT.AND P4, PT, R80, R3, P0 ;  /* 0x000000035000720c */ /* 0x000fe20000781270 */
[----:B0-----:R-:W-:Y:S01]  /*fed0*/  @P5 IMAD.MOV.U32 R142, RZ, RZ, R102 ;  /* 0x000000ffff8e5224 */ /* 0x001fe200078e0066 */
[----:B------:R-:W-:Y:S01]  /*fee0*/  ISETP.GT.AND P2, PT, R3, UR31, P0 ;  /* 0x0000001f03007c0c */ /* 0x000fe20008744270 */
[----:B------:R-:W-:Y:S01]  /*fef0*/  @P5 IMAD.MOV.U32 R143, RZ, RZ, R104 ;  /* 0x000000ffff8f5224 */ /* 0x000fe200078e0068 */
[----:B----4-:R-:W-:Y:S04]  /*ff00*/  STL [R1+0x464], R98 ;  /* 0x0004646201007387 */ /* 0x010fe80000100800 */
[----:B------:R0:W3:Y:S05]  /*ff10*/  @P5 LDG.E.U8 R72, desc[UR24][R142.64] ;  /* 0x000000188e485981 */ /* 0x0000ea000c1e1100 */
[----:B0-----:R-:W-:-:S02]  /*ff20*/  @P4 IMAD.MOV.U32 R142, RZ, RZ, R90 ;  /* 0x000000ffff8e4224 */ /* 0x001fc400078e005a */
[----:B------:R-:W-:-:S05]  /*ff30*/  @P4 IMAD.MOV.U32 R143, RZ, RZ, R92 ;  /* 0x000000ffff8f4224 */ /* 0x000fca00078e005c */
[----:B------:R0:W4:Y:S02]  /*ff40*/  @P4 LDG.E.U8 R49, desc[UR24][R142.64] ;  /* 0x000000188e314981 */ /* 0x000124000c1e1100 */
[----:B0-----:R-:W-:Y:S02]  /*ff50*/  @P2 IMAD.MOV.U32 R142, RZ, RZ, R86 ;  /* 0x000000ffff8e2224 */ /* 0x001fe400078e0056 */
[----:B------:R-:W-:-:S05]  /*ff60*/  @P2 IMAD.MOV.U32 R143, RZ, RZ, R88 ;  /* 0x000000ffff8f2224 */ /* 0x000fca00078e0058 */
[----:B------:R0:W4:Y:S04]  /*ff70*/  @P2 LDG.E.U8 R47, desc[UR24][R142.64] ;  /* 0x000000188e2f2981 */ /* 0x000128000c1e1100 */
[----:B--2---:R2:W-:Y:S01]  /*ff80*/  STL [R1+0x454], R59 ;  /* 0x0004543b01007387 */ /* 0x0045e20000100800 */
[----:B------:R-:W-:-:S03]  /*ff90*/  ISETP.GT.AND P4, PT, R3, UR32, P0 ;  /* 0x0000002003007c0c */ /* 0x000fc60008784270 */
[----:B------:R-:W4:Y:S01]  /*ffa0*/  LDL.LU R80, [R1+0x234] ;  /* 0x0002340001507983 */ /* 0x000f220000300800 */
[----:B--2---:R-:W-:-:S04]  /*ffb0*/  LOP3.LUT R59, R10, 0x66, RZ, 0xfc, !PT ;  /* 0x000000660a3b7812 */ /* 0x004fc800078efcff */
[----:B------:R-:W-:-:S13]  /*ffc0*/  ISETP.LT.AND P5, PT, R59, R3, P0 ;  /* 0x000000033b00720c */ /* 0x000fda00007a1270 */
[----:B0-----:R-:W-:Y:S02]  /*ffd0*/  @P5 IMAD.MOV.U32 R142, RZ, RZ, R70 ;  /* 0x000000ffff8e5224 */ /* 0x001fe400078e0046 */
[----:B------:R-:W-:-:S05]  /*ffe0*/  @P5 IMAD.MOV.U32 R143, RZ, RZ, R61 ;  /* 0x000000ffff8f5224 */ /* 0x000fca00078e003d */
[----:B------:R0:W2:Y:S01]  /*fff0*/  @P5 LDG.E.U8 R45, desc[UR24][R142.64] ;  /* 0x000000188e2d5981 */ /* 0x0000a2000c1e1100 */
[----:B------:R-:W-:Y:S02]  /*10000*/  ISETP.GE.AND P2, PT, R43, RZ, PT ;  /* 0x000000ff2b00720c */ /* 0x000fe40003f46270 */
[----:B------:R-:W-:-:S04]  /*10010*/  LOP3.LUT R43, R10, 0x76, RZ, 0xfc, !PT ;  /* 0x000000760a2b7812 */ /* 0x000fc800078efcff */
[----:B------:R-:W-:Y:S02]  /*10020*/  ISETP.LT.AND P5, PT, R43, R3, P0 ;  /* 0x000000032b00720c */ /* 0x000fe400007a1270 */
[----:B------:R-:W-:Y:S01]  /*10030*/  PRMT R10, RZ, 0x7610, R10 ;  /* 0x00007610ff0a7816 */ /* 0x000fe2000000000a */
[----:B0-----:R-:W-:Y:S02]  /*10040*/  @P4 IMAD.MOV.U32 R142, RZ, RZ, R65 ;  /* 0x000000ffff8e4224 */ /* 0x001fe400078e0041 */
[----:B------:R-:W-:-:S05]  /*10050*/  @P4 IMAD.MOV.U32 R143, RZ, RZ, R57 ;  /* 0x000000ffff8f4224 */ /* 0x000fca00078e0039 */
[----:B------:R0:W2:Y:S03]  /*10060*/  @P4 LDG.E.U8 R10, desc[UR24][R142.64] ;  /* 0x000000188e0a4981 */ /* 0x0000a6000c1e1100 */
[----:B0-----:R-:W-:Y:S02]  /*10070*/  @P5 IMAD.MOV.U32 R142, RZ, RZ, R76 ;  /* 0x000000ffff8e5224 */ /* 0x001fe400078e004c */
[----:B------:R-:W-:-:S05]  /*10080*/  @P5 IMAD.MOV.U32 R143, RZ, RZ, R78 ;  /* 0x000000ffff8f5224 */ /* 0x000fca00078e004e */
[----:B------:R-:W2:Y:S04]  /*10090*/  @P5 LDG.E.U8 R74, desc[UR24][R142.64] ;  /* 0x000000188e4a5981 */ /* 0x000ea8000c1e1100 */
[----:B------:R-:W-:Y:S04]  /*100a0*/  STL [R1+0x458], R82 ;  /* 0x0004585201007387 */ /* 0x000fe80000100800 */
[----:B---3--:R0:W-:Y:S04]  /*100b0*/  STL [R1+0x450], R72 ;  /* 0x0004504801007387 */ /* 0x0081e80000100800 */
[----:B0-----:R-:W3:Y:S04]  /*100c0*/  LDL.LU R72, [R1+0x1fc] ;  /* 0x0001fc0001487983 */ /* 0x001ee80000300800 */
[----:B------:R-:W3:Y:S04]  /*100d0*/  LDL.LU R70, [R1+0x1f8] ;  /* 0x0001f80001467983 */ /* 0x000ee80000300800 */
[----:B------:R-:W3:Y:S04]  /*100e0*/  LDL.LU R65, [R1+0x1f4] ;  /* 0x0001f40001417983 */ /* 0x000ee80000300800 */
[----:B------:R-:W3:Y:S04]  /*100f0*/  LDL.LU R61, [R1+0x1f0] ;  /* 0x0001f000013d7983 */ /* 0x000ee80000300800 */
[----:B------:R-:W3:Y:S04]  /*10100*/  LDL.LU R59, [R1+0x1ec] ;  /* 0x0001ec00013b7983 */ /* 0x000ee80000300800 */
[----:B------:R-:W3:Y:S04]  /*10110*/  LDL.LU R57, [R1+0x1e8] ;  /* 0x0001e80001397983 */ /* 0x000ee80000300800 */
[----:B----4-:R0:W-:Y:S04]  /*10120*/  STL [R1+0x44c], R49 ;  /* 0x00044c3101007387 */ /* 0x0101e80000100800 */
[----:B0-----:R-:W4:Y:S04]  /*10130*/  LDL.LU R49, [R1+0x1e4] ;  /* 0x0001e40001317983 */ /* 0x001f280000300800 */
[----:B------:R0:W-:Y:S04]  /*10140*/  STL [R1+0x448], R47 ;  /* 0x0004482f01007387 */ /* 0x0001e80000100800 */
[----:B0-----:R-:W3:Y:S04]  /*10150*/  LDL.LU R47, [R1+0x1e0] ;  /* 0x0001e000012f7983 */ /* 0x001ee80000300800 */
[----:B--2---:R0:W-:Y:S04]  /*10160*/  STL [R1+0x444], R45 ;  /* 0x0004442d01007387 */ /* 0x0041e80000100800 */
[----:B0-----:R-:W2:Y:S04]  /*10170*/  LDL.LU R45, [R1+0x1dc] ;  /* 0x0001dc00012d7983 */ /* 0x001ea80000300800 */
[----:B------:R-:W2:Y:S04]  /*10180*/  LDL.LU R43, [R1+0x1d8] ;  /* 0x0001d800012b7983 */ /* 0x000ea80000300800 */
[----:B------:R-:W-:Y:S01]  /*10190*/  STL [R1+0x440], R10 ;  /* 0x0004400a01007387 */ /* 0x000fe20000100800 */
[----:B------:R-:W-:-:S03]  /*101a0*/  @!P3 IMAD.MOV R37, RZ, RZ, -R37 ;  /* 0x000000ffff25b224 */ /* 0x000fc600078e0a25 */
[----:B------:R0:W-:Y:S04]  /*101b0*/  STL [R1+0x43c], R74 ;  /* 0x00043c4a01007387 */ /* 0x0001e80000100800 */
[----:B------:R-:W-:Y:S01]  /*101c0*/  STL [R1+0xb70], R0 ;  /* 0x000b700001007387 */ /* 0x000fe20000100800 */
[----:B0-----:R-:W-:-:S05]  /*101d0*/  VIADD R74, R0, 0xdc ;  /* 0x000000dc004a7836 */ /* 0x001fca0000000000 */
[----:B------:R0:W-:Y:S04]  /*101e0*/  STL [R1+0x20c], R74 ;  /* 0x00020c4a01007387 */ /* 0x0001e80000100800 */
[----:B------:R-:W2:Y:S04]  /*101f0*/  LDL.LU R112, [R1+0x1d4] ;  /* 0x0001d40001707983 */ /* 0x000ea80000300800 */
[----:B------:R-:W2:Y:S04]  /*10200*/  LDL.LU R110, [R1+0x1d0] ;  /* 0x0001d000016e7983 */ /* 0x000ea80000300800 */
[----:B------:R-:W2:Y:S04]  /*10210*/  LDL.LU R108, [R1+0x1cc] ;  /* 0x0001cc00016c7983 */ /* 0x000ea80000300800 */
[----:B------:R-:W2:Y:S04]  /*10220*/  LDL.LU R106, [R1+0x1c8] ;  /* 0x0001c800016a7983 */ /* 0x000ea80000300800 */
[----:B------:R-:W2:Y:S01]  /*10230*/  LDL.LU R104, [R1+0x1c4] ;  /* 0x0001c40001687983 */ /* 0x000ea20000300800 */
[----:B-1----:R-:W-:-:S03]  /*10240*/  ISETP.NE.AND P3, PT, RZ, UR15, PT ;  /* 0x0000000fff007c0c */ /* 0x002fc6000bf65270 */
[----:B------:R-:W2:Y:S01]  /*10250*/  LDL.LU R102, [R1+0x1c0] ;  /* 0x0001c00001667983 */ /* 0x000ea20000300800 */
[----:B------:R-:W-:Y:S01]  /*10260*/  LOP3.LUT R10, RZ, UR15, RZ, 0x33, !PT ;  /* 0x0000000fff0a7c12 */ /* 0x000fe2000f8e33ff */
[----:B------:R-:W1:Y:S02]  /*10270*/  S2R R2, SR_TID.X ;  /* 0x0000000000027919 */ /* 0x000e640000002100 */
[----:B------:R-:W2:Y:S01]  /*10280*/  LDL.LU R98, [R1+0x1bc] ;  /* 0x0001bc0001627983 */ /* 0x000ea20000300800 */
[----:B------:R-:W-:Y:S01]  /*10290*/  ISETP.GE.AND P4, PT, R80, RZ, PT ;  /* 0x000000ff5000720c */ /* 0x000fe20003f86270 */
[----:B------:R-:W-:Y:S01]  /*102a0*/  @!P2 IMAD.MOV R22, RZ, RZ, -R22 ;  /* 0x000000ffff16a224 */ /* 0x000fe200078e0a16 */
[----:B------:R-:W0:Y:S01]  /*102b0*/  LDCU UR15, c[0x0][0x3b0] ;  /* 0x00007600ff0f77ac */ /* 0x000e220008000800 */
[----:B------:R-:W2:Y:S04]  /*102c0*/  LDL.LU R96, [R1+0x1b8] ;  /* 0x0001b80001607983 */ /* 0x000ea80000300800 */
[----:B------:R-:W2:Y:S01]  /*102d0*/  LDL.LU R94, [R1+0x1b4] ;  /* 0x0001b400015e7983 */ /* 0x000ea20000300800 */
[----:B------:R-:W-:-:S03]  /*102e0*/  SEL R21, R10, R21, !P3 ;  /* 0x000000150a157207 */ /* 0x000fc60005800000 */
[----:B------:R-:W2:Y:S04]  /*102f0*/  LDL.LU R92, [R1+0x1b0] ;  /* 0x0001b000015c7983 */ /* 0x000ea80000300800 */
[----:B------:R-:W2:Y:S04]  /*10300*/  LDL.LU R90, [R1+0x1ac] ;  /* 0x0001ac00015a7983 */ /* 0x000ea80000300800 */
[----:B------:R-:W2:Y:S04]  /*10310*/  LDL.LU R88, [R1+0x1a8] ;  /* 0x0001a80001587983 */ /* 0x000ea80000300800 */
[----:B------:R-:W2:Y:S04]  /*10320*/  LDL.LU R86, [R1+0x1a4] ;  /* 0x0001a40001567983 */ /* 0x000ea80000300800 */
[----:B------:R-:W2:Y:S01]  /*10330*/  LDL.LU R141, [R1+0x1a0] ;  /* 0x0001a000018d7983 */ /* 0x000ea20000300800 */
[----:B------:R-:W-:-:S03]  /*10340*/  IMAD R157, R21, UR75, RZ ;  /* 0x0000004b159d7c24 */ /* 0x000fc6000f8e02ff */
[----:B------:R-:W2:Y:S01]  /*10350*/  LDL.LU R82, [R1+0x19c] ;  /* 0x00019c0001527983 */ /* 0x000ea20000300800 */
[----:B------:R-:W-:Y:S02]  /*10360*/  IABS R21, R74 ;  /* 0x0000004a00157213 */ /* 0x000fe40000000000 */
[C---:B---3--:R-:W-:Y:S01]  /*10370*/  SEL R159, R10.reuse, R72, !P3 ;  /* 0x000000480a9f7207 */ /* 0x048fe20005800000 */
[----:B------:R-:W3:Y:S01]  /*10380*/  LDL.LU R80, [R1+0x198] ;  /* 0x0001980001507983 */ /* 0x000ee20000300800 */
[C---:B------:R-:W-:Y:S02]  /*10390*/  SEL R134, R10.reuse, R70, !P3 ;  /* 0x000000460a867207 */ /* 0x040fe40005800000 */
[C---:B------:R-:W-:Y:S01]  /*103a0*/  SEL R130, R10.reuse, R65, !P3 ;  /* 0x000000410a827207 */ /* 0x040fe20005800000 */
[----:B------:R-:W3:Y:S01]  /*103b0*/  LDL.LU R78, [R1+0x194] ;  /* 0x00019400014e7983 */ /* 0x000ee20000300800 */
[C---:B------:R-:W-:Y:S02]  /*103c0*/  SEL R128, R10.reuse, R61, !P3 ;  /* 0x0000003d0a807207 */ /* 0x040fe40005800000 */
[C---:B------:R-:W-:Y:S01]  /*103d0*/  SEL R126, R10.reuse, R59, !P3 ;  /* 0x0000003b0a7e7207 */ /* 0x040fe20005800000 */
[----:B------:R-:W3:Y:S01]  /*103e0*/  LDL.LU R76, [R1+0x190] ;  /* 0x00019000014c7983 */ /* 0x000ee20000300800 */
[----:B------:R-:W-:-:S02]  /*103f0*/  SEL R124, R10, R57, !P3 ;  /* 0x000000390a7c7207 */ /* 0x000fc40005800000 */
[C---:B----4-:R-:W-:Y:S01]  /*10400*/  SEL R122, R10.reuse, R49, !P3 ;  /* 0x000000310a7a7207 */ /* 0x050fe20005800000 */
[----:B------:R-:W4:Y:S01]  /*10410*/  LDL.LU R142, [R1+0x18c] ;  /* 0x00018c00018e7983 */ /* 0x000f220000300800 */
[C---:B------:R-:W-:Y:S02]  /*10420*/  SEL R120, R10.reuse, R47, !P3 ;  /* 0x0000002f0a787207 */ /* 0x040fe40005800000 */
[C---:B--2---:R-:W-:Y:S01]  /*10430*/  SEL R118, R10.reuse, R45, !P3 ;  /* 0x0000002d0a767207 */ /* 0x044fe20005800000 */
[----:B0-----:R-:W2:Y:S01]  /*10440*/  LDL.LU R74, [R1+0x188] ;  /* 0x00018800014a7983 */ /* 0x001ea20000300800 */
[----:B------:R-:W-:-:S03]  /*10450*/  SEL R114, R10, R43, !P3 ;  /* 0x0000002b0a727207 */ /* 0x000fc60005800000 */
[----:B------:R-:W2:Y:S01]  /*10460*/  LDL.LU R72, [R1+0x184] ;  /* 0x0001840001487983 */ /* 0x000ea20000300800 */
[C---:B------:R-:W-:Y:S02]  /*10470*/  SEL R139, R10.reuse, R139, !P3 ;  /* 0x0000008b0a8b7207 */ /* 0x040fe40005800000 */
[----:B------:R-:W-:Y:S01]  /*10480*/  SEL R160, R10, R39, !P3 ;  /* 0x000000270aa07207 */ /* 0x000fe20005800000 */
[----:B------:R-:W2:Y:S01]  /*10490*/  LDL.LU R70, [R1+0x180] ;  /* 0x0001800001467983 */ /* 0x000ea20000300800 */
[----:B-1----:R-:W-:Y:S01]  /*104a0*/  LOP3.LUT R2, R2, 0x7f, RZ, 0xc0, !PT ;  /* 0x0000007f02027812 */ /* 0x002fe200078ec0ff */
[----:B------:R-:W-:Y:S01]  /*104b0*/  @!P4 IMAD.MOV R23, RZ, RZ, -R23 ;  /* 0x000000ffff17c224 */ /* 0x000fe200078e0a17 */
[C---:B------:R-:W-:Y:S01]  /*104c0*/  SEL R38, R10.reuse, R38, !P3 ;  /* 0x000000260a267207 */ /* 0x040fe20005800000 */
[----:B------:R-:W2:Y:S01]  /*104d0*/  LDL.LU R65, [R1+0x17c] ;  /* 0x00017c0001417983 */ /* 0x000ea20000300800 */
[C---:B------:R-:W-:Y:S01]  /*104e0*/  SEL R0, R10.reuse, R13, !P3 ;  /* 0x0000000d0a007207 */ /* 0x040fe20005800000 */
[----:B------:R-:W0:Y:S02]  /*104f0*/  LDCU UR75, c[0x0][0x3b0] ;  /* 0x00007600ff4b77ac */ /* 0x000e240008000800 */
[----:B------:R-:W2:Y:S04]  /*10500*/  LDL.LU R117, [R1+0x178] ;  /* 0x0001780001757983 */ /* 0x000ea80000300800 */
[----:B------:R-:W2:Y:S04]  /*10510*/  LDL.LU R61, [R1+0x174] ;  /* 0x00017400013d7983 */ /* 0x000ea80000300800 */
[----:B------:R-:W2:Y:S04]  /*10520*/  LDL.LU R59, [R1+0x170] ;  /* 0x00017000013b7983 */ /* 0x000ea80000300800 */
[----:B------:R-:W2:Y:S04]  /*10530*/  LDL.LU R57, [R1+0x16c] ;  /* 0x00016c0001397983 */ /* 0x000ea80000300800 */
[----:B------:R-:W2:Y:S04]  /*10540*/  LDL.LU R49, [R1+0x168] ;  /* 0x0001680001317983 */ /* 0x000ea80000300800 */
[----:B------:R-:W2:Y:S04]  /*10550*/  LDL.LU R47, [R1+0x164] ;  /* 0x00016400012f7983 */ /* 0x000ea80000300800 */
[----:B------:R-:W2:Y:S04]  /*10560*/  LDL.LU R45, [R1+0x160] ;  /* 0x00016000012d7983 */ /* 0x000ea80000300800 */
[----:B------:R-:W2:Y:S04]  /*10570*/  LDL.LU R43, [R1+0x15c] ;  /* 0x00015c00012b7983 */ /* 0x000ea80000300800 */
[----:B------:R1:W-:Y:S04]  /*10580*/  STL [R1+0xb74], R10 ;  /* 0x000b740a01007387 */ /* 0x0003e80000100800 */
[----:B------:R-:W-:Y:S01]  /*10590*/  STL [R1+0xc90], R126 ;  /* 0x000c907e01007387 */ /* 0x000fe20000100800 */
[----:B------:R-:W-:-:S03]  /*105a0*/  SEL R104, R10, R104, !P3 ;  /* 0x000000680a687207 */ /* 0x000fc60005800000 */
[----:B------:R-:W-:Y:S04]  /*105b0*/  STL [R1+0xc8c], R124 ;  /* 0x000c8c7c01007387 */ /* 0x000fe80000100800 */
[----:B------:R-:W-:Y:S04]  /*105c0*/  STL [R1+0xc84], R114 ;  /* 0x000c847201007387 */ /* 0x000fe80000100800 */
[----:B------:R-:W-:Y:S01]  /*105d0*/  STL [R1+0xc78], R104 ;  /* 0x000c786801007387 */ /* 0x000fe20000100800 */
[----:B------:R-:W-:Y:S01]  /*105e0*/  SEL R135, R10, R135, !P3 ;  /* 0x000000870a877207 */ /* 0x000fe20005800000 */
[----:B------:R-:W-:Y:S01]  /*105f0*/  IMAD R13, R160, UR6, RZ ;  /* 0x00000006a00d7c24 */ /* 0x000fe2000f8e02ff */
[----:B------:R-:W-:-:S05]  /*10600*/  SEL R92, R10, R92, !P3 ;  /* 0x0000005c0a5c7207 */ /* 0x000fca0005800000 */
[----:B------:R-:W-:Y:S01]  /*10610*/  STL [R1+0xc68], R92 ;  /* 0x000c685c01007387 */ /* 0x000fe20000100800 */
[----:B------:R-:W-:Y:S02]  /*10620*/  ISETP.LT.AND P2, PT, R2, R3, P0 ;  /* 0x000000030200720c */ /* 0x000fe40000741270 */
[----:B------:R-:W-:-:S05]  /*10630*/  SEL R82, R10, R82, !P3 ;  /* 0x000000520a527207 */ /* 0x000fca0005800000 */
[----:B------:R-:W-:Y:S01]  /*10640*/  STL [R1+0xc58], R82 ;  /* 0x000c585201007387 */ /* 0x000fe20000100800 */
[C---:B------:R-:W-:Y:S01]  /*10650*/  SEL R143, R10.reuse, R141, !P3 ;  /* 0x0000008d0a8f7207 */ /* 0x040fe20005800000 */
[----:B------:R-:W-:Y:S01]  /*10660*/  IMAD.MOV.U32 R3, RZ, RZ, R21 ;  /* 0x000000ffff037224 */ /* 0x000fe200078e0015 */
[----:B------:R-:W-:Y:S01]  /*10670*/  SEL R129, R10, R129, !P3 ;  /* 0x000000810a817207 */ /* 0x000fe20005800000 */
[----:B------:R-:W-:Y:S01]  /*10680*/  IMAD R158, R38, UR76, RZ ;  /* 0x0000004c269e7c24 */ /* 0x000fe2000f8e02ff */
[C---:B------:R-:W-:Y:S02]  /*10690*/  SEL R113, R10.reuse, R113, !P3 ;  /* 0x000000710a717207 */ /* 0x040fe40005800000 */
[C---:B------:R-:W-:Y:S02]  /*106a0*/  SEL R153, R10.reuse, R73, !P3 ;  /* 0x000000490a997207 */ /* 0x040fe40005800000 */
[C---:B------:R-:W-:Y:S02]  /*106b0*/  SEL R152, R10.reuse, R68, !P3 ;  /* 0x000000440a987207 */ /* 0x040fe40005800000 */
[----:B------:R-:W-:-:S02]  /*106c0*/  SEL R151, R10, R63, !P3 ;  /* 0x0000003f0a977207 */ /* 0x000fc40005800000 */
[C---:B------:R-:W-:Y:S02]  /*106d0*/  SEL R105, R10.reuse, R105, !P3 ;  /* 0x000000690a697207 */ /* 0x040fe40005800000 */
[C---:B------:R-:W-:Y:S02]  /*106e0*/  SEL R155, R10.reuse, R85, !P3 ;  /* 0x000000550a9b7207 */ /* 0x040fe40005800000 */
        /* <DEDUP_REMOVED lines=17> */
[C---:B---3--:R-:W-:Y:S02]  /*10800*/  SEL R80, R10.reuse, R80, !P3 ;  /* 0x000000500a507207 */ /* 0x048fe40005800000 */
        /* <DEDUP_REMOVED lines=56> */
[----:B------:R-:W-:Y:S01]  /*10b90*/  SEL R37, R10, R37, !P3 ;  /* 0x000000250a257207 */ /* 0x000fe20005800000 */
[----:B------:R-:W-:Y:S01]  /*10ba0*/  IMAD R134, R134, UR6, RZ ;  /* 0x0000000686867c24 */ /* 0x000fe2000f8e02ff */
[----:B----4-:R-:W-:Y:S01]  /*10bb0*/  SEL R141, R10, R142, !P3 ;  /* 0x0000008e0a8d7207 */ /* 0x010fe20005800000 */
[----:B------:R-:W-:Y:S01]  /*10bc0*/  IMAD R122, R122, UR6, RZ ;  /* 0x000000067a7a7c24 */ /* 0x000fe2000f8e02ff */
[----:B------:R-:W-:Y:S01]  /*10bd0*/  SEL R21, R10, R121, !P3 ;  /* 0x000000790a157207 */ /* 0x000fe20005800000 */
[----:B------:R-:W-:Y:S01]  /*10be0*/  IMAD R130, R130, UR6, RZ ;  /* 0x0000000682827c24 */ /* 0x000fe2000f8e02ff */
[----:B------:R-:W-:Y:S01]  /*10bf0*/  SEL R63, R10, R53, !P3 ;  /* 0x000000350a3f7207 */ /* 0x000fe20005800000 */
[----:B------:R-:W-:Y:S01]  /*10c00*/  IMAD R120, R120, UR6, RZ ;  /* 0x0000000678787c24 */ /* 0x000fe2000f8e02ff */
[C---:B------:R-:W-:Y:S01]  /*10c10*/  SEL R68, R10.reuse, R48, !P3 ;  /* 0x000000300a447207 */ /* 0x040fe20005800000 */
[----:B------:R-:W3:Y:S01]  /*10c20*/  LDCU UR76, c[0x0][0x3b0] ;  /* 0x00007600ff4c77ac */ /* 0x000ee20008000800 */
[----:B------:R-:W-:-:S02]  /*10c30*/  SEL R73, R10, R41, !P3 ;  /* 0x000000290a497207 */ /* 0x000fc40005800000 */
[C---:B------:R-:W-:Y:S02]  /*10c40*/  SEL R38, R10.reuse, R20, !P3 ;  /* 0x000000140a267207 */ /* 0x040fe40005800000 */
[----:B--2---:R-:W-:-:S05]  /*10c50*/  SEL R74, R10, R74, !P3 ;  /* 0x0000004a0a4a7207 */ /* 0x004fca0005800000 */
[----:B------:R-:W-:Y:S01]  /*10c60*/  STL [R1+0xb78], R74 ;  /* 0x000b784a01007387 */ /* 0x000fe20000100800 */
[C---:B------:R-:W-:Y:S02]  /*10c70*/  SEL R72, R10.reuse, R72, !P3 ;  /* 0x000000480a487207 */ /* 0x040fe40005800000 */
[----:B------:R-:W-:-:S05]  /*10c80*/  SEL R61, R10, R61, !P3 ;  /* 0x0000003d0a3d7207 */ /* 0x000fca0005800000 */
[----:B------:R-:W-:Y:S01]  /*10c90*/  STL [R1+0xbf0], R61 ;  /* 0x000bf03d01007387 */ /* 0x000fe20000100800 */
[----:B------:R-:W-:-:S05]  /*10ca0*/  SEL R47, R10, R47, !P3 ;  /* 0x0000002f0a2f7207 */ /* 0x000fca0005800000 */
[----:B------:R-:W-:Y:S04]  /*10cb0*/  STL [R1+0xbc8], R47 ;  /* 0x000bc82f01007387 */ /* 0x000fe80000100800 */
[----:B------:R-:W-:Y:S04]  /*10cc0*/  STL [R1+0xc9c], R139 ;  /* 0x000c9c8b01007387 */ /* 0x000fe80000100800 */
[----:B------:R-:W-:Y:S04]  /*10cd0*/  STL [R1+0xca4], R139 ;  /* 0x000ca48b01007387 */ /* 0x000fe80000100800 */
[----:B------:R-:W-:Y:S01]  /*10ce0*/  STL [R1+0xcac], R139 ;  /* 0x000cac8b01007387 */ /* 0x000fe20000100800 */
[----:B------:R-:W-:-:S03]  /*10cf0*/  SEL R142, R10, R117, !P3 ;  /* 0x000000750a8e7207 */ /* 0x000fc60005800000 */
[----:B------:R-:W-:Y:S01]  /*10d00*/  STL [R1+0xcb4], R139 ;  /* 0x000cb48b01007387 */ /* 0x000fe20000100800 */
[----:B------:R-:W-:-:S03]  /*10d10*/  SEL R70, R10, R70, !P3 ;  /* 0x000000460a467207 */ /* 0x000fc60005800000 */
[----:B------:R-:W-:Y:S01]  /*10d20*/  STL [R1+0xcb8], R139 ;  /* 0x000cb88b01007387 */ /* 0x000fe20000100800 */
[----:B------:R-:W-:-:S03]  /*10d30*/  SEL R65, R10, R65, !P3 ;  /* 0x000000410a417207 */ /* 0x000fc60005800000 */
[----:B------:R-:W-:Y:S01]  /*10d40*/  STL [R1+0xcc0], R139 ;  /* 0x000cc08b01007387 */ /* 0x000fe20000100800 */
[C---:B------:R-:W-:Y:S02]  /*10d50*/  SEL R59, R10.reuse, R59, !P3 ;  /* 0x0000003b0a3b7207 */ /* 0x040fe40005800000 */
[C---:B------:R-:W-:Y:S01]  /*10d60*/  SEL R57, R10.reuse, R57, !P3 ;  /* 0x000000390a397207 */ /* 0x040fe20005800000 */
[----:B------:R-:W-:Y:S01]  /*10d70*/  STL [R1+0xcc8], R139 ;  /* 0x000cc88b01007387 */ /* 0x000fe20000100800 */
[C---:B------:R-:W-:Y:S02]  /*10d80*/  SEL R49, R10.reuse, R49, !P3 ;  /* 0x000000310a317207 */ /* 0x040fe40005800000 */
[C---:B------:R-:W-:Y:S01]  /*10d90*/  SEL R45, R10.reuse, R45, !P3 ;  /* 0x0000002d0a2d7207 */ /* 0x040fe20005800000 */
[----:B------:R-:W-:Y:S01]  /*10da0*/  STL [R1+0xcd0], R139 ;  /* 0x000cd08b01007387 */ /* 0x000fe20000100800 */
[C---:B------:R-:W-:Y:S02]  /*10db0*/  SEL R43, R10.reuse, R43, !P3 ;  /* 0x0000002b0a2b7207 */ /* 0x040fe40005800000 */
[C---:B------:R-:W-:Y:S01]  /*10dc0*/  SEL R46, R10.reuse, R19, !P3 ;  /* 0x000000130a2e7207 */ /* 0x040fe20005800000 */
[----:B------:R-:W-:Y:S01]  /*10dd0*/  STL [R1+0xc98], R135 ;  /* 0x000c988701007387 */ /* 0x000fe20000100800 */
[----:B------:R-:W-:-:S02]  /*10de0*/  SEL R79, R10, R18, !P3 ;  /* 0x000000120a4f7207 */ /* 0x000fc40005800000 */
[C---:B------:R-:W-:Y:S02]  /*10df0*/  SEL R39, R10.reuse, R16, !P3 ;  /* 0x000000100a277207 */ /* 0x040fe40005800000 */
[C---:B------:R-:W-:Y:S02]  /*10e00*/  SEL R48, R10.reuse, R15, !P3 ;  /* 0x0000000f0a307207 */ /* 0x040fe40005800000 */
[C---:B------:R-:W-:Y:S02]  /*10e10*/  SEL R85, R10.reuse, R14, !P3 ;  /* 0x0000000e0a557207 */ /* 0x040fe40005800000 */
[----:B------:R-:W-:Y:S01]  /*10e20*/  SEL R40, R10, R12, !P3 ;  /* 0x0000000c0a287207 */ /* 0x000fe20005800000 */
[----:B------:R-:W-:Y:S01]  /*10e30*/  IMAD R12, R126, UR6, RZ ;  /* 0x000000067e0c7c24 */ /* 0x000fe2000f8e02ff */
        /* <DEDUP_REMOVED lines=8> */
[----:B------:R-:W-:Y:S01]  /*10ec0*/  SEL R144, R10, R23, !P3 ;  /* 0x000000170a907207 */ /* 0x000fe20005800000 */
[----:B------:R-:W-:Y:S01]  /*10ed0*/  STL [R1+0xc94], R129 ;  /* 0x000c948101007387 */ /* 0x000fe20000100800 */
[-C--:B-1----:R-:W-:Y:S01]  /*10ee0*/  IADD3 R10, P5, PT, R13, R7.reuse, RZ ;  /* 0x000000070d0a7210 */ /* 0x082fe20007fbe0ff */
[----:B------:R-:W-:Y:S02]  /*10ef0*/  IMAD R11, R114, UR6, RZ ;  /* 0x00000006720b7c24 */ /* 0x000fe4000f8e02ff */
[----:B------:R-:W-:Y:S01]  /*10f00*/  STL [R1+0xc88], R113 ;  /* 0x000c887101007387 */ /* 0x000fe20000100800 */
[----:B------:R-:W-:-:S03]  /*10f10*/  IADD3 R26, P4, PT, R12, R7, RZ ;  /* 0x000000070c1a7210 */ /* 0x000fc60007f9e0ff */
[----:B------:R-:W-:Y:S04]  /*10f20*/  STL [R1+0xc7c], R105 ;  /* 0x000c7c6901007387 */ /* 0x000fe80000100800 */
[----:B------:R-:W-:Y:S04]  /*10f30*/  STL [R1+0xc70], R99 ;  /* 0x000c706301007387 */ /* 0x000fe80000100800 */
[----:B------:R1:W-:Y:S01]  /*10f40*/  STL [R1+0x160], R10 ;  /* 0x0001600a01007387 */ /* 0x0003e20000100800 */
[----:B------:R-:W-:-:S03]  /*10f50*/  IMAD R5, R104, UR6, RZ ;  /* 0x0000000668057c24 */ /* 0x000fc6000f8e02ff */
[----:B------:R-:W-:Y:S01]  /*10f60*/  STL [R1+0x1a0], R26 ;  /* 0x0001a01a01007387 */ /* 0x000fe20000100800 */
[-C--:B-1----:R-:W-:Y:S02]  /*10f70*/  LEA.HI.X.SX32 R10, R13, R6.reuse, 0x1, P5 ;  /* 0x000000060d0a7211 */ /* 0x082fe400028f0eff */
[----:B------:R-:W-:Y:S01]  /*10f80*/  IADD3 R25, P5, PT, R11, R7, RZ ;  /* 0x000000070b197210 */ /* 0x000fe20007fbe0ff */
[----:B------:R-:W-:Y:S02]  /*10f90*/  IMAD R4, R92, UR6, RZ ;  /* 0x000000065c047c24 */ /* 0x000fe4000f8e02ff */
[----:B------:R1:W-:Y:S04]  /*10fa0*/  STL [R1+0x15c], R10 ;  /* 0x00015c0a01007387 */ /* 0x0003e80000100800 */
[----:B------:R2:W-:Y:S01]  /*10fb0*/  STL [R1+0x1e0], R25 ;  /* 0x0001e01901007387 */ /* 0x0005e20000100800 */
[----:B-1----:R-:W-:-:S02]  /*10fc0*/  LEA.HI.X.SX32 R10, R12, R6, 0x1, P4 ;  /* 0x000000060c0a7211 */ /* 0x002fc400020f0eff */
[----:B------:R-:W-:Y:S02]  /*10fd0*/  LEA.HI.X.SX32 R12, R11, R6, 0x1, P5 ;  /* 0x000000060b0c7211 */ /* 0x000fe400028f0eff */
[----:B--2---:R-:W-:Y:S01]  /*10fe0*/  IADD3 R25, P4, PT, R5, R7, RZ ;  /* 0x0000000705197210 */ /* 0x004fe20007f9e0ff */
[----:B------:R1:W-:Y:S01]  /*10ff0*/  STL [R1+0x19c], R10 ;  /* 0x00019c0a01007387 */ /* 0x0003e20000100800 */
[----:B------:R-:W-:-:S03]  /*11000*/  IMAD R14, R82, UR6, RZ ;  /* 0x00000006520e7c24 */ /* 0x000fc6000f8e02ff */
[----:B------:R-:W-:Y:S01]  /*11010*/  STL [R1+0x240], R25 ;  /* 0x0002401901007387 */ /* 0x000fe20000100800 */
[----:B------:R-:W-:Y:S01]  /*11020*/  IMAD R15, R74, UR6, RZ ;  /* 0x000000064a0f7c24 */ /* 0x000fe2000f8e02ff */
[----:B-1----:R-:W-:Y:S02]  /*11030*/  IADD3 R10, P5, PT, R4, R7, RZ ;  /* 0x00000007040a7210 */ /* 0x002fe40007fbe0ff */
[----:B------:R1:W-:Y:S04]  /*11040*/  STL [R1+0x1dc], R12 ;  /* 0x0001dc0c01007387 */ /* 0x0003e80000100800 */
[----:B------:R-:W-:Y:S04]  /*11050*/  STL [R1+0xc5c], R84 ;  /* 0x000c5c5401007387 */ /* 0x000fe80000100800 */
[----:B------:R2:W-:Y:S01]  /*11060*/  STL [R1+0x280], R10 ;  /* 0x0002800a01007387 */ /* 0x0005e20000100800 */
[----:B-1----:R-:W-:-:S02]  /*11070*/  LEA.HI.X.SX32 R12, R5, R6, 0x1, P4 ;  /* 0x00000006050c7211 */ /* 0x002fc400020f0eff */
[----:B------:R-:W-:Y:S02]  /*11080*/  LEA.HI.X.SX32 R5, R4, R6, 0x1, P5 ;  /* 0x0000000604057211 */ /* 0x000fe400028f0eff */
[-C--:B------:R-:W-:Y:S02]  /*11090*/  IADD3 R4, P5, PT, R15, R7.reuse, RZ ;  /* 0x000000070f047210 */ /* 0x080fe40007fbe0ff */
[----:B--2---:R-:W-:Y:S01]  /*110a0*/  IADD3 R10, P4, PT, R14, R7, RZ ;  /* 0x000000070e0a7210 */ /* 0x004fe20007f9e0ff */
[----:B------:R-:W-:Y:S01]  /*110b0*/  STL [R1+0x23c], R12 ;  /* 0x00023c0c01007387 */ /* 0x000fe20000100800 */
[----:B------:R-:W-:-:S03]  /*110c0*/  IMAD R16, R61, UR6, RZ ;  /* 0x000000063d107c24 */ /* 0x000fc6000f8e02ff */
[----:B------:R-:W-:Y:S04]  /*110d0*/  STL [R1+0x5f0], R10 ;  /* 0x0005f00a01007387 */ /* 0x000fe80000100800 */
[----:B------:R1:W-:Y:S01]  /*110e0*/  STL [R1+0x27c], R5 ;  /* 0x00027c0501007387 */ /* 0x0003e20000100800 */
[----:B------:R-:W-:-:S03]  /*110f0*/  IMAD R17, R47, UR6, RZ ;  /* 0x000000062f117c24 */ /* 0x000fc6000f8e02ff */
[----:B------:R-:W-:Y:S04]  /*11100*/  STL [R1+0xc04], R67 ;  /* 0x000c044301007387 */ /* 0x000fe80000100800 */
[----:B------:R2:W-:Y:S01]  /*11110*/  STL [R1+0x618], R4 ;  /* 0x0006180401007387 */ /* 0x0005e20000100800 */
[-C--:B-1----:R-:W-:Y:S02]  /*11120*/  LEA.HI.X.SX32 R5, R15, R6.reuse, 0x1, P5 ;  /* 0x000000060f057211 */ /* 0x082fe400028f0eff */
[----:B--2---:R-:W-:Y:S02]  /*11130*/  LEA.HI.X.SX32 R4, R14, R6, 0x1, P4 ;  /* 0x000000060e047211 */ /* 0x004fe400020f0eff */
[----:B------:R-:W-:-:S03]  /*11140*/  IADD3 R10, P4, PT, R16, R7, RZ ;  /* 0x00000007100a7210 */ /* 0x000fc60007f9e0ff */
[----:B------:R1:W-:Y:S01]  /*11150*/  STL [R1+0x5ec], R4 ;  /* 0x0005ec0401007387 */ /* 0x0003e20000100800 */
[----:B------:R-:W-:-:S03]  /*11160*/  IMAD R18, R139, UR6, RZ ;  /* 0x000000068b127c24 */ /* 0x000fc6000f8e02ff */
[----:B------:R-:W-:Y:S01]  /*11170*/  STL [R1+0x640], R10 ;  /* 0x0006400a01007387 */ /* 0x000fe20000100800 */
[----:B-1----:R-:W-:-:S03]  /*11180*/  IADD3 R4, P5, PT, R17, R7, RZ ;  /* 0x0000000711047210 */ /* 0x002fc60007fbe0ff */
        /* <DEDUP_REMOVED lines=15> */
[-C--:B-1----:R-:W-:Y:S01]  /*11280*/  LEA.HI.X.SX32 R5, R19, R6.reuse, 0x1, P5 ;  /* 0x0000000613057211 */ /* 0x082fe200028f0eff */
[----:B------:R-:W-:Y:S01]  /*11290*/  IMAD R22, R113, UR6, RZ ;  /* 0x0000000671167c24 */ /* 0x000fe2000f8e02ff */
[----:B--2---:R-:W-:Y:S02]  /*112a0*/  LEA.HI.X.SX32 R4, R18, R6, 0x1, P4 ;  /* 0x0000000612047211 */ /* 0x004fe400020f0eff */
[----:B------:R-:W-:-:S03]  /*112b0*/  IADD3 R10, P4, PT, R20, R7, RZ ;  /* 0x00000007140a7210 */ /* 0x000fc60007f9e0ff */
[----:B------:R1:W-:Y:S04]  /*112c0*/  STL [R1+0x67c], R4 ;  /* 0x00067c0401007387 */ /* 0x0003e80000100800 */
[----:B------:R-:W-:Y:S01]  /*112d0*/  STL [R1+0x6c0], R10 ;  /* 0x0006c00a01007387 */ /* 0x000fe20000100800 */
[----:B-1----:R-:W-:-:S03]  /*112e0*/  IADD3 R4, P5, PT, R21, R7, RZ ;  /* 0x0000000715047210 */ /* 0x002fc60007fbe0ff */
[----:B------:R1:W-:Y:S01]  /*112f0*/  STL [R1+0x69c], R5 ;  /* 0x00069c0501007387 */ /* 0x0003e20000100800 */
[----:B------:R-:W-:-:S03]  /*11300*/  IMAD R23, R105, UR6, RZ ;  /* 0x0000000669177c24 */ /* 0x000fc6000f8e02ff */
[----:B------:R-:W-:Y:S04]  /*11310*/  STL [R1+0xbd8], R51 ;  /* 0x000bd83301007387 */ /* 0x000fe80000100800 */
[----:B------:R2:W-:Y:S01]  /*11320*/  STL [R1+0x6e0], R4 ;  /* 0x0006e00401007387 */ /* 0x0005e20000100800 */
[----:B-1----:R-:W-:-:S03]  /*11330*/  LEA.HI.X.SX32 R5, R20, R6, 0x1, P4 ;  /* 0x0000000614057211 */ /* 0x002fc600020f0eff */
[----:B------:R-:W-:Y:S01]  /*11340*/  STL [R1+0xc08], R20 ;  /* 0x000c081401007387 */ /* 0x000fe20000100800 */
[----:B--2---:R-:W-:-:S03]  /*11350*/  IADD3 R4, P4, PT, R22, R7, RZ ;  /* 0x0000000716047210 */ /* 0x004fc60007f9e0ff */
[----:B------:R1:W-:Y:S01]  /*11360*/  STL [R1+0x6bc], R5 ;  /* 0x0006bc0501007387 */ /* 0x0003e20000100800 */
[----:B------:R-:W-:-:S03]  /*11370*/  IMAD R24, R99, UR6, RZ ;  /* 0x0000000663187c24 */ /* 0x000fc6000f8e02ff */
[----:B------:R-:W-:Y:S04]  /*11380*/  STL [R1+0xb7c], R21 ;  /* 0x000b7c1501007387 */ /* 0x000fe80000100800 */
[----:B------:R2:W-:Y:S01]  /*11390*/  STL [R1+0x700], R4 ;  /* 0x0007000401007387 */ /* 0x0005e20000100800 */
[----:B-1----:R-:W-:Y:S01]  /*113a0*/  LEA.HI.X.SX32 R5, R21, R6, 0x1, P5 ;  /* 0x0000000615057211 */ /* 0x002fe200028f0eff */
[----:B------:R-:W-:-:S04]  /*113b0*/  IMAD R13, R91, UR6, RZ ;  /* 0x000000065b0d7c24 */ /* 0x000fc8000f8e02ff */
[----:B------:R1:W-:Y:S01]  /*113c0*/  STL [R1+0x6dc], R5 ;  /* 0x0006dc0501007387 */ /* 0x0003e20000100800 */
[----:B--2---:R-:W-:-:S03]  /*113d0*/  IADD3 R4, P5, PT, R23, R7, RZ ;  /* 0x0000000717047210 */ /* 0x004fc60007fbe0ff */
        /* <DEDUP_REMOVED lines=9> */
[-C--:B-1----:R-:W-:Y:S02]  /*11470*/  LEA.HI.X.SX32 R5, R23, R6.reuse, 0x1, P5 ;  /* 0x0000000617057211 */ /* 0x082fe400028f0eff */
[----:B------:R-:W-:-:S03]  /*11480*/  LEA.HI.X.SX32 R10, R24, R6, 0x1, P4 ;  /* 0x00000006180a7211 */ /* 0x000fc600020f0eff */
[----:B------:R-:W-:Y:S01]  /*11490*/  STL [R1+0x71c], R5 ;  /* 0x00071c0501007387 */ /* 0x000fe20000100800 */
[----:B--2---:R-:W-:-:S03]  /*114a0*/  IADD3 R4, P5, PT, R13, R7, RZ ;  /* 0x000000070d047210 */ /* 0x004fc60007fbe0ff */
[----:B------:R-:W-:Y:S04]  /*114b0*/  STL [R1+0xc24], R38 ;  /* 0x000c242601007387 */ /* 0x000fe80000100800 */
[----:B------:R1:W-:Y:S01]  /*114c0*/  STL [R1+0x760], R4 ;  /* 0x0007600401007387 */ /* 0x0003e20000100800 */
[----:B------:R-:W-:-:S03]  /*114d0*/  LEA.HI.X.SX32 R13, R13, R6, 0x1, P5 ;  /* 0x000000060d0d7211 */ /* 0x000fc600028f0eff */
[----:B------:R-:W-:Y:S04]  /*114e0*/  STL [R1+0xc10], R24 ;  /* 0x000c101801007387 */ /* 0x000fe80000100800 */
[----:B------:R2:W-:Y:S01]  /*114f0*/  STL [R1+0x73c], R10 ;  /* 0x00073c0a01007387 */ /* 0x0005e20000100800 */
[----:B-1----:R-:W-:-:S05]  /*11500*/  IADD3 R4, P4, PT, R11, R7, RZ ;  /* 0x000000070b047210 */ /* 0x002fca0007f9e0ff */
[----:B------:R-:W-:Y:S01]  /*11510*/  STL [R1+0x780], R4 ;  /* 0x0007800401007387 */ /* 0x000fe20000100800 */
[----:B--2---:R-:W-:-:S03]  /*11520*/  IADD3 R10, P5, PT, R158, R7, RZ ;  /* 0x000000079e0a7210 */ /* 0x004fc60007fbe0ff */
        /* <DEDUP_REMOVED lines=11> */
[----:B------:R-:W-:Y:S04]  /*115e0*/  STL [R1+0x7c0], R135 ;  /* 0x0007c08701007387 */ /* 0x000fe80000100800 */
[----:B------:R1:W-:Y:S01]  /*115f0*/  STL [R1+0x7e0], R10 ;  /* 0x0007e00a01007387 */ /* 0x0003e20000100800 */
[----:B------:R-:W-:-:S03]  /*11600*/  LEA.HI.X.SX32 R16, R157, R6, 0x1, P4 ;  /* 0x000000069d107211 */ /* 0x000fc600020f0eff */
[----:B------:R-:W-:Y:S04]  /*11610*/  STL [R1+0xca0], R135 ;  /* 0x000ca08701007387 */ /* 0x000fe80000100800 */
[----:B------:R-:W-:Y:S04]  /*11620*/  STL [R1+0xca8], R135 ;  /* 0x000ca88701007387 */ /* 0x000fe80000100800 */
[----:B------:R-:W-:Y:S01]  /*11630*/  STL [R1+0xcb0], R135 ;  /* 0x000cb08701007387 */ /* 0x000fe20000100800 */
[----:B-1----:R-:W-:-:S03]  /*11640*/  IADD3 R10, P4, PT, R25, R7, RZ ;  /* 0x00000007190a7210 */ /* 0x002fc60007f9e0ff */
[----:B------:R-:W-:Y:S01]  /*11650*/  STL [R1+0xcbc], R135 ;  /* 0x000cbc8701007387 */ /* 0x000fe20000100800 */
[----:B------:R-:W-:-:S03]  /*11660*/  IMAD R15, R55, UR73, RZ ;  /* 0x00000049370f7c24 */ /* 0x000fc6000f8e02ff */
[----:B------:R-:W-:Y:S04]  /*11670*/  STL [R1+0xcc4], R135 ;  /* 0x000cc48701007387 */ /* 0x000fe80000100800 */
[----:B------:R-:W-:Y:S01]  /*11680*/  STL [R1+0xccc], R135 ;  /* 0x000ccc8701007387 */ /* 0x000fe20000100800 */
[----:B------:R-:W-:-:S03]  /*11690*/  LEA.HI.X.SX32 R13, R26, R6, 0x1, P5 ;  /* 0x000000061a0d7211 */ /* 0x000fc600028f0eff */
[----:B------:R-:W-:Y:S04]  /*116a0*/  STL [R1+0xcd4], R135 ;  /* 0x000cd48701007387 */ /* 0x000fe80000100800 */
[----:B------:R-:W-:Y:S04]  /*116b0*/  STL [R1+0xc28], R40 ;  /* 0x000c282801007387 */ /* 0x000fe80000100800 */
[----:B------:R-:W-:Y:S04]  /*116c0*/  STL [R1+0x7bc], R16 ;  /* 0x0007bc1001007387 */ /* 0x000fe80000100800 */
[----:B------:R-:W-:Y:S04]  /*116d0*/  STL [R1+0xc14], R26 ;  /* 0x000c141a01007387 */ /* 0x000fe80000100800 */
[----:B------:R1:W-:Y:S01]  /*116e0*/  STL [R1+0x800], R10 ;  /* 0x0008000a01007387 */ /* 0x0003e20000100800 */
[----:B------:R-:W-:-:S03]  /*116f0*/  IMAD R14, R51, UR72, RZ ;  /* 0x00000048330e7c24 */ /* 0x000fc6000f8e02ff */
[----:B------:R-:W-:Y:S01]  /*11700*/  STL [R1+0x7dc], R13 ;  /* 0x0007dc0d01007387 */ /* 0x000fe20000100800 */
[----:B-1----:R-:W-:-:S03]  /*11710*/  IADD3 R10, P5, PT, R15, R7, RZ ;  /* 0x000000070f0a7210 */ /* 0x002fc60007fbe0ff */
[----:B------:R-:W-:Y:S01]  /*11720*/  STL [R1+0xbb0], R41 ;  /* 0x000bb02901007387 */ /* 0x000fe20000100800 */
[----:B------:R-:W-:-:S03]  /*11730*/  IMAD R12, R44, UR71, RZ ;  /* 0x000000472c0c7c24 */ /* 0x000fc6000f8e02ff */
[----:B------:R1:W-:Y:S01]  /*11740*/  STL [R1+0x820], R10 ;  /* 0x0008200a01007387 */ /* 0x0003e20000100800 */
[----:B------:R-:W-:-:S03]  /*11750*/  LEA.HI.X.SX32 R15, R15, R6, 0x1, P5 ;  /* 0x000000060f0f7211 */ /* 0x000fc600028f0eff */
[----:B------:R-:W-:Y:S01]  /*11760*/  STL [R1+0xb84], R25 ;  /* 0x000b841901007387 */ /* 0x000fe20000100800 */
[----:B-1----:R-:W-:Y:S02]  /*11770*/  LEA.HI.X.SX32 R10, R25, R6, 0x1, P4 ;  /* 0x00000006190a7211 */ /* 0x002fe400020f0eff */
[----:B------:R-:W-:-:S03]  /*11780*/  IADD3 R13, P4, PT, R14, R7, RZ ;  /* 0x000000070e0d7210 */ /* 0x000fc60007f9e0ff */
[----:B------:R1:W-:Y:S04]  /*11790*/  STL [R1+0x7fc], R10 ;  /* 0x0007fc0a01007387 */ /* 0x0003e80000100800 */
[----:B------:R-:W-:Y:S01]  /*117a0*/  STL [R1+0x840], R13 ;  /* 0x0008400d01007387 */ /* 0x000fe20000100800 */
[----:B-1----:R-:W-:-:S03]  /*117b0*/  IADD3 R10, P5, PT, R12, R7, RZ ;  /* 0x000000070c0a7210 */ /* 0x002fc60007fbe0ff */
[----:B------:R-:W-:Y:S01]  /*117c0*/  STL [R1+0x81c], R15 ;  /* 0x00081c0f01007387 */ /* 0x000fe20000100800 */
[----:B------:R-:W-:-:S03]  /*117d0*/  IMAD R5, R38, UR70, RZ ;  /* 0x0000004626057c24 */ /* 0x000fc6000f8e02ff */
[----:B------:R-:W-:Y:S01]  /*117e0*/  STL [R1+0xc18], R28 ;  /* 0x000c181c01007387 */ /* 0x000fe20000100800 */
[----:B------:R-:W-:-:S03]  /*117f0*/  IMAD R4, R39, UR69, RZ ;  /* 0x0000004527047c24 */ /* 0x000fc6000f8e02ff */
[----:B------:R1:W-:Y:S01]  /*11800*/  STL [R1+0x860], R10 ;  /* 0x0008600a01007387 */ /* 0x0003e20000100800 */
[----:B------:R-:W-:Y:S01]  /*11810*/  IMAD R11, R40, UR68, RZ ;  /* 0x00000044280b7c24 */ /* 0x000fe2000f8e02ff */
[-C--:B-1----:R-:W-:Y:S02]  /*11820*/  LEA.HI.X.SX32 R10, R14, R6.reuse, 0x1, P4 ;  /* 0x000000060e0a7211 */ /* 0x082fe400020f0eff */
[----:B------:R-:W-:Y:S02]  /*11830*/  LEA.HI.X.SX32 R14, R12, R6, 0x1, P5 ;  /* 0x000000060c0e7211 */ /* 0x000fe400028f0eff */
[-C--:B------:R-:W-:Y:S01]  /*11840*/  IADD3 R129, P4, PT, R5, R7.reuse, RZ ;  /* 0x0000000705817210 */ /* 0x080fe20007f9e0ff */
[----:B------:R1:W-:Y:S04]  /*11850*/  STL [R1+0x83c], R10 ;  /* 0x00083c0a01007387 */ /* 0x0003e80000100800 */
[----:B------:R2:W-:Y:S01]  /*11860*/  STL [R1+0x85c], R14 ;  /* 0x00085c0e01007387 */ /* 0x0005e20000100800 */
[----:B-1----:R-:W-:-:S03]  /*11870*/  IADD3 R10, P5, PT, R4, R7, RZ ;  /* 0x00000007040a7210 */ /* 0x002fc60007fbe0ff */
[----:B------:R-:W-:Y:S01]  /*11880*/  STL [R1+0x880], R129 ;  /* 0x0008808101007387 */ /* 0x000fe20000100800 */
[----:B------:R-:W-:Y:S01]  /*11890*/  IMAD R16, R41, UR67, RZ ;  /* 0x0000004329107c24 */ /* 0x000fe2000f8e02ff */
[-C--:B--2---:R-:W-:Y:S02]  /*118a0*/  LEA.HI.X.SX32 R14, R5, R6.reuse, 0x1, P4 ;  /* 0x00000006050e7211 */ /* 0x084fe400020f0eff */
[----:B------:R1:W-:Y:S01]  /*118b0*/  STL [R1+0x8a0], R10 ;  /* 0x0008a00a01007387 */ /* 0x0003e20000100800 */
[----:B------:R-:W-:-:S03]  /*118c0*/  LEA.HI.X.SX32 R5, R4, R6, 0x1, P5 ;  /* 0x0000000604057211 */ /* 0x000fc600028f0eff */
[----:B------:R-:W-:Y:S01]  /*118d0*/  STL [R1+0xc1c], R32 ;  /* 0x000c1c2001007387 */ /* 0x000fe20000100800 */
[----:B-1----:R-:W-:-:S03]  /*118e0*/  IADD3 R10, P4, PT, R11, R7, RZ ;  /* 0x000000070b0a7210 */ /* 0x002fc60007f9e0ff */
[----:B------:R-:W-:Y:S01]  /*118f0*/  STL [R1+0x87c], R14 ;  /* 0x00087c0e01007387 */ /* 0x000fe20000100800 */
[----:B------:R-:W-:Y:S01]  /*11900*/  IADD3 R126, P5, PT, R16, R7, RZ ;  /* 0x00000007107e7210 */ /* 0x000fe20007fbe0ff */
[----:B------:R-:W-:Y:S02]  /*11910*/  IMAD R13, R28, UR66, RZ ;  /* 0x000000421c0d7c24 */ /* 0x000fe4000f8e02ff */
[----:B------:R1:W-:Y:S01]  /*11920*/  STL [R1+0x8c0], R10 ;  /* 0x0008c00a01007387 */ /* 0x0003e20000100800 */
[----:B------:R-:W-:-:S03]  /*11930*/  IMAD R12, R32, UR65, RZ ;  /* 0x00000041200c7c24 */ /* 0x000fc6000f8e02ff */
[----:B------:R2:W-:Y:S01]  /*11940*/  STL [R1+0x89c], R5 ;  /* 0x00089c0501007387 */ /* 0x0005e20000100800 */
[----:B------:R-:W-:-:S03]  /*11950*/  IMAD R29, R124, UR6, RZ ;  /* 0x000000067c1d7c24 */ /* 0x000fc6000f8e02ff */
[----:B------:R-:W-:Y:S01]  /*11960*/  STL [R1+0xc20], R36 ;  /* 0x000c202401007387 */ /* 0x000fe20000100800 */
[-C--:B-1----:R-:W-:Y:S02]  /*11970*/  LEA.HI.X.SX32 R10, R16, R6.reuse, 0x1, P5 ;  /* 0x00000006100a7211 */ /* 0x082fe400028f0eff */
[----:B--2---:R-:W-:Y:S01]  /*11980*/  LEA.HI.X.SX32 R5, R11, R6, 0x1, P4 ;  /* 0x000000060b057211 */ /* 0x004fe200020f0eff */
[----:B------:R-:W-:Y:S01]  /*11990*/  STL [R1+0x8e0], R126 ;  /* 0x0008e07e01007387 */ /* 0x000fe20000100800 */
[----:B------:R-:W-:Y:S01]  /*119a0*/  IADD3 R124, P4, PT, R13, R7, RZ ;  /* 0x000000070d7c7210 */ /* 0x000fe20007f9e0ff */
[----:B------:R-:W-:Y:S02]  /*119b0*/  IMAD R4, R36, UR64, RZ ;  /* 0x0000004024047c24 */ /* 0x000fe4000f8e02ff */
[----:B------:R1:W-:Y:S01]  /*119c0*/  STL [R1+0x8bc], R5 ;  /* 0x0008bc0501007387 */ /* 0x0003e20000100800 */
[----:B------:R-:W-:-:S03]  /*119d0*/  IMAD R27, R159, UR6, RZ ;  /* 0x000000069f1b7c24 */ /* 0x000fc6000f8e02ff */
[----:B------:R2:W-:Y:S01]  /*119e0*/  STL [R1+0x8dc], R10 ;  /* 0x0008dc0a01007387 */ /* 0x0005e20000100800 */
[----:B-1----:R-:W-:-:S03]  /*119f0*/  IADD3 R5, P5, PT, R12, R7, RZ ;  /* 0x000000070c057210 */ /* 0x002fc60007fbe0ff */
[----:B------:R-:W-:Y:S01]  /*11a00*/  STL [R1+0x900], R124 ;  /* 0x0009007c01007387 */ /* 0x000fe20000100800 */
[----:B--2---:R-:W-:-:S03]  /*11a10*/  LEA.HI.X.SX32 R10, R13, R6, 0x1, P4 ;  /* 0x000000060d0a7211 */ /* 0x004fc600020f0eff */
        /* <DEDUP_REMOVED lines=9> */
[----:B------:R2:W-:Y:S01]  /*11ab0*/  STL [R1+0x168], R10 ;  /* 0x0001680a01007387 */ /* 0x0005e20000100800 */
[----:B-1----:R-:W-:Y:S02]  /*11ac0*/  LEA.HI.X.SX32 R12, R4, R6, 0x1, P4 ;  /* 0x00000006040c7211 */ /* 0x002fe400020f0eff */
[----:B--2---:R-:W-:-:S03]  /*11ad0*/  IADD3 R10, P4, PT, R29, R7, RZ ;  /* 0x000000071d0a7210 */ /* 0x004fc60007f9e0ff */
[----:B------:R1:W-:Y:S01]  /*11ae0*/  STL [R1+0x93c], R12 ;  /* 0x00093c0c01007387 */ /* 0x0003e20000100800 */
[----:B------:R-:W-:-:S03]  /*11af0*/  LEA.HI.X.SX32 R4, R27, R6, 0x1, P5 ;  /* 0x000000061b047211 */ /* 0x000fc600028f0eff */
[----:B------:R-:W-:Y:S01]  /*11b00*/  STL [R1+0xb88], R27 ;  /* 0x000b881b01007387 */ /* 0x000fe20000100800 */
[----:B------:R-:W-:-:S03]  /*11b10*/  IMAD R102, R102, UR6, RZ ;  /* 0x0000000666667c24 */ /* 0x000fc6000f8e02ff */
[----:B------:R2:W-:Y:S01]  /*11b20*/  STL [R1+0x1a8], R10 ;  /* 0x0001a80a01007387 */ /* 0x0005e20000100800 */
[----:B-1----:R-:W-:-:S03]  /*11b30*/  LEA.HI.X.SX32 R12, R29, R6, 0x1, P4 ;  /* 0x000000061d0c7211 */ /* 0x002fc600020f0eff */
[----:B------:R-:W-:Y:S01]  /*11b40*/  STL [R1+0x164], R4 ;  /* 0x0001640401007387 */ /* 0x000fe20000100800 */
[----:B--2---:R-:W-:-:S03]  /*11b50*/  IADD3 R10, P5, PT, R112, R7, RZ ;  /* 0x00000007700a7210 */ /* 0x004fc60007fbe0ff */
[----:B------:R-:W-:Y:S01]  /*11b60*/  STL [R1+0xb8c], R77 ;  /* 0x000b8c4d01007387 */ /* 0x000fe20000100800 */
[----:B------:R-:W-:-:S03]  /*11b70*/  IMAD R90, R90, UR6, RZ ;  /* 0x000000065a5a7c24 */ /* 0x000fc6000f8e02ff */
[----:B------:R1:W-:Y:S04]  /*11b80*/  STL [R1+0x1e8], R10 ;  /* 0x0001e80a01007387 */ /* 0x0003e80000100800 */
[----:B------:R-:W-:Y:S01]  /*11b90*/  STL [R1+0xb90], R29 ;  /* 0x000b901d01007387 */ /* 0x000fe20000100800 */
[----:B-1----:R-:W-:-:S03]  /*11ba0*/  IADD3 R10, P4, PT, R102, R7, RZ ;  /* 0x00000007660a7210 */ /* 0x002fc60007f9e0ff */
        /* <DEDUP_REMOVED lines=8> */
[----:B------:R-:W-:Y:S01]  /*11c30*/  STL [R1+0xb94], R71 ;  /* 0x000b944701007387 */ /* 0x000fe20000100800 */
[----:B------:R-:W-:-:S03]  /*11c40*/  IMAD R72, R72, UR6, RZ ;  /* 0x0000000648487c24 */ /* 0x000fc6000f8e02ff */
[----:B------:R1:W-:Y:S01]  /*11c50*/  STL [R1+0x288], R10 ;  /* 0x0002880a01007387 */ /* 0x0003e20000100800 */
[----:B------:R-:W-:-:S03]  /*11c60*/  LEA.HI.X.SX32 R13, R90, R6, 0x1, P5 ;  /* 0x000000065a0d7211 */ /* 0x000fc600028f0eff */
[----:B------:R-:W-:Y:S01]  /*11c70*/  STL [R1+0x244], R14 ;  /* 0x0002440e01007387 */ /* 0x000fe20000100800 */
[----:B-1----:R-:W-:-:S03]  /*11c80*/  IADD3 R10, P4, PT, R80, R7, RZ ;  /* 0x00000007500a7210 */ /* 0x002fc60007f9e0ff */
[----:B------:R-:W-:Y:S04]  /*11c90*/  STL [R1+0xc64], R90 ;  /* 0x000c645a01007387 */ /* 0x000fe80000100800 */
[----:B------:R1:W-:Y:S04]  /*11ca0*/  STL [R1+0x5f8], R10 ;  /* 0x0005f80a01007387 */ /* 0x0003e80000100800 */
[----:B------:R-:W-:Y:S01]  /*11cb0*/  STL [R1+0x284], R13 ;  /* 0x0002840d01007387 */ /* 0x000fe20000100800 */
[----:B-1----:R-:W-:-:S03]  /*11cc0*/  IADD3 R10, P5, PT, R72, R7, RZ ;  /* 0x00000007480a7210 */ /* 0x002fc60007fbe0ff */
[----:B------:R-:W-:Y:S01]  /*11cd0*/  STL [R1+0xc00], R66 ;  /* 0x000c004201007387 */ /* 0x000fe20000100800 */
[----:B------:R-:W-:-:S03]  /*11ce0*/  IMAD R59, R59, UR6, RZ ;  /* 0x000000063b3b7c24 */ /* 0x000fc6000f8e02ff */
[----:B------:R1:W-:Y:S01]  /*11cf0*/  STL [R1+0x620], R10 ;  /* 0x0006200a01007387 */ /* 0x0003e20000100800 */
[----:B------:R-:W-:-:S03]  /*11d00*/  IMAD R45, R45, UR6, RZ ;  /* 0x000000062d2d7c24 */ /* 0x000fc6000f8e02ff */
[----:B------:R-:W-:Y:S01]  /*11d10*/  STL [R1+0xc50], R80 ;  /* 0x000c505001007387 */ /* 0x000fe20000100800 */
[----:B-1----:R-:W-:Y:S01]  /*11d20*/  LEA.HI.X.SX32 R10, R80, R6, 0x1, P4 ;  /* 0x00000006500a7211 */ /* 0x002fe200020f0eff */
[----:B------:R-:W-:Y:S01]  /*11d30*/  IMAD R138, R138, UR6, RZ ;  /* 0x000000068a8a7c24 */ /* 0x000fe2000f8e02ff */
[----:B------:R-:W-:-:S03]  /*11d40*/  IADD3 R114, P4, PT, R59, R7, RZ ;  /* 0x000000073b727210 */ /* 0x000fc60007f9e0ff */
[----:B------:R1:W-:Y:S01]  /*11d50*/  STL [R1+0x5f4], R10 ;  /* 0x0005f40a01007387 */ /* 0x0003e20000100800 */
[----:B------:R-:W-:-:S03]  /*11d60*/  LEA.HI.X.SX32 R113, R59, R6, 0x1, P4 ;  /* 0x000000063b717211 */ /* 0x000fc600020f0eff */
[----:B------:R-:W-:Y:S01]  /*11d70*/  STL [R1+0xb98], R72 ;  /* 0x000b984801007387 */ /* 0x000fe20000100800 */
[-C--:B-1----:R-:W-:Y:S02]  /*11d80*/  LEA.HI.X.SX32 R10, R72, R6.reuse, 0x1, P5 ;  /* 0x00000006480a7211 */ /* 0x082fe400028f0eff */
[----:B------:R-:W-:Y:S01]  /*11d90*/  IADD3 R112, P5, PT, R45, R7, RZ ;  /* 0x000000072d707210 */ /* 0x000fe20007fbe0ff */
[----:B------:R-:W-:Y:S02]  /*11da0*/  IMAD R133, R133, UR6, RZ ;  /* 0x0000000685857c24 */ /* 0x000fe4000f8e02ff */
[----:B------:R1:W-:Y:S04]  /*11db0*/  STL [R1+0x61c], R10 ;  /* 0x00061c0a01007387 */ /* 0x0003e80000100800 */
[----:B------:R-:W-:Y:S01]  /*11dc0*/  STL [R1+0x648], R114 ;  /* 0x0006487201007387 */ /* 0x000fe20000100800 */
[----:B------:R-:W-:-:S03]  /*11dd0*/  LEA.HI.X.SX32 R15, R45, R6, 0x1, P5 ;  /* 0x000000062d0f7211 */ /* 0x000fc600028f0eff */
[----:B------:R-:W-:Y:S01]  /*11de0*/  STL [R1+0xc4c], R60 ;  /* 0x000c4c3c01007387 */ /* 0x000fe20000100800 */
[----:B-1----:R-:W-:-:S03]  /*11df0*/  IADD3 R10, P4, PT, R138, R7, RZ ;  /* 0x000000078a0a7210 */ /* 0x002fc60007f9e0ff */
        /* <DEDUP_REMOVED lines=9> */
[----:B------:R-:W-:Y:S04]  /*11e90*/  STL [R1+0xc40], R54 ;  /* 0x000c403601007387 */ /* 0x000fe80000100800 */
[----:B------:R1:W-:Y:S01]  /*11ea0*/  STL [R1+0x6a8], R10 ;  /* 0x0006a80a01007387 */ /* 0x0003e20000100800 */
[-C--:B------:R-:W-:Y:S02]  /*11eb0*/  LEA.HI.X.SX32 R17, R133, R6.reuse, 0x1, P5 ;  /* 0x0000000685117211 */ /* 0x080fe400028f0eff */
[----:B-1----:R-:W-:Y:S02]  /*11ec0*/  LEA.HI.X.SX32 R10, R138, R6, 0x1, P4 ;  /* 0x000000068a0a7211 */ /* 0x002fe400020f0eff */
[----:B------:R-:W-:-:S03]  /*11ed0*/  IADD3 R16, P4, PT, R127, R7, RZ ;  /* 0x000000077f107210 */ /* 0x000fc60007f9e0ff */
        /* <DEDUP_REMOVED lines=20> */
[----:B------:R-:W-:-:S03]  /*12020*/  IADD3 R105, P4, PT, R97, R7, RZ ;  /* 0x0000000761697210 */ /* 0x000fc60007f9e0ff */
[----:B------:R-:W-:Y:S01]  /*12030*/  STL [R1+0x704], R18 ;  /* 0x0007041201007387 */ /* 0x000fe20000100800 */
[----:B--2---:R-:W-:-:S03]  /*12040*/  LEA.HI.X.SX32 R10, R103, R6, 0x1, P5 ;  /* 0x00000006670a7211 */ /* 0x004fc600028f0eff */
[----:B------:R-:W-:Y:S01]  /*12050*/  STL [R1+0xc74], R103 ;  /* 0x000c746701007387 */ /* 0x000fe20000100800 */
[----:B------:R-:W-:Y:S01]  /*12060*/  IADD3 R104, P5, PT, R11, R7, RZ ;  /* 0x000000070b687210 */ /* 0x000fe20007fbe0ff */
[----:B------:R-:W-:Y:S02]  /*12070*/  IMAD R5, R83, UR6, RZ ;  /* 0x0000000653057c24 */ /* 0x000fe4000f8e02ff */
[----:B------:R1:W-:Y:S01]  /*12080*/  STL [R1+0x724], R10 ;  /* 0x0007240a01007387 */ /* 0x0003e20000100800 */
[----:B------:R-:W-:-:S03]  /*12090*/  IMAD R4, R77, UR63, RZ ;  /* 0x0000003f4d047c24 */ /* 0x000fc6000f8e02ff */
[----:B------:R-:W-:Y:S01]  /*120a0*/  STL [R1+0x748], R105 ;  /* 0x0007486901007387 */ /* 0x000fe20000100800 */
[----:B------:R-:W-:-:S03]  /*120b0*/  LEA.HI.X.SX32 R19, R11, R6, 0x1, P5 ;  /* 0x000000060b137211 */ /* 0x000fc600028f0eff */
[----:B------:R-:W-:Y:S01]  /*120c0*/  STL [R1+0xc34], R46 ;  /* 0x000c342e01007387 */ /* 0x000fe20000100800 */
[----:B-1----:R-:W-:-:S03]  /*120d0*/  LEA.HI.X.SX32 R10, R97, R6, 0x1, P4 ;  /* 0x00000006610a7211 */ /* 0x002fc600020f0eff */
[----:B------:R-:W-:Y:S01]  /*120e0*/  STL [R1+0x768], R104 ;  /* 0x0007686801007387 */ /* 0x000fe20000100800 */
[----:B------:R-:W-:-:S03]  /*120f0*/  IADD3 R103, P4, PT, R5, R7, RZ ;  /* 0x0000000705677210 */ /* 0x000fc60007f9e0ff */
[----:B------:R-:W-:Y:S01]  /*12100*/  STL [R1+0xc6c], R97 ;  /* 0x000c6c6101007387 */ /* 0x000fe20000100800 */
[----:B------:R-:W-:-:S03]  /*12110*/  IMAD R12, R71, UR62, RZ ;  /* 0x0000003e470c7c24 */ /* 0x000fc6000f8e02ff */
[----:B------:R1:W-:Y:S04]  /*12120*/  STL [R1+0x744], R10 ;  /* 0x0007440a01007387 */ /* 0x0003e80000100800 */
        /* <DEDUP_REMOVED lines=9> */
[----:B------:R-:W-:Y:S01]  /*121c0*/  STL [R1+0x784], R10 ;  /* 0x0007840a01007387 */ /* 0x000fe20000100800 */
[----:B------:R-:W-:Y:S01]  /*121d0*/  IADD3 R99, P5, PT, R13, R7, RZ ;  /* 0x000000070d637210 */ /* 0x000fe20007fbe0ff */
[----:B------:R-:W-:Y:S02]  /*121e0*/  IMAD R14, R60, UR60, RZ ;  /* 0x0000003c3c0e7c24 */ /* 0x000fe4000f8e02ff */
[----:B------:R1:W-:Y:S01]  /*121f0*/  STL [R1+0x7c8], R5 ;  /* 0x0007c80501007387 */ /* 0x0003e20000100800 */
[----:B------:R-:W-:-:S03]  /*12200*/  IMAD R15, R54, UR59, RZ ;  /* 0x0000003b360f7c24 */ /* 0x000fc6000f8e02ff */
[----:B------:R2:W-:Y:S04]  /*12210*/  STL [R1+0x7a4], R4 ;  /* 0x0007a40401007387 */ /* 0x0005e80000100800 */
[----:B------:R-:W-:Y:S01]  /*12220*/  STL [R1+0xc44], R52 ;  /* 0x000c443401007387 */ /* 0x000fe20000100800 */
[-C--:B-1----:R-:W-:Y:S02]  /*12230*/  LEA.HI.X.SX32 R5, R13, R6.reuse, 0x1, P5 ;  /* 0x000000060d057211 */ /* 0x082fe400028f0eff */
[----:B--2---:R-:W-:Y:S01]  /*12240*/  LEA.HI.X.SX32 R4, R12, R6, 0x1, P4 ;  /* 0x000000060c047211 */ /* 0x004fe200020f0eff */
[----:B------:R-:W-:Y:S01]  /*12250*/  STL [R1+0x7e8], R99 ;  /* 0x0007e86301007387 */ /* 0x000fe20000100800 */
[----:B------:R-:W-:-:S03]  /*12260*/  IADD3 R97, P4, PT, R14, R7, RZ ;  /* 0x000000070e617210 */ /* 0x000fc60007f9e0ff */
[----:B------:R1:W-:Y:S01]  /*12270*/  STL [R1+0x7c4], R4 ;  /* 0x0007c40401007387 */ /* 0x0003e20000100800 */
[----:B------:R-:W-:-:S03]  /*12280*/  IMAD R16, R50, UR58, RZ ;  /* 0x0000003a32107c24 */ /* 0x000fc6000f8e02ff */
[----:B------:R2:W-:Y:S01]  /*12290*/  STL [R1+0x7e4], R5 ;  /* 0x0007e40501007387 */ /* 0x0005e20000100800 */
[----:B-1----:R-:W-:-:S03]  /*122a0*/  IADD3 R4, P5, PT, R15, R7, RZ ;  /* 0x000000070f047210 */ /* 0x002fc60007fbe0ff */
[----:B------:R-:W-:Y:S01]  /*122b0*/  STL [R1+0x808], R97 ;  /* 0x0008086101007387 */ /* 0x000fe20000100800 */
[----:B------:R-:W-:-:S03]  /*122c0*/  IMAD R17, R42, UR57, RZ ;  /* 0x000000392a117c24 */ /* 0x000fc6000f8e02ff */
[----:B------:R1:W-:Y:S01]  /*122d0*/  STL [R1+0x828], R4 ;  /* 0x0008280401007387 */ /* 0x0003e20000100800 */
[----:B--2---:R-:W-:-:S03]  /*122e0*/  LEA.HI.X.SX32 R5, R15, R6, 0x1, P5 ;  /* 0x000000060f057211 */ /* 0x004fc600028f0eff */
[----:B------:R-:W-:Y:S01]  /*122f0*/  STL [R1+0xbe0], R53 ;  /* 0x000be03501007387 */ /* 0x000fe20000100800 */
[----:B-1----:R-:W-:Y:S02]  /*12300*/  LEA.HI.X.SX32 R4, R14, R6, 0x1, P4 ;  /* 0x000000060e047211 */ /* 0x002fe400020f0eff */
[----:B------:R-:W-:-:S03]  /*12310*/  IADD3 R10, P4, PT, R16, R7, RZ ;  /* 0x00000007100a7210 */ /* 0x000fc60007f9e0ff */
[----:B------:R1:W-:Y:S01]  /*12320*/  STL [R1+0x804], R4 ;  /* 0x0008040401007387 */ /* 0x0003e20000100800 */
[----:B------:R-:W-:-:S03]  /*12330*/  IMAD R18, R46, UR56, RZ ;  /* 0x000000382e127c24 */ /* 0x000fc6000f8e02ff */
[----:B------:R-:W-:Y:S01]  /*12340*/  STL [R1+0x848], R10 ;  /* 0x0008480a01007387 */ /* 0x000fe20000100800 */
[----:B------:R-:W-:Y:S01]  /*12350*/  IMAD R11, R48, UR55, RZ ;  /* 0x00000037300b7c24 */ /* 0x000fe2000f8e02ff */
[-C--:B-1----:R-:W-:Y:S02]  /*12360*/  IADD3 R4, P5, PT, R17, R7.reuse, RZ ;  /* 0x0000000711047210 */ /* 0x082fe40007fbe0ff */
[----:B------:R1:W-:Y:S04]  /*12370*/  STL [R1+0x824], R5 ;  /* 0x0008240501007387 */ /* 0x0003e80000100800 */
[----:B------:R-:W-:Y:S04]  /*12380*/  STL [R1+0xc48], R56 ;  /* 0x000c483801007387 */ /* 0x000fe80000100800 */
[----:B------:R2:W-:Y:S01]  /*12390*/  STL [R1+0x868], R4 ;  /* 0x0008680401007387 */ /* 0x0005e20000100800 */
[-C--:B-1----:R-:W-:Y:S01]  /*123a0*/  LEA.HI.X.SX32 R5, R16, R6.reuse, 0x1, P4 ;  /* 0x0000000610057211 */ /* 0x082fe200020f0eff */
[----:B------:R-:W-:Y:S01]  /*123b0*/  IMAD R19, R52, UR54, RZ ;  /* 0x0000003634137c24 */ /* 0x000fe2000f8e02ff */
[-C--:B------:R-:W-:Y:S01]  /*123c0*/  IADD3 R92, P4, PT, R18, R7.reuse, RZ ;  /* 0x00000007125c7210 */ /* 0x080fe20007f9e0ff */
[----:B------:R-:W-:Y:S01]  /*123d0*/  IMAD R13, R53, UR53, RZ ;  /* 0x00000035350d7c24 */ /* 0x000fe2000f8e02ff */
[----:B--2---:R-:W-:Y:S01]  /*123e0*/  LEA.HI.X.SX32 R4, R17, R6, 0x1, P5 ;  /* 0x0000000611047211 */ /* 0x004fe200028f0eff */
[----:B------:R-:W-:Y:S01]  /*123f0*/  STL [R1+0x844], R5 ;  /* 0x0008440501007387 */ /* 0x000fe20000100800 */
[----:B------:R-:W-:-:S03]  /*12400*/  IADD3 R90, P5, PT, R11, R7, RZ ;  /* 0x000000070b5a7210 */ /* 0x000fc60007fbe0ff */
[----:B------:R1:W-:Y:S01]  /*12410*/  STL [R1+0x864], R4 ;  /* 0x0008640401007387 */ /* 0x0003e20000100800 */
[-C--:B------:R-:W-:Y:S02]  /*12420*/  LEA.HI.X.SX32 R11, R11, R6.reuse, 0x1, P5 ;  /* 0x000000060b0b7211 */ /* 0x080fe400028f0eff */
[----:B------:R-:W-:Y:S01]  /*12430*/  IADD3 R10, P5, PT, R13, R7, RZ ;  /* 0x000000070d0a7210 */ /* 0x000fe20007fbe0ff */
[----:B------:R-:W-:Y:S01]  /*12440*/  STL [R1+0x888], R92 ;  /* 0x0008885c01007387 */ /* 0x000fe20000100800 */
[----:B-1----:R-:W-:-:S03]  /*12450*/  LEA.HI.X.SX32 R4, R18, R6, 0x1, P4 ;  /* 0x0000000612047211 */ /* 0x002fc600020f0eff */
[----:B------:R-:W-:Y:S01]  /*12460*/  STL [R1+0xb9c], R33 ;  /* 0x000b9c2101007387 */ /* 0x000fe20000100800 */
[----:B------:R-:W-:-:S03]  /*12470*/  IADD3 R89, P4, PT, R19, R7, RZ ;  /* 0x0000000713597210 */ /* 0x000fc60007f9e0ff */
[----:B------:R-:W-:Y:S01]  /*12480*/  STL [R1+0x8a8], R90 ;  /* 0x0008a85a01007387 */ /* 0x000fe20000100800 */
[----:B------:R-:W-:-:S03]  /*12490*/  IMAD R12, R56, UR52, RZ ;  /* 0x00000034380c7c24 */ /* 0x000fc6000f8e02ff */
[----:B------:R-:W-:Y:S04]  /*124a0*/  STL [R1+0x884], R4 ;  /* 0x0008840401007387 */ /* 0x000fe80000100800 */
[----:B------:R-:W-:Y:S01]  /*124b0*/  STL [R1+0x8a4], R11 ;  /* 0x0008a40b01007387 */ /* 0x000fe20000100800 */
[----:B------:R-:W-:-:S03]  /*124c0*/  IMAD R5, R33, UR51, RZ ;  /* 0x0000003321057c24 */ /* 0x000fc6000f8e02ff */
[----:B------:R-:W-:Y:S04]  /*124d0*/  STL [R1+0x8c8], R89 ;  /* 0x0008c85901007387 */ /* 0x000fe80000100800 */
[----:B------:R1:W-:Y:S01]  /*124e0*/  STL [R1+0x8e8], R10 ;  /* 0x0008e80a01007387 */ /* 0x0003e20000100800 */
[----:B------:R-:W-:-:S03]  /*124f0*/  LEA.HI.X.SX32 R13, R13, R6, 0x1, P5 ;  /* 0x000000060d0d7211 */ /* 0x000fc600028f0eff */
[----:B------:R-:W-:Y:S01]  /*12500*/  STL [R1+0xba0], R37 ;  /* 0x000ba02501007387 */ /* 0x000fe20000100800 */
[----:B-1----:R-:W-:Y:S02]  /*12510*/  LEA.HI.X.SX32 R10, R19, R6, 0x1, P4 ;  /* 0x00000006130a7211 */ /* 0x002fe400020f0eff */
[----:B------:R-:W-:-:S03]  /*12520*/  IADD3 R11, P4, PT, R12, R7, RZ ;  /* 0x000000070c0b7210 */ /* 0x000fc60007f9e0ff */
[----:B------:R1:W-:Y:S01]  /*12530*/  STL [R1+0x8c4], R10 ;  /* 0x0008c40a01007387 */ /* 0x0003e20000100800 */
[----:B------:R-:W-:Y:S01]  /*12540*/  IMAD R4, R37, UR50, RZ ;  /* 0x0000003225047c24 */ /* 0x000fe2000f8e02ff */
[----:B------:R-:W-:Y:S02]  /*12550*/  LEA.HI.X.SX32 R12, R12, R6, 0x1, P4 ;  /* 0x000000060c0c7211 */ /* 0x000fe400020f0eff */
[----:B------:R-:W-:Y:S01]  /*12560*/  STL [R1+0x908], R11 ;  /* 0x0009080b01007387 */ /* 0x000fe20000100800 */
[----:B-1----:R-:W-:-:S03]  /*12570*/  IADD3 R10, P5, PT, R5, R7, RZ ;  /* 0x00000007050a7210 */ /* 0x002fc60007fbe0ff */
[----:B------:R-:W-:Y:S01]  /*12580*/  STL [R1+0x8e4], R13 ;  /* 0x0008e40d01007387 */ /* 0x000fe20000100800 */
[----:B------:R-:W-:-:S03]  /*12590*/  IADD3 R84, P4, PT, R4, R7, RZ ;  /* 0x0000000704547210 */ /* 0x000fc60007f9e0ff */
[----:B------:R1:W-:Y:S01]  /*125a0*/  STL [R1+0x928], R10 ;  /* 0x0009280a01007387 */ /* 0x0003e20000100800 */
[-C--:B------:R-:W-:Y:S01]  /*125b0*/  LEA.HI.X.SX32 R4, R4, R6.reuse, 0x1, P4 ;  /* 0x0000000604047211 */ /* 0x080fe200020f0eff */
[----:B------:R-:W-:Y:S02]  /*125c0*/  IMAD R110, R110, UR6, RZ ;  /* 0x000000066e6e7c24 */ /* 0x000fe4000f8e02ff */
[----:B------:R-:W-:Y:S01]  /*125d0*/  STL [R1+0x904], R12 ;  /* 0x0009040c01007387 */ /* 0x000fe20000100800 */
[-C--:B-1----:R-:W-:Y:S02]  /*125e0*/  LEA.HI.X.SX32 R10, R5, R6.reuse, 0x1, P5 ;  /* 0x00000006050a7211 */ /* 0x082fe400028f0eff */
[C---:B------:R-:W-:Y:S01]  /*125f0*/  IADD3 R82, P5, PT, R134.reuse, R7, RZ ;  /* 0x0000000786527210 */ /* 0x040fe20007fbe0ff */
[----:B------:R-:W-:Y:S02]  /*12600*/  IMAD R5, R81, UR6, RZ ;  /* 0x0000000651057c24 */ /* 0x000fe4000f8e02ff */
[----:B------:R1:W-:Y:S04]  /*12610*/  STL [R1+0x924], R10 ;  /* 0x0009240a01007387 */ /* 0x0003e80000100800 */
[----:B------:R-:W-:Y:S04]  /*12620*/  STL [R1+0x948], R84 ;  /* 0x0009485401007387 */ /* 0x000fe80000100800 */
[----:B------:R2:W-:Y:S01]  /*12630*/  STL [R1+0xc54], R81 ;  /* 0x000c545101007387 */ /* 0x0005e20000100800 */
[----:B-1----:R-:W-:-:S03]  /*12640*/  LEA.HI.X.SX32 R10, R134, R6, 0x1, P5 ;  /* 0x00000006860a7211 */ /* 0x002fc600028f0eff */
[----:B------:R-:W-:Y:S01]  /*12650*/  STL [R1+0x170], R82 ;  /* 0x0001705201007387 */ /* 0x000fe20000100800 */
[-C--:B------:R-:W-:Y:S01]  /*12660*/  IADD3 R80, P5, PT, R110, R7.reuse, RZ ;  /* 0x000000076e507210 */ /* 0x080fe20007fbe0ff */
[----:B------:R-:W-:Y:S02]  /*12670*/  IMAD R98, R98, UR6, RZ ;  /* 0x0000000662627c24 */ /* 0x000fe4000f8e02ff */
[----:B------:R-:W-:Y:S01]  /*12680*/  STL [R1+0x944], R4 ;  /* 0x0009440401007387 */ /* 0x000fe20000100800 */
[----:B--2---:R-:W-:-:S03]  /*12690*/  IADD3 R81, P4, PT, R122, R7, RZ ;  /* 0x000000077a517210 */ /* 0x004fc60007f9e0ff */
[----:B------:R1:W-:Y:S01]  /*126a0*/  STL [R1+0x16c], R10 ;  /* 0x00016c0a01007387 */ /* 0x0003e20000100800 */
[----:B------:R-:W-:Y:S01]  /*126b0*/  IMAD R88, R88, UR6, RZ ;  /* 0x0000000658587c24 */ /* 0x000fe2000f8e02ff */
[-C--:B------:R-:W-:Y:S02]  /*126c0*/  LEA.HI.X.SX32 R13, R110, R6.reuse, 0x1, P5 ;  /* 0x000000066e0d7211 */ /* 0x080fe400028f0eff */
[----:B------:R-:W-:Y:S01]  /*126d0*/  STL [R1+0x1b0], R81 ;  /* 0x0001b05101007387 */ /* 0x000fe20000100800 */
[----:B-1----:R-:W-:-:S03]  /*126e0*/  LEA.HI.X.SX32 R10, R122, R6, 0x1, P4 ;  /* 0x000000067a0a7211 */ /* 0x002fc600020f0eff */
[----:B------:R-:W-:Y:S01]  /*126f0*/  STL [R1+0xba4], R75 ;  /* 0x000ba44b01007387 */ /* 0x000fe20000100800 */
[----:B------:R-:W-:-:S03]  /*12700*/  IADD3 R60, P4, PT, R98, R7, RZ ;  /* 0x00000007623c7210 */ /* 0x000fc60007f9e0ff */
        /* <DEDUP_REMOVED lines=20> */
[----:B-1----:R-:W-:-:S03]  /*12850*/  LEA.HI.X.SX32 R10, R78, R6, 0x1, P4 ;  /* 0x000000064e0a7211 */ /* 0x002fc600020f0eff */
[----:B------:R-:W-:Y:S01]  /*12860*/  STL [R1+0xbb4], R78 ;  /* 0x000bb44e01007387 */ /* 0x000fe20000100800 */
[----:B------:R-:W-:-:S03]  /*12870*/  IADD3 R54, P4, PT, R57, R7, RZ ;  /* 0x0000000739367210 */ /* 0x000fc60007f9e0ff */
[----:B------:R1:W-:Y:S01]  /*12880*/  STL [R1+0x5fc], R10 ;  /* 0x0005fc0a01007387 */ /* 0x0003e20000100800 */
[----:B------:R-:W-:Y:S01]  /*12890*/  IMAD R137, R137, UR6, RZ ;  /* 0x0000000689897c24 */ /* 0x000fe2000f8e02ff */
[-C--:B------:R-:W-:Y:S02]  /*128a0*/  LEA.HI.X.SX32 R52, R57, R6.reuse, 0x1, P4 ;  /* 0x0000000639347211 */ /* 0x080fe400020f0eff */
[----:B------:R-:W-:Y:S01]  /*128b0*/  STL [R1+0xbb8], R70 ;  /* 0x000bb84601007387 */ /* 0x000fe20000100800 */
[----:B-1----:R-:W-:Y:S02]  /*128c0*/  LEA.HI.X.SX32 R10, R70, R6, 0x1, P5 ;  /* 0x00000006460a7211 */ /* 0x002fe400028f0eff */
[-C--:B------:R-:W-:Y:S01]  /*128d0*/  IADD3 R50, P5, PT, R43, R7.reuse, RZ ;  /* 0x000000072b327210 */ /* 0x080fe20007fbe0ff */
[----:B------:R-:W-:Y:S02]  /*128e0*/  IMAD R132, R132, UR6, RZ ;  /* 0x0000000684847c24 */ /* 0x000fe4000f8e02ff */
[----:B------:R1:W-:Y:S01]  /*128f0*/  STL [R1+0x624], R10 ;  /* 0x0006240a01007387 */ /* 0x0003e20000100800 */
[----:B------:R-:W-:-:S03]  /*12900*/  IADD3 R48, P4, PT, R137, R7, RZ ;  /* 0x0000000789307210 */ /* 0x000fc60007f9e0ff */
[----:B------:R-:W-:Y:S04]  /*12910*/  STL [R1+0x650], R54 ;  /* 0x0006503601007387 */ /* 0x000fe80000100800 */
[----:B------:R-:W-:Y:S01]  /*12920*/  STL [R1+0xbe8], R57 ;  /* 0x000be83901007387 */ /* 0x000fe20000100800 */
[----:B-1----:R-:W-:-:S03]  /*12930*/  LEA.HI.X.SX32 R10, R43, R6, 0x1, P5 ;  /* 0x000000062b0a7211 */ /* 0x002fc600028f0eff */
[----:B------:R-:W-:Y:S01]  /*12940*/  STL [R1+0x670], R50 ;  /* 0x0006703201007387 */ /* 0x000fe20000100800 */
[----:B------:R-:W-:-:S03]  /*12950*/  IADD3 R46, P5, PT, R132, R7, RZ ;  /* 0x00000007842e7210 */ /* 0x000fc60007fbe0ff */
[----:B------:R-:W-:Y:S01]  /*12960*/  STL [R1+0x64c], R52 ;  /* 0x00064c3401007387 */ /* 0x000fe20000100800 */
[----:B------:R-:W-:-:S03]  /*12970*/  IMAD R125, R125, UR6, RZ ;  /* 0x000000067d7d7c24 */ /* 0x000fc6000f8e02ff */
[----:B------:R-:W-:Y:S04]  /*12980*/  STL [R1+0xbbc], R43 ;  /* 0x000bbc2b01007387 */ /* 0x000fe80000100800 */
[----:B------:R1:W-:Y:S04]  /*12990*/  STL [R1+0x66c], R10 ;  /* 0x00066c0a01007387 */ /* 0x0003e80000100800 */
[----:B------:R-:W-:Y:S01]  /*129a0*/  STL [R1+0x690], R48 ;  /* 0x0006903001007387 */ /* 0x000fe20000100800 */
[----:B-1----:R-:W-:-:S03]  /*129b0*/  LEA.HI.X.SX32 R10, R137, R6, 0x1, P4 ;  /* 0x00000006890a7211 */ /* 0x002fc600020f0eff */
[----:B------:R-:W-:Y:S01]  /*129c0*/  STL [R1+0xbf8], R63 ;  /* 0x000bf83f01007387 */ /* 0x000fe20000100800 */
[----:B------:R-:W-:Y:S01]  /*129d0*/  IADD3 R16, P4, PT, R125, R7, RZ ;  /* 0x000000077d107210 */ /* 0x000fe20007f9e0ff */
[----:B------:R-:W-:Y:S02]  /*129e0*/  IMAD R116, R116, UR6, RZ ;  /* 0x0000000674747c24 */ /* 0x000fe4000f8e02ff */
[----:B------:R-:W-:Y:S04]  /*129f0*/  STL [R1+0x6b0], R46 ;  /* 0x0006b02e01007387 */ /* 0x000fe80000100800 */
[----:B------:R1:W-:Y:S01]  /*12a00*/  STL [R1+0x68c], R10 ;  /* 0x00068c0a01007387 */ /* 0x0003e20000100800 */
[----:B------:R-:W-:-:S03]  /*12a10*/  IMAD R109, R109, UR6, RZ ;  /* 0x000000066d6d7c24 */ /* 0x000fc6000f8e02ff */
[----:B------:R-:W-:Y:S01]  /*12a20*/  STL [R1+0x6d0], R16 ;  /* 0x0006d01001007387 */ /* 0x000fe20000100800 */
[-C--:B-1----:R-:W-:Y:S02]  /*12a30*/  LEA.HI.X.SX32 R10, R132, R6.reuse, 0x1, P5 ;  /* 0x00000006840a7211 */ /* 0x082fe400028f0eff */
[C---:B------:R-:W-:Y:S01]  /*12a40*/  IADD3 R44, P5, PT, R116.reuse, R7, RZ ;  /* 0x00000007742c7210 */ /* 0x040fe20007fbe0ff */
[----:B------:R-:W-:Y:S02]  /*12a50*/  IMAD R101, R101, UR6, RZ ;  /* 0x0000000665657c24 */ /* 0x000fe4000f8e02ff */
[----:B------:R1:W-:Y:S01]  /*12a60*/  STL [R1+0x6ac], R10 ;  /* 0x0006ac0a01007387 */ /* 0x0003e20000100800 */
[----:B------:R-:W-:-:S03]  /*12a70*/  LEA.HI.X.SX32 R42, R116, R6, 0x1, P5 ;  /* 0x00000006742a7211 */ /* 0x000fc600028f0eff */
[----:B------:R-:W-:Y:S01]  /*12a80*/  STL [R1+0xbc4], R68 ;  /* 0x000bc44401007387 */ /* 0x000fe20000100800 */
[----:B-1----:R-:W-:-:S03]  /*12a90*/  LEA.HI.X.SX32 R10, R125, R6, 0x1, P4 ;  /* 0x000000067d0a7211 */ /* 0x002fc600020f0eff */
[----:B------:R-:W-:Y:S01]  /*12aa0*/  STL [R1+0x6f0], R44 ;  /* 0x0006f02c01007387 */ /* 0x000fe20000100800 */
[-C--:B------:R-:W-:Y:S01]  /*12ab0*/  IADD3 R38, P4, PT, R109, R7.reuse, RZ ;  /* 0x000000076d267210 */ /* 0x080fe20007f9e0ff */
[----:B------:R-:W-:Y:S02]  /*12ac0*/  IMAD R11, R87, UR6, RZ ;  /* 0x00000006570b7c24 */ /* 0x000fe4000f8e02ff */
[----:B------:R1:W-:Y:S01]  /*12ad0*/  STL [R1+0x6cc], R10 ;  /* 0x0006cc0a01007387 */ /* 0x0003e20000100800 */
[----:B------:R-:W-:Y:S01]  /*12ae0*/  IMAD R95, R95, UR6, RZ ;  /* 0x000000065f5f7c24 */ /* 0x000fe2000f8e02ff */
[----:B------:R-:W-:Y:S02]  /*12af0*/  LEA.HI.X.SX32 R40, R109, R6, 0x1, P4 ;  /* 0x000000066d287211 */ /* 0x000fe400020f0eff */
[----:B------:R-:W-:Y:S01]  /*12b00*/  STL [R1+0x710], R38 ;  /* 0x0007102601007387 */ /* 0x000fe20000100800 */
[----:B-1----:R-:W-:-:S04]  /*12b10*/  IADD3 R10, P5, PT, R101, R7, RZ ;  /* 0x00000007650a7210 */ /* 0x002fc80007fbe0ff */
[----:B------:R-:W-:Y:S01]  /*12b20*/  LEA.HI.X.SX32 R18, R101, R6, 0x1, P5 ;  /* 0x0000000665127211 */ /* 0x000fe200028f0eff */
[----:B------:R1:W-:Y:S01]  /*12b30*/  STL [R1+0x730], R10 ;  /* 0x0007300a01007387 */ /* 0x0003e20000100800 */
[----:B------:R-:W-:-:S03]  /*12b40*/  IADD3 R36, P4, PT, R95, R7, RZ ;  /* 0x000000075f247210 */ /* 0x000fc60007f9e0ff */
[----:B------:R-:W-:Y:S04]  /*12b50*/  STL [R1+0x6ec], R42 ;  /* 0x0006ec2a01007387 */ /* 0x000fe80000100800 */
[----:B------:R-:W-:Y:S01]  /*12b60*/  STL [R1+0xbcc], R73 ;  /* 0x000bcc4901007387 */ /* 0x000fe20000100800 */
[----:B-1----:R-:W-:-:S03]  /*12b70*/  IADD3 R10, P5, PT, R11, R7, RZ ;  /* 0x000000070b0a7210 */ /* 0x002fc60007fbe0ff */
[----:B------:R-:W-:Y:S01]  /*12b80*/  STL [R1+0x70c], R40 ;  /* 0x00070c2801007387 */ /* 0x000fe20000100800 */
[----:B------:R-:W-:-:S03]  /*12b90*/  IMAD R4, R75, UR49, RZ ;  /* 0x000000314b047c24 */ /* 0x000fc6000f8e02ff */
[----:B------:R-:W-:Y:S04]  /*12ba0*/  STL [R1+0x72c], R18 ;  /* 0x00072c1201007387 */ /* 0x000fe80000100800 */
[----:B------:R1:W-:Y:S01]  /*12bb0*/  STL [R1+0x770], R10 ;  /* 0x0007700a01007387 */ /* 0x0003e20000100800 */
[----:B------:R-:W-:-:S03]  /*12bc0*/  LEA.HI.X.SX32 R19, R11, R6, 0x1, P5 ;  /* 0x000000060b137211 */ /* 0x000fc600028f0eff */
[----:B------:R-:W-:Y:S01]  /*12bd0*/  STL [R1+0x750], R36 ;  /* 0x0007502401007387 */ /* 0x000fe20000100800 */
[----:B-1----:R-:W-:-:S03]  /*12be0*/  LEA.HI.X.SX32 R10, R95, R6, 0x1, P4 ;  /* 0x000000065f0a7211 */ /* 0x002fc600020f0eff */
[----:B------:R-:W-:Y:S01]  /*12bf0*/  STL [R1+0xbd0], R79 ;  /* 0x000bd04f01007387 */ /* 0x000fe20000100800 */
[----:B------:R-:W-:-:S03]  /*12c00*/  IADD3 R32, P4, PT, R5, R7, RZ ;  /* 0x0000000705207210 */ /* 0x000fc60007f9e0ff */
[----:B------:R1:W-:Y:S01]  /*12c10*/  STL [R1+0x74c], R10 ;  /* 0x00074c0a01007387 */ /* 0x0003e20000100800 */
[----:B------:R-:W-:Y:S02]  /*12c20*/  IMAD R12, R69, UR48, RZ ;  /* 0x00000030450c7c24 */ /* 0x000fe4000f8e02ff */
[----:B------:R-:W-:Y:S01]  /*12c30*/  IMAD R13, R64, UR47, RZ ;  /* 0x0000002f400d7c24 */ /* 0x000fe2000f8e02ff */
[----:B------:R-:W-:Y:S01]  /*12c40*/  STL [R1+0x76c], R19 ;  /* 0x00076c1301007387 */ /* 0x000fe20000100800 */
[----:B-1----:R-:W-:-:S03]  /*12c50*/  IADD3 R10, P5, PT, R4, R7, RZ ;  /* 0x00000007040a7210 */ /* 0x002fc60007fbe0ff */
[----:B------:R-:W-:Y:S04]  /*12c60*/  STL [R1+0x790], R32 ;  /* 0x0007902001007387 */ /* 0x000fe80000100800 */
[----:B------:R1:W-:Y:S01]  /*12c70*/  STL [R1+0x7b0], R10 ;  /* 0x0007b00a01007387 */ /* 0x0003e20000100800 */
[----:B------:R-:W-:Y:S01]  /*12c80*/  IMAD R14, R58, UR46, RZ ;  /* 0x0000002e3a0e7c24 */ /* 0x000fe2000f8e02ff */
[-C--:B-1----:R-:W-:Y:S02]  /*12c90*/  LEA.HI.X.SX32 R10, R5, R6.reuse, 0x1, P4 ;  /* 0x00000006050a7211 */ /* 0x082fe400020f0eff */
[----:B------:R-:W-:Y:S02]  /*12ca0*/  LEA.HI.X.SX32 R5, R4, R6, 0x1, P5 ;  /* 0x0000000604057211 */ /* 0x000fe400028f0eff */
[----:B------:R-:W-:-:S02]  /*12cb0*/  IADD3 R28, P4, PT, R12, R7, RZ ;  /* 0x000000070c1c7210 */ /* 0x000fc40007f9e0ff */
[----:B------:R-:W-:Y:S01]  /*12cc0*/  IADD3 R4, P5, PT, R13, R7, RZ ;  /* 0x000000070d047210 */ /* 0x000fe20007fbe0ff */
[----:B------:R-:W-:Y:S01]  /*12cd0*/  STL [R1+0x78c], R10 ;  /* 0x00078c0a01007387 */ /* 0x000fe20000100800 */
[----:B------:R-:W-:-:S03]  /*12ce0*/  IMAD R15, R63, UR45, RZ ;  /* 0x0000002d3f0f7c24 */ /* 0x000fc6000f8e02ff */
[----:B------:R1:W-:Y:S04]  /*12cf0*/  STL [R1+0x7ac], R5 ;  /* 0x0007ac0501007387 */ /* 0x0003e80000100800 */
[----:B------:R-:W-:Y:S04]  /*12d00*/  STL [R1+0x7d0], R28 ;  /* 0x0007d01c01007387 */ /* 0x000fe80000100800 */
[----:B------:R2:W-:Y:S01]  /*12d10*/  STL [R1+0x7f0], R4 ;  /* 0x0007f00401007387 */ /* 0x0005e20000100800 */
[-C--:B-1----:R-:W-:Y:S02]  /*12d20*/  LEA.HI.X.SX32 R5, R12, R6.reuse, 0x1, P4 ;  /* 0x000000060c057211 */ /* 0x082fe400020f0eff */
[-C--:B------:R-:W-:Y:S01]  /*12d30*/  IADD3 R26, P4, PT, R14, R7.reuse, RZ ;  /* 0x000000070e1a7210 */ /* 0x080fe20007f9e0ff */
[----:B------:R-:W-:Y:S01]  /*12d40*/  IMAD R16, R68, UR44, RZ ;  /* 0x0000002c44107c24 */ /* 0x000fe2000f8e02ff */
[----:B--2---:R-:W-:Y:S01]  /*12d50*/  LEA.HI.X.SX32 R4, R13, R6, 0x1, P5 ;  /* 0x000000060d047211 */ /* 0x004fe200028f0eff */
[----:B------:R-:W-:Y:S01]  /*12d60*/  STL [R1+0x7cc], R5 ;  /* 0x0007cc0501007387 */ /* 0x000fe20000100800 */
[----:B------:R-:W-:Y:S01]  /*12d70*/  IADD3 R22, P5, PT, R15, R7, RZ ;  /* 0x000000070f167210 */ /* 0x000fe20007fbe0ff */
[----:B------:R-:W-:-:S02]  /*12d80*/  IMAD R17, R73, UR43, RZ ;  /* 0x0000002b49117c24 */ /* 0x000fc4000f8e02ff */
[----:B------:R1:W-:Y:S01]  /*12d90*/  STL [R1+0x7ec], R4 ;  /* 0x0007ec0401007387 */ /* 0x0003e20000100800 */
[----:B------:R-:W-:-:S03]  /*12da0*/  LEA.HI.X.SX32 R24, R15, R6, 0x1, P5 ;  /* 0x000000060f187211 */ /* 0x000fc600028f0eff */
[----:B------:R-:W-:Y:S01]  /*12db0*/  STL [R1+0x810], R26 ;  /* 0x0008101a01007387 */ /* 0x000fe20000100800 */
[----:B-1----:R-:W-:-:S03]  /*12dc0*/  LEA.HI.X.SX32 R4, R14, R6, 0x1, P4 ;  /* 0x000000060e047211 */ /* 0x002fc600020f0eff */
[----:B------:R-:W-:Y:S01]  /*12dd0*/  STL [R1+0x830], R22 ;  /* 0x0008301601007387 */ /* 0x000fe20000100800 */
[CC--:B------:R-:W-:Y:S01]  /*12de0*/  IADD3 R20, P4, PT, R16.reuse, R7.reuse, RZ ;  /* 0x0000000710147210 */ /* 0x0c0fe20007f9e0ff */
[----:B------:R-:W-:Y:S02]  /*12df0*/  IMAD R18, R79, UR42, RZ ;  /* 0x0000002a4f127c24 */ /* 0x000fe4000f8e02ff */
[----:B------:R1:W-:Y:S01]  /*12e00*/  STL [R1+0x80c], R4 ;  /* 0x00080c0401007387 */ /* 0x0003e20000100800 */
[----:B------:R-:W-:Y:S01]  /*12e10*/  LEA.HI.X.SX32 R10, R16, R6, 0x1, P4 ;  /* 0x00000006100a7211 */ /* 0x000fe200020f0eff */
[----:B------:R-:W-:Y:S02]  /*12e20*/  IMAD R11, R85, UR41, RZ ;  /* 0x00000029550b7c24 */ /* 0x000fe4000f8e02ff */
[----:B------:R-:W-:Y:S01]  /*12e30*/  STL [R1+0x850], R20 ;  /* 0x0008501401007387 */ /* 0x000fe20000100800 */
[-C--:B-1----:R-:W-:Y:S02]  /*12e40*/  IADD3 R4, P5, PT, R17, R7.reuse, RZ ;  /* 0x0000000711047210 */ /* 0x082fe40007fbe0ff */
[----:B------:R-:W-:-:S03]  /*12e50*/  IADD3 R5, P4, PT, R18, R7, RZ ;  /* 0x0000000712057210 */ /* 0x000fc60007f9e0ff */
[----:B------:R1:W-:Y:S04]  /*12e60*/  STL [R1+0x870], R4 ;  /* 0x0008700401007387 */ /* 0x0003e80000100800 */
[----:B------:R-:W-:Y:S04]  /*12e70*/  STL [R1+0x82c], R24 ;  /* 0x00082c1801007387 */ /* 0x000fe80000100800 */
[----:B------:R2:W-:Y:S01]  /*12e80*/  STL [R1+0x84c], R10 ;  /* 0x00084c0a01007387 */ /* 0x0005e20000100800 */
[----:B-1----:R-:W-:Y:S01]  /*12e90*/  LEA.HI.X.SX32 R4, R17, R6, 0x1, P5 ;  /* 0x0000000611047211 */ /* 0x002fe200028f0eff */
[----:B------:R-:W-:-:S02]  /*12ea0*/  IMAD R19, R121, UR40, RZ ;  /* 0x0000002879137c24 */ /* 0x000fc4000f8e02ff */
[----:B------:R-:W-:Y:S01]  /*12eb0*/  STL [R1+0x890], R5 ;  /* 0x0008900501007387 */ /* 0x000fe20000100800 */
[----:B--2---:R-:W-:-:S03]  /*12ec0*/  IADD3 R10, P5, PT, R11, R7, RZ ;  /* 0x000000070b0a7210 */ /* 0x004fc60007fbe0ff */
[----:B------:R1:W-:Y:S01]  /*12ed0*/  STL [R1+0x86c], R4 ;  /* 0x00086c0401007387 */ /* 0x0003e20000100800 */
[----:B------:R-:W-:-:S03]  /*12ee0*/  IMAD R13, R156, UR39, RZ ;  /* 0x000000279c0d7c24 */ /* 0x000fc6000f8e02ff */
[----:B------:R2:W-:Y:S01]  /*12ef0*/  STL [R1+0x8b0], R10 ;  /* 0x0008b00a01007387 */ /* 0x0005e20000100800 */
[-C--:B-1----:R-:W-:Y:S02]  /*12f00*/  LEA.HI.X.SX32 R4, R18, R6.reuse, 0x1, P4 ;  /* 0x0000000612047211 */ /* 0x082fe400020f0eff */
[-C--:B------:R-:W-:Y:S02]  /*12f10*/  IADD3 R67, P4, PT, R19, R7.reuse, RZ ;  /* 0x0000000713437210 */ /* 0x080fe40007f9e0ff */
[----:B--2---:R-:W-:Y:S01]  /*12f20*/  LEA.HI.X.SX32 R10, R11, R6, 0x1, P5 ;  /* 0x000000060b0a7211 */ /* 0x004fe200028f0eff */
[----:B------:R-:W-:Y:S01]  /*12f30*/  STL [R1+0x88c], R4 ;  /* 0x00088c0401007387 */ /* 0x000fe20000100800 */
[----:B------:R-:W-:Y:S01]  /*12f40*/  IMAD R12, R30, UR38, RZ ;  /* 0x000000261e0c7c24 */ /* 0x000fe2000f8e02ff */
[----:B------:R-:W-:Y:S02]  /*12f50*/  IADD3 R66, P5, PT, R13, R7, RZ ;  /* 0x000000070d427210 */ /* 0x000fe40007fbe0ff */
[----:B------:R1:W-:Y:S01]  /*12f60*/  STL [R1+0x8ac], R10 ;  /* 0x0008ac0a01007387 */ /* 0x0003e20000100800 */
[----:B------:R-:W-:-:S03]  /*12f70*/  IMAD R5, R34, UR37, RZ ;  /* 0x0000002522057c24 */ /* 0x000fc6000f8e02ff */
[----:B------:R-:W-:Y:S01]  /*12f80*/  STL [R1+0x8d0], R67 ;  /* 0x0008d04301007387 */ /* 0x000fe20000100800 */
[-C--:B------:R-:W-:Y:S02]  /*12f90*/  LEA.HI.X.SX32 R13, R13, R6.reuse, 0x1, P5 ;  /* 0x000000060d0d7211 */ /* 0x080fe400028f0eff */
[----:B-1----:R-:W-:Y:S01]  /*12fa0*/  LEA.HI.X.SX32 R10, R19, R6, 0x1, P4 ;  /* 0x00000006130a7211 */ /* 0x002fe200020f0eff */
[----:B------:R-:W-:Y:S01]  /*12fb0*/  STL [R1+0xbd4], R31 ;  /* 0x000bd41f01007387 */ /* 0x000fe20000100800 */
[----:B------:R-:W-:-:S03]  /*12fc0*/  IADD3 R11, P4, PT, R12, R7, RZ ;  /* 0x000000070c0b7210 */ /* 0x000fc60007f9e0ff */
[----:B------:R-:W-:Y:S01]  /*12fd0*/  STL [R1+0x8f0], R66 ;  /* 0x0008f04201007387 */ /* 0x000fe20000100800 */
[----:B------:R-:W-:-:S03]  /*12fe0*/  IMAD R4, R31, UR36, RZ ;  /* 0x000000241f047c24 */ /* 0x000fc6000f8e02ff */
[----:B------:R1:W-:Y:S01]  /*12ff0*/  STL [R1+0x8cc], R10 ;  /* 0x0008cc0a01007387 */ /* 0x0003e20000100800 */
[----:B------:R-:W-:-:S03]  /*13000*/  LEA.HI.X.SX32 R12, R12, R6, 0x1, P4 ;  /* 0x000000060c0c7211 */ /* 0x000fc600020f0eff */
[----:B------:R-:W-:Y:S01]  /*13010*/  STL [R1+0x910], R11 ;  /* 0x0009100b01007387 */ /* 0x000fe20000100800 */
[----:B-1----:R-:W-:-:S03]  /*13020*/  IADD3 R10, P5, PT, R5, R7, RZ ;  /* 0x00000007050a7210 */ /* 0x002fc60007fbe0ff */
        /* <DEDUP_REMOVED lines=8> */
[----:B------:R-:W-:Y:S01]  /*130b0*/  IMAD R96, R96, UR6, RZ ;  /* 0x0000000660607c24 */ /* 0x000fe2000f8e02ff */
[----:B------:R-:W-:Y:S01]  /*130c0*/  IADD3 R61, P4, PT, R120, R7, RZ ;  /* 0x00000007783d7210 */ /* 0x000fe20007f9e0ff */
[----:B------:R1:W-:Y:S01]  /*130d0*/  STL [R1+0x92c], R10 ;  /* 0x00092c0a01007387 */ /* 0x0003e20000100800 */
[----:B------:R-:W-:-:S02]  /*130e0*/  IMAD R86, R86, UR6, RZ ;  /* 0x0000000656567c24 */ /* 0x000fc4000f8e02ff */
[-C--:B------:R-:W-:Y:S01]  /*130f0*/  LEA.HI.X.SX32 R62, R120, R6.reuse, 0x1, P4 ;  /* 0x00000006783e7211 */ /* 0x080fe200020f0eff */
[----:B------:R-:W-:Y:S01]  /*13100*/  STL [R1+0x950], R64 ;  /* 0x0009504001007387 */ /* 0x000fe20000100800 */
[-C--:B-1----:R-:W-:Y:S02]  /*13110*/  LEA.HI.X.SX32 R10, R130, R6.reuse, 0x1, P5 ;  /* 0x00000006820a7211 */ /* 0x082fe400028f0eff */
[-C--:B------:R-:W-:Y:S01]  /*13120*/  IADD3 R59, P5, PT, R108, R7.reuse, RZ ;  /* 0x000000076c3b7210 */ /* 0x080fe20007fbe0ff */
[----:B------:R-:W-:Y:S01]  /*13130*/  STL [R1+0x178], R63 ;  /* 0x0001783f01007387 */ /* 0x000fe20000100800 */
[----:B------:R-:W-:Y:S02]  /*13140*/  IADD3 R57, P4, PT, R96, R7, RZ ;  /* 0x0000000760397210 */ /* 0x000fe40007f9e0ff */
[----:B------:R-:W-:Y:S01]  /*13150*/  LEA.HI.X.SX32 R12, R108, R6, 0x1, P5 ;  /* 0x000000066c0c7211 */ /* 0x000fe200028f0eff */
[----:B------:R-:W-:Y:S04]  /*13160*/  STL [R1+0x94c], R4 ;  /* 0x00094c0401007387 */ /* 0x000fe80000100800 */
[----:B------:R1:W-:Y:S01]  /*13170*/  STL [R1+0x174], R10 ;  /* 0x0001740a01007387 */ /* 0x0003e20000100800 */
[----:B------:R-:W-:-:S03]  /*13180*/  IMAD R76, R76, UR6, RZ ;  /* 0x000000064c4c7c24 */ /* 0x000fc6000f8e02ff */
[----:B------:R-:W-:Y:S04]  /*13190*/  STL [R1+0x1b8], R61 ;  /* 0x0001b83d01007387 */ /* 0x000fe80000100800 */
[----:B------:R-:W-:Y:S01]  /*131a0*/  STL [R1+0x1f8], R59 ;  /* 0x0001f83b01007387 */ /* 0x000fe20000100800 */
[----:B-1----:R-:W-:-:S03]  /*131b0*/  IADD3 R10, P5, PT, R86, R7, RZ ;  /* 0x00000007560a7210 */ /* 0x002fc60007fbe0ff */
[----:B------:R-:W-:Y:S01]  /*131c0*/  STL [R1+0x1b4], R62 ;  /* 0x0001b43e01007387 */ /* 0x000fe20000100800 */
[----:B------:R-:W-:-:S03]  /*131d0*/  LEA.HI.X.SX32 R13, R96, R6, 0x1, P4 ;  /* 0x00000006600d7211 */ /* 0x000fc600020f0eff */
[----:B------:R-:W-:Y:S01]  /*131e0*/  STL [R1+0x1f4], R12 ;  /* 0x0001f40c01007387 */ /* 0x000fe20000100800 */
[----:B------:R-:W-:-:S03]  /*131f0*/  IMAD R65, R65, UR6, RZ ;  /* 0x0000000641417c24 */ /* 0x000fc6000f8e02ff */
[----:B------:R-:W-:Y:S01]  /*13200*/  STL [R1+0x258], R57 ;  /* 0x0002583901007387 */ /* 0x000fe20000100800 */
[----:B------:R-:W-:-:S03]  /*13210*/  IADD3 R55, P4, PT, R76, R7, RZ ;  /* 0x000000074c377210 */ /* 0x000fc60007f9e0ff */
[----:B------:R1:W-:Y:S01]  /*13220*/  STL [R1+0x5e0], R10 ;  /* 0x0005e00a01007387 */ /* 0x0003e20000100800 */
[----:B------:R-:W-:-:S03]  /*13230*/  IMAD R49, R49, UR6, RZ ;  /* 0x0000000631317c24 */ /* 0x000fc6000f8e02ff */
[----:B------:R-:W-:Y:S01]  /*13240*/  STL [R1+0x254], R13 ;  /* 0x0002540d01007387 */ /* 0x000fe20000100800 */
[----:B-1----:R-:W-:Y:S02]  /*13250*/  LEA.HI.X.SX32 R10, R86, R6, 0x1, P5 ;  /* 0x00000006560a7211 */ /* 0x002fe400028f0eff */
[----:B------:R-:W-:-:S03]  /*13260*/  IADD3 R53, P5, PT, R65, R7, RZ ;  /* 0x0000000741357210 */ /* 0x000fc60007fbe0ff */
[----:B------:R1:W-:Y:S01]  /*13270*/  STL [R1+0x5dc], R10 ;  /* 0x0005dc0a01007387 */ /* 0x0003e20000100800 */
[----:B------:R-:W-:-:S03]  /*13280*/  IMAD R140, R140, UR6, RZ ;  /* 0x000000068c8c7c24 */ /* 0x000fc6000f8e02ff */
[----:B------:R-:W-:Y:S01]  /*13290*/  STL [R1+0x608], R55 ;  /* 0x0006083701007387 */ /* 0x000fe20000100800 */
[----:B------:R-:W-:Y:S01]  /*132a0*/  IMAD R136, R136, UR6, RZ ;  /* 0x0000000688887c24 */ /* 0x000fe2000f8e02ff */
[----:B-1----:R-:W-:Y:S02]  /*132b0*/  LEA.HI.X.SX32 R10, R76, R6, 0x1, P4 ;  /* 0x000000064c0a7211 */ /* 0x002fe400020f0eff */
[----:B------:R1:W-:Y:S01]  /*132c0*/  STL [R1+0xbdc], R76 ;  /* 0x000bdc4c01007387 */ /* 0x0003e20000100800 */
[----:B------:R-:W-:-:S03]  /*132d0*/  IADD3 R51, P4, PT, R49, R7, RZ ;  /* 0x0000000731337210 */ /* 0x000fc60007f9e0ff */
[----:B------:R-:W-:Y:S01]  /*132e0*/  STL [R1+0x630], R53 ;  /* 0x0006303501007387 */ /* 0x000fe20000100800 */
[----:B------:R-:W-:-:S03]  /*132f0*/  IMAD R131, R131, UR6, RZ ;  /* 0x0000000683837c24 */ /* 0x000fc6000f8e02ff */
[----:B------:R2:W-:Y:S01]  /*13300*/  STL [R1+0x604], R10 ;  /* 0x0006040a01007387 */ /* 0x0005e20000100800 */
[----:B------:R-:W-:Y:S01]  /*13310*/  IMAD R123, R123, UR6, RZ ;  /* 0x000000067b7b7c24 */ /* 0x000fe2000f8e02ff */
[-C--:B-1----:R-:W-:Y:S02]  /*13320*/  LEA.HI.X.SX32 R76, R49, R6.reuse, 0x1, P4 ;  /* 0x00000006314c7211 */ /* 0x082fe400020f0eff */
[-C--:B------:R-:W-:Y:S02]  /*13330*/  IADD3 R47, P4, PT, R136, R7.reuse, RZ ;  /* 0x00000007882f7210 */ /* 0x080fe40007f9e0ff */
[----:B--2---:R-:W-:Y:S02]  /*13340*/  LEA.HI.X.SX32 R10, R65, R6, 0x1, P5 ;  /* 0x00000006410a7211 */ /* 0x004fe400028f0eff */
[----:B------:R-:W-:Y:S01]  /*13350*/  IADD3 R79, P5, PT, R140, R7, RZ ;  /* 0x000000078c4f7210 */ /* 0x000fe20007fbe0ff */
[----:B------:R-:W-:-:S03]  /*13360*/  IMAD R115, R115, UR6, RZ ;  /* 0x0000000673737c24 */ /* 0x000fc6000f8e02ff */
[-C--:B------:R-:W-:Y:S02]  /*13370*/  LEA.HI.X.SX32 R31, R140, R6.reuse, 0x1, P5 ;  /* 0x000000068c1f7211 */ /* 0x080fe400028f0eff */
[-C--:B------:R-:W-:Y:S01]  /*13380*/  IADD3 R45, P5, PT, R131, R7.reuse, RZ ;  /* 0x00000007832d7210 */ /* 0x080fe20007fbe0ff */
[----:B------:R-:W-:Y:S01]  /*13390*/  IMAD R107, R107, UR6, RZ ;  /* 0x000000066b6b7c24 */ /* 0x000fe2000f8e02ff */
[-C--:B------:R-:W-:Y:S02]  /*133a0*/  LEA.HI.X.SX32 R73, R136, R6.reuse, 0x1, P4 ;  /* 0x0000000688497211 */ /* 0x080fe400020f0eff */
[-C--:B------:R-:W-:Y:S01]  /*133b0*/  IADD3 R70, P4, PT, R123, R7.reuse, RZ ;  /* 0x000000077b467210 */ /* 0x080fe20007f9e0ff */
[----:B------:R-:W-:Y:S01]  /*133c0*/  IMAD R100, R100, UR6, RZ ;  /* 0x0000000664647c24 */ /* 0x000fe2000f8e02ff */
[-C--:B------:R-:W-:Y:S02]  /*133d0*/  LEA.HI.X.SX32 R68, R131, R6.reuse, 0x1, P5 ;  /* 0x0000000683447211 */ /* 0x080fe400028f0eff */
[----:B------:R-:W-:Y:S01]  /*133e0*/  IADD3 R41, P5, PT, R115, R7, RZ ;  /* 0x0000000773297210 */ /* 0x000fe20007fbe0ff */
[----:B------:R-:W-:Y:S01]  /*133f0*/  IMAD R93, R93, UR6, RZ ;  /* 0x000000065d5d7c24 */ /* 0x000fe2000f8e02ff */
[----:B------:R-:W-:-:S02]  /*13400*/  LEA.HI.X.SX32 R43, R123, R6, 0x1, P4 ;  /* 0x000000067b2b7211 */ /* 0x000fc400020f0eff */
[-C--:B------:R-:W-:Y:S01]  /*13410*/  IADD3 R39, P4, PT, R107, R7.reuse, RZ ;  /* 0x000000076b277210 */ /* 0x080fe20007f9e0ff */
[----:B------:R-:W-:Y:S01]  /*13420*/  IMAD R11, R155, UR6, RZ ;  /* 0x000000069b0b7c24 */ /* 0x000fe2000f8e02ff */
[-C--:B------:R-:W-:Y:S02]  /*13430*/  LEA.HI.X.SX32 R78, R115, R6.reuse, 0x1, P5 ;  /* 0x00000006734e7211 */ /* 0x080fe400028f0eff */
[-C--:B------:R-:W-:Y:S01]  /*13440*/  IADD3 R37, P5, PT, R100, R7.reuse, RZ ;  /* 0x0000000764257210 */ /* 0x080fe20007fbe0ff */
[----:B------:R1:W-:Y:S01]  /*13450*/  STL [R1+0x62c], R10 ;  /* 0x00062c0a01007387 */ /* 0x0003e20000100800 */
[-C--:B------:R-:W-:Y:S01]  /*13460*/  LEA.HI.X.SX32 R69, R107, R6.reuse, 0x1, P4 ;  /* 0x000000066b457211 */ /* 0x080fe200020f0eff */
[----:B------:R-:W-:Y:S01]  /*13470*/  IMAD R5, R154, UR6, RZ ;  /* 0x000000069a057c24 */ /* 0x000fe2000f8e02ff */
[-C--:B------:R-:W-:Y:S01]  /*13480*/  IADD3 R72, P4, PT, R93, R7.reuse, RZ ;  /* 0x000000075d487210 */ /* 0x080fe20007f9e0ff */
[----:B------:R-:W-:Y:S01]  /*13490*/  STL [R1+0x658], R51 ;  /* 0x0006583301007387 */ /* 0x000fe20000100800 */
[-C--:B------:R-:W-:Y:S01]  /*134a0*/  LEA.HI.X.SX32 R75, R100, R6.reuse, 0x1, P5 ;  /* 0x00000006644b7211 */ /* 0x080fe200028f0eff */
[----:B------:R-:W-:Y:S01]  /*134b0*/  IMAD R4, R153, UR35, RZ ;  /* 0x0000002399047c24 */ /* 0x000fe2000f8e02ff */
[----:B------:R-:W-:Y:S01]  /*134c0*/  IADD3 R29, P5, PT, R11, R7, RZ ;  /* 0x000000070b1d7210 */ /* 0x000fe20007fbe0ff */
[----:B------:R-:W-:Y:S01]  /*134d0*/  STL [R1+0x678], R79 ;  /* 0x0006784f01007387 */ /* 0x000fe20000100800 */
[----:B------:R-:W-:-:S03]  /*134e0*/  LEA.HI.X.SX32 R33, R93, R6, 0x1, P4 ;  /* 0x000000065d217211 */ /* 0x000fc600020f0eff */
[----:B------:R-:W-:Y:S01]  /*134f0*/  STL [R1+0x654], R76 ;  /* 0x0006544c01007387 */ /* 0x000fe20000100800 */
[----:B------:R-:W-:Y:S01]  /*13500*/  IMAD R12, R152, UR34, RZ ;  /* 0x00000022980c7c24 */ /* 0x000fe2000f8e02ff */
[----:B------:R-:W-:Y:S02]  /*13510*/  IADD3 R27, P4, PT, R5, R7, RZ ;  /* 0x00000007051b7210 */ /* 0x000fe40007f9e0ff */
        /* <DEDUP_REMOVED lines=8> */
[----:B------:R-:W-:-:S03]  /*135a0*/  IMAD R14, R150, UR23, RZ ;  /* 0x00000017960e7c24 */ /* 0x000fc6000f8e02ff */
[----:B------:R-:W-:Y:S01]  /*135b0*/  STL [R1+0x6d8], R70 ;  /* 0x0006d84601007387 */ /* 0x000fe20000100800 */
[----:B------:R-:W-:-:S03]  /*135c0*/  IADD3 R74, P4, PT, R12, R7, RZ ;  /* 0x000000070c4a7210 */ /* 0x000fc60007f9e0ff */
[----:B------:R-:W-:Y:S01]  /*135d0*/  STL [R1+0x6b4], R68 ;  /* 0x0006b44401007387 */ /* 0x000fe20000100800 */
[----:B------:R-:W-:Y:S01]  /*135e0*/  IMAD R11, R0, UR18, RZ ;  /* 0x00000012000b7c24 */ /* 0x000fe2000f8e02ff */
[-C--:B------:R-:W-:Y:S02]  /*135f0*/  LEA.HI.X.SX32 R25, R4, R6.reuse, 0x1, P5 ;  /* 0x0000000604197211 */ /* 0x080fe400028f0eff */
[----:B------:R-:W-:Y:S01]  /*13600*/  STL [R1+0x6f8], R41 ;  /* 0x0006f82901007387 */ /* 0x000fe20000100800 */
[----:B------:R-:W-:Y:S01]  /*13610*/  IMAD R15, R149, UR22, RZ ;  /* 0x00000016950f7c24 */ /* 0x000fe2000f8e02ff */
[-C--:B------:R-:W-:Y:S02]  /*13620*/  IADD3 R0, P5, PT, R13, R7.reuse, RZ ;  /* 0x000000070d007210 */ /* 0x080fe40007fbe0ff */
[----:B------:R-:W-:Y:S01]  /*13630*/  STL [R1+0x6d4], R43 ;  /* 0x0006d42b01007387 */ /* 0x000fe20000100800 */
[----:B------:R-:W-:Y:S01]  /*13640*/  IMAD R19, R2, UR17, RZ ;  /* 0x0000001102137c24 */ /* 0x000fe2000f8e02ff */
[-C--:B------:R-:W-:Y:S01]  /*13650*/  LEA.HI.X.SX32 R21, R12, R6.reuse, 0x1, P4 ;  /* 0x000000060c157211 */ /* 0x080fe200020f0eff */
[----:B------:R-:W-:Y:S01]  /*13660*/  IMAD R16, R148, UR21, RZ ;  /* 0x0000001594107c24 */ /* 0x000fe2000f8e02ff */
[----:B------:R-:W-:Y:S01]  /*13670*/  STL [R1+0x718], R39 ;  /* 0x0007182701007387 */ /* 0x000fe20000100800 */
[----:B------:R-:W-:Y:S01]  /*13680*/  IADD3 R2, P4, PT, R14, R7, RZ ;  /* 0x000000070e027210 */ /* 0x000fe20007f9e0ff */
[----:B------:R-:W-:Y:S01]  /*13690*/  IMAD R17, R147, UR20, RZ ;  /* 0x0000001493117c24 */ /* 0x000fe2000f8e02ff */
[----:B-1----:R-:W-:Y:S01]  /*136a0*/  LEA.HI.X.SX32 R10, R13, R6, 0x1, P5 ;  /* 0x000000060d0a7211 */ /* 0x002fe200028f0eff */
[----:B------:R-:W-:Y:S01]  /*136b0*/  STL [R1+0x6f4], R78 ;  /* 0x0006f44e01007387 */ /* 0x000fe20000100800 */
[----:B------:R-:W-:-:S02]  /*136c0*/  IMAD R18, R146, UR19, RZ ;  /* 0x0000001392127c24 */ /* 0x000fc4000f8e02ff */
[----:B------:R-:W-:Y:S01]  /*136d0*/  IMAD R128, R128, UR6, RZ ;  /* 0x0000000680807c24 */ /* 0x000fe2000f8e02ff */
[----:B------:R-:W-:Y:S01]  /*136e0*/  STL [R1+0x738], R37 ;  /* 0x0007382501007387 */ /* 0x000fe20000100800 */
[-C--:B------:R-:W-:Y:S01]  /*136f0*/  IADD3 R164, P5, PT, R15, R7.reuse, RZ ;  /* 0x000000070fa47210 */ /* 0x080fe20007fbe0ff */
[----:B---3--:R-:W-:Y:S02]  /*13700*/  IMAD R5, R35, UR76, RZ ;  /* 0x0000004c23057c24 */ /* 0x008fe4000f8e02ff */
[----:B------:R-:W-:Y:S01]  /*13710*/  IMAD R118, R118, UR6, RZ ;  /* 0x0000000676767c24 */ /* 0x000fe2000f8e02ff */
[----:B------:R-:W-:Y:S01]  /*13720*/  STL [R1+0x714], R69 ;  /* 0x0007144501007387 */ /* 0x000fe20000100800 */
[----:B------:R-:W-:Y:S02]  /*13730*/  IMAD R13, R117, UR16, RZ ;  /* 0x00000010750d7c24 */ /* 0x000fe4000f8e02ff */
[----:B------:R-:W-:Y:S01]  /*13740*/  IMAD R106, R106, UR6, RZ ;  /* 0x000000066a6a7c24 */ /* 0x000fe2000f8e02ff */
[----:B------:R-:W-:Y:S01]  /*13750*/  STL [R1+0x758], R72 ;  /* 0x0007584801007387 */ /* 0x000fe20000100800 */
[-C--:B------:R-:W-:Y:S01]  /*13760*/  LEA.HI.X.SX32 R117, R14, R6.reuse, 0x1, P4 ;  /* 0x000000060e757211 */ /* 0x080fe200020f0eff */
[----:B------:R-:W-:Y:S01]  /*13770*/  IMAD R12, R145, UR15, RZ ;  /* 0x0000000f910c7c24 */ /* 0x000fe2000f8e02ff */
[----:B------:R-:W-:Y:S01]  /*13780*/  LEA.HI.X.SX32 R165, R15, R6, 0x1, P5 ;  /* 0x000000060fa57211 */ /* 0x000fe200028f0eff */
[----:B------:R-:W-:Y:S01]  /*13790*/  STL [R1+0x734], R75 ;  /* 0x0007344b01007387 */ /* 0x000fe20000100800 */
[----:B------:R-:W-:Y:S01]  /*137a0*/  IADD3 R162, P4, PT, R16, R7, RZ ;  /* 0x0000000710a27210 */ /* 0x000fe20007f9e0ff */
[----:B0-----:R-:W-:-:S02]  /*137b0*/  IMAD R4, R144, UR75, RZ ;  /* 0x0000004b90047c24 */ /* 0x001fc4000f8e02ff */
[----:B------:R-:W-:Y:S01]  /*137c0*/  IMAD R94, R94, UR6, RZ ;  /* 0x000000065e5e7c24 */ /* 0x000fe2000f8e02ff */
[----:B------:R-:W-:Y:S01]  /*137d0*/  STL [R1+0x778], R29 ;  /* 0x0007781d01007387 */ /* 0x000fe20000100800 */
[----:B------:R-:W-:Y:S01]  /*137e0*/  PRMT R135, RZ, 0x7610, R135 ;  /* 0x00007610ff877816 */ /* 0x000fe20000000087 */
[----:B------:R-:W0:Y:S02]  /*137f0*/  LDCU UR15, c[0x0][0x3b0] ;  /* 0x00007600ff0f77ac */ /* 0x000e240008000800 */
[----:B------:R-:W-:Y:S01]  /*13800*/  STL [R1+0x754], R33 ;  /* 0x0007542101007387 */ /* 0x000fe20000100800 */
[----:B------:R-:W-:Y:S01]  /*13810*/  IADD3 R160, P5, PT, R17, R7, RZ ;  /* 0x0000000711a07210 */ /* 0x000fe20007fbe0ff */
[----:B------:R-:W1:Y:S02]  /*13820*/  LDCU UR16, c[0x0][0x3b0] ;  /* 0x00007600ff1077ac */ /* 0x000e640008000800 */
[----:B------:R-:W-:Y:S01]  /*13830*/  STL [R1+0x798], R27 ;  /* 0x0007981b01007387 */ /* 0x000fe20000100800 */
[----:B------:R-:W-:Y:S01]  /*13840*/  PRMT R139, RZ, 0x7610, R139 ;  /* 0x00007610ff8b7816 */ /* 0x000fe2000000008b */
[----:B------:R-:W2:Y:S02]  /*13850*/  LDCU UR17, c[0x0][0x3b0] ;  /* 0x00007600ff1177ac */ /* 0x000ea40008000800 */
[----:B------:R-:W-:Y:S01]  /*13860*/  STL [R1+0x774], R71 ;  /* 0x0007744701007387 */ /* 0x000fe20000100800 */
[----:B------:R-:W-:-:S03]  /*13870*/  LEA.HI.X.SX32 R163, R16, R6, 0x1, P4 ;  /* 0x0000000610a37211 */ /* 0x000fc600020f0eff */
[----:B------:R-:W-:Y:S01]  /*13880*/  STL [R1+0x7b8], R23 ;  /* 0x0007b81701007387 */ /* 0x000fe20000100800 */
[----:B------:R-:W-:-:S03]  /*13890*/  IADD3 R158, P4, PT, R18, R7, RZ ;  /* 0x00000007129e7210 */ /* 0x000fc60007f9e0ff */
[----:B------:R-:W-:Y:S01]  /*138a0*/  STL [R1+0x794], R77 ;  /* 0x0007944d01007387 */ /* 0x000fe20000100800 */
[----:B------:R-:W-:-:S03]  /*138b0*/  LEA.HI.X.SX32 R161, R17, R6, 0x1, P5 ;  /* 0x0000000611a17211 */ /* 0x000fc600028f0eff */
[----:B------:R-:W-:Y:S01]  /*138c0*/  STL [R1+0x7d8], R74 ;  /* 0x0007d84a01007387 */ /* 0x000fe20000100800 */
[----:B------:R-:W-:-:S03]  /*138d0*/  IADD3 R156, P5, PT, R11, R7, RZ ;  /* 0x000000070b9c7210 */ /* 0x000fc60007fbe0ff */
[----:B------:R-:W-:Y:S04]  /*138e0*/  STL [R1+0x7b4], R25 ;  /* 0x0007b41901007387 */ /* 0x000fe80000100800 */
        /* <DEDUP_REMOVED lines=23> */
[----:B------:R-:W-:-:S03]  /*13a60*/  IMAD R11, R143, UR6, RZ ;  /* 0x000000068f0b7c24 */ /* 0x000fc6000f8e02ff */
        /* <DEDUP_REMOVED lines=30> */
[----:B------:R-:W-:Y:S04]  /*13c50*/  STL [R1+0x200], R102 ;  /* 0x0002006601007387 */ /* 0x000fe80000100800 */
[----:B------:R-:W-:Y:S04]  /*13c60*/  STL [R1+0x1bc], R142 ;  /* 0x0001bc8e01007387 */ /* 0x000fe80000100800 */
[----:B------:R-:W-:Y:S04]  /*13c70*/  STL [R1+0x260], R96 ;  /* 0x0002606001007387 */ /* 0x000fe80000100800 */
[----:B------:R-:W-:Y:S04]  /*13c80*/  STL [R1+0x1fc], R145 ;  /* 0x0001fc9101007387 */ /* 0x000fe80000100800 */
[----:B------:R-:W-:Y:S01]  /*13c90*/  STL [R1+0x5e8], R85 ;  /* 0x0005e85501007387 */ /* 0x000fe20000100800 */
[----:B------:R-:W-:-:S03]  /*13ca0*/  LEA.HI.X.SX32 R83, R12, R6, 0x1, P4 ;  /* 0x000000060c537211 */ /* 0x000fc600020f0eff */
[----:B------:R-:W3:Y:S04]  /*13cb0*/  LDL.LU R11, [R1+0x20c] ;  /* 0x00020c00010b7983 */ /* 0x000ee80000300800 */
[----:B------:R-:W-:Y:S04]  /*13cc0*/  STL [R1+0x25c], R100 ;  /* 0x00025c6401007387 */ /* 0x000fe80000100800 */
[----:B------:R-:W-:Y:S04]  /*13cd0*/  STL [R1+0x610], R14 ;  /* 0x0006100e01007387 */ /* 0x000fe80000100800 */
[----:B------:R-:W-:Y:S04]  /*13ce0*/  STL [R1+0x5e4], R91 ;  /* 0x0005e45b01007387 */ /* 0x000fe80000100800 */
[----:B------:R-:W4:Y:S01]  /*13cf0*/  LDL.LU R12, [R1+0x238] ;  /* 0x00023800010c7983 */ /* 0x000f220000300800 */
[----:B------:R-:W-:Y:S01]  /*13d00*/  IMAD.HI.U32 R4, R9, R3, RZ ;  /* 0x0000000309047227 */ /* 0x000fe200078e00ff */
[----:B------:R-:W-:-:S03]  /*13d10*/  IADD3 R13, P5, PT, R5, R7, RZ ;  /* 0x00000007050d7210 */ /* 0x000fc60007fbe0ff */
[----:B------:R-:W-:Y:S02]  /*13d20*/  IMAD.MOV R4, RZ, RZ, -R4 ;  /* 0x000000ffff047224 */ /* 0x000fe400078e0a04 */
[----:B------:R-:W-:Y:S01]  /*13d30*/  STL [R1+0x638], R13 ;  /* 0x0006380d01007387 */ /* 0x000fe20000100800 */
[----:B----4-:R-:W-:Y:S02]  /*13d40*/  ISETP.GE.AND P4, PT, R12, RZ, PT ;  /* 0x000000ff0c00720c */ /* 0x010fe40003f86270 */
[----:B------:R-:W-:Y:S02]  /*13d50*/  LEA.HI.X.SX32 R12, R5, R6, 0x1, P5 ;  /* 0x00000006050c7211 */ /* 0x000fe400028f0eff */
[----:B------:R-:W4:Y:S01]  /*13d60*/  LDL R5, [R1+0x160] ;  /* 0x0001600001057983 */ /* 0x000f220000100800 */
[----:B---3--:R-:W-:Y:S01]  /*13d70*/  ISETP.GE.AND P5, PT, R11, RZ, PT ;  /* 0x000000ff0b00720c */ /* 0x008fe20003fa6270 */
[----:B------:R-:W-:Y:S02]  /*13d80*/  IMAD R11, R8, R4, R3 ;  /* 0x00000004080b7224 */ /* 0x000fe400078e0203 */
[----:B------:R-:W-:Y:S01]  /*13d90*/  STL [R1+0x60c], R83 ;  /* 0x00060c5301007387 */ /* 0x000fe20000100800 */
[----:B------:R-:W3:Y:S03]  /*13da0*/  LDC R3, c[0x0][0x3a0] ;  /* 0x0000e800ff037b82 */ /* 0x000ee60000000800 */
[----:B------:R-:W4:Y:S02]  /*13db0*/  LDL R4, [R1+0x15c] ;  /* 0x00015c0001047983 */ /* 0x000f240000100800 */
[----:B----4-:R-:W-:-:S04]  /*13dc0*/  @P2 LOP3.LUT R5, R5, R4, RZ, 0x3c, !PT ;  /* 0x0000000405052212 */ /* 0x010fc800078e3cff */
[----:B------:R-:W-:-:S04]  /*13dd0*/  @P2 LOP3.LUT R4, R5, R4, RZ, 0x3c, !PT ;  /* 0x0000000405042212 */ /* 0x000fc800078e3cff */
[----:B------:R-:W-:-:S05]  /*13de0*/  @P2 LOP3.LUT R5, R5, R4, RZ, 0x3c, !PT ;  /* 0x0000000405052212 */ /* 0x000fca00078e3cff */
[----:B------:R-:W4:Y:S04]  /*13df0*/  @P2 LDG.E.U8 R135, desc[UR24][R4.64] ;  /* 0x0000001804872981 */ /* 0x000f28000c1e1100 */
[----:B------:R-:W-:Y:S04]  /*13e00*/  STL [R1+0x634], R12 ;  /* 0x0006340c01007387 */ /* 0x000fe80000100800 */
[----:B------:R-:W-:Y:S04]  /*13e10*/  STL [R1+0xae4], R11 ;  /* 0x000ae40b01007387 */ /* 0x000fe80000100800 */
[----:B----4-:R4:W-:Y:S04]  /*13e20*/  STL [R1+0x438], R135 ;  /* 0x0004388701007387 */ /* 0x0109e80000100800 */
[----:B----4-:R-:W4:Y:S04]  /*13e30*/  LDL.LU R135, [R1+0xcd4] ;  /* 0x000cd40001877983 */ /* 0x010f280000300800 */
[----:B------:R-:W2:Y:S04]  /*13e40*/  LDL R4, [R1+0x19c] ;  /* 0x00019c0001047983 */ /* 0x000ea80000100800 */
[----:B------:R-:W2:Y:S02]  /*13e50*/  LDL R5, [R1+0x1a0] ;  /* 0x0001a00001057983 */ /* 0x000ea40000100800 */
[----:B--2---:R-:W-:-:S04]  /*13e60*/  @P2 LOP3.LUT R5, R5, R4, RZ, 0x3c, !PT ;  /* 0x0000000405052212 */ /* 0x004fc800078e3cff */
[----:B------:R-:W-:-:S04]  /*13e70*/  @P2 LOP3.LUT R4, R5, R4, RZ, 0x3c, !PT ;  /* 0x0000000405042212 */ /* 0x000fc800078e3cff */
[----:B------:R-:W-:-:S05]  /*13e80*/  @P2 LOP3.LUT R5, R5, R4, RZ, 0x3c, !PT ;  /* 0x0000000405052212 */ /* 0x000fca00078e3cff */
[----:B------:R-:W2:Y:S04]  /*13e90*/  @P2 LDG.E.U8 R139, desc[UR24][R4.64] ;  /* 0x00000018048b2981 */ /* 0x000ea8000c1e1100 */
[----:B--2---:R2:W-:Y:S04]  /*13ea0*/  STL [R1+0x434], R139 ;  /* 0x0004348b01007387 */ /* 0x0045e80000100800 */
[----:B--2---:R-:W2:Y:S04]  /*13eb0*/  LDL.LU R139, [R1+0xcd0] ;  /* 0x000cd000018b7983 */ /* 0x004ea80000300800 */
[----:B------:R-:W2:Y:S04]  /*13ec0*/  LDL R4, [R1+0x1dc] ;  /* 0x0001dc0001047983 */ /* 0x000ea80000100800 */
[----:B------:R-:W2:Y:S01]  /*13ed0*/  LDL R5, [R1+0x1e0] ;  /* 0x0001e00001057983 */ /* 0x000ea20000100800 */
[----:B----4-:R-:W-:-:S02]  /*13ee0*/  PRMT R135, RZ, 0x7610, R135 ;  /* 0x00007610ff877816 */ /* 0x010fc40000000087 */
[----:B--2---:R-:W-:-:S04]  /*13ef0*/  @P2 LOP3.LUT R5, R5, R4, RZ, 0x3c, !PT ;  /* 0x0000000405052212 */ /* 0x004fc800078e3cff */
[----:B------:R-:W-:-:S04]  /*13f00*/  @P2 LOP3.LUT R4, R5, R4, RZ, 0x3c, !PT ;  /* 0x0000000405042212 */ /* 0x000fc800078e3cff */
[----:B------:R-:W-:-:S05]  /*13f10*/  @P2 LOP3.LUT R5, R5, R4, RZ, 0x3c, !PT ;  /* 0x0000000405052212 */ /* 0x000fca00078e3cff */
[----:B------:R-:W2:Y:S04]  /*13f20*/  @P2 LDG.E.U8 R135, desc[UR24][R4.64] ;  /* 0x0000001804872981 */ /* 0x000ea8000c1e1100 */
[----:B--2---:R2:W-:Y:S04]  /*13f30*/  STL [R1+0x430], R135 ;  /* 0x0004308701007387 */ /* 0x0045e80000100800 */
[----:B--2---:R-:W2:Y:S04]  /*13f40*/  LDL.LU R135, [R1+0xccc] ;  /* 0x000ccc0001877983 */ /* 0x004ea80000300800 */
[----:B------:R-:W4:Y:S04]  /*13f50*/  LDL R4, [R1+0x23c] ;  /* 0x00023c0001047983 */ /* 0x000f280000100800 */
[----:B------:R-:W4:Y:S01]  /*13f60*/  LDL R5, [R1+0x240] ;  /* 0x0002400001057983 */ /* 0x000f220000100800 */
[----:B------:R-:W-:-:S02]  /*13f70*/  PRMT R139, RZ, 0x7610, R139 ;  /* 0x00007610ff8b7816 */ /* 0x000fc4000000008b */
[----:B----4-:R-:W-:-:S04]  /*13f80*/  @P2 LOP3.LUT R5, R5, R4, RZ, 0x3c, !PT ;  /* 0x0000000405052212 */ /* 0x010fc800078e3cff */
[----:B------:R-:W-:-:S04]  /*13f90*/  @P2 LOP3.LUT R4, R5, R4, RZ, 0x3c, !PT ;  /* 0x0000000405042212 */ /* 0x000fc800078e3cff */
[----:B------:R-:W-:-:S05]  /*13fa0*/  @P2 LOP3.LUT R5, R5, R4, RZ, 0x3c, !PT ;  /* 0x0000000405052212 */ /* 0x000fca00078e3cff */
[----:B------:R-:W4:Y:S04]  /*13fb0*/  @P2 LDG.E.U8 R139, desc[UR24][R4.64] ;  /* 0x00000018048b2981 */ /* 0x000f28000c1e1100 */
[----:B----4-:R4:W-:Y:S04]  /*13fc0*/  STL [R1+0x42c], R139 ;  /* 0x00042c8b01007387 */ /* 0x0109e80000100800 */
[----:B----4-:R-:W4:Y:S04]  /*13fd0*/  LDL.LU R139, [R1+0xcc8] ;  /* 0x000cc800018b7983 */ /* 0x010f280000300800 */
[----:B------:R-:W3:Y:S04]  /*13fe0*/  LDL R4, [R1+0x27c] ;  /* 0x00027c0001047983 */ /* 0x000ee80000100800 */
[----:B------:R-:W3:Y:S01]  /*13ff0*/  LDL R5, [R1+0x280] ;  /* 0x0002800001057983 */ /* 0x000ee20000100800 */
[----:B--2---:R-:W-:-:S02]  /*14000*/  PRMT R135, RZ, 0x7610, R135 ;  /* 0x00007610ff877816 */ /* 0x004fc40000000087 */
[----:B---3--:R-:W-:-:S04]  /*14010*/  @P2 LOP3.LUT R5, R5, R4, RZ, 0x3c, !PT ;  /* 0x0000000405052212 */ /* 0x008fc800078e3cff */
[----:B------:R-:W-:-:S04]  /*14020*/  @P2 LOP3.LUT R4, R5, R4, RZ, 0x3c, !PT ;  /* 0x0000000405042212 */ /* 0x000fc800078e3cff */
[----:B------:R-:W-:-:S05]  /*14030*/  @P2 LOP3.LUT R5, R5, R4, RZ, 0x3c, !PT ;  /* 0x0000000405052212 */ /* 0x000fca00078e3cff */
[----:B------:R-:W2:Y:S04]  /*14040*/  @P2 LDG.E.U8 R135, desc[UR24][R4.64] ;  /* 0x0000001804872981 */ /* 0x000ea8000c1e1100 */
[----:B--2---:R2:W-:Y:S04]  /*14050*/  STL [R1+0x428], R135 ;  /* 0x0004288701007387 */ /* 0x0045e80000100800 */
[----:B--2---:R-:W2:Y:S04]  /*14060*/  LDL.LU R135, [R1+0xcc4] ;  /* 0x000cc40001877983 */ /* 0x004ea80000300800 */
[----:B------:R-:W3:Y:S04]  /*14070*/  LDL R4, [R1+0x5ec] ;  /* 0x0005ec0001047983 */ /* 0x000ee80000100800 */
[----:B------:R-:W3:Y:S01]  /*14080*/  LDL R5, [R1+0x5f0] ;  /* 0x0005f00001057983 */ /* 0x000ee20000100800 */
[----:B----4-:R-:W-:-:S02]  /*14090*/  PRMT R139, RZ, 0x7610, R139 ;  /* 0x00007610ff8b7816 */ /* 0x010fc4000000008b */
[----:B---3--:R-:W-:-:S04]  /*140a0*/  @P2 LOP3.LUT R5, R5, R4, RZ, 0x3c, !PT ;  /* 0x0000000405052212 */ /* 0x008fc800078e3cff */
[----:B------:R-:W-:-:S04]  /*140b0*/  @P2 LOP3.LUT R4, R5, R4, RZ, 0x3c, !PT ;  /* 0x0000000405042212 */ /* 0x000fc800078e3cff */
[----:B------:R-:W-:-:S05]  /*140c0*/  @P2 LOP3.LUT R5, R5, R4, RZ, 0x3c, !PT ;  /* 0x0000000405052212 */ /* 0x000fca00078e3cff */
[----:B------:R-:W3:Y:S04]  /*140d0*/  @P2 LDG.E.U8 R139, desc[UR24][R4.64] ;  /* 0x00000018048b2981 */ /* 0x000ee8000c1e1100 */
[----:B---3--:R3:W-:Y:S04]  /*140e0*/  STL [R1+0x424], R139 ;  /* 0x0004248b01007387 */ /* 0x0087e80000100800 */
[----:B---3--:R-:W3:Y:S04]  /*140f0*/  LDL.LU R139, [R1+0xcc0] ;  /* 0x000cc000018b7983 */ /* 0x008ee80000300800 */
[----:B------:R-:W4:Y:S04]  /*14100*/  LDL R4, [R1+0x614] ;  /* 0x0006140001047983 */ /* 0x000f280000100800 */
[----:B------:R-:W4:Y:S01]  /*14110*/  LDL R5, [R1+0x618] ;  /* 0x0006180001057983 */ /* 0x000f220000100800 */
[----:B--2---:R-:W-:-:S02]  /*14120*/  PRMT R135, RZ, 0x7610, R135 ;  /* 0x00007610ff877816 */ /* 0x004fc40000000087 */
[----:B----4-:R-:W-:-:S04]  /*14130*/  @P2 LOP3.LUT R5, R5, R4, RZ, 0x3c, !PT ;  /* 0x0000000405052212 */ /* 0x010fc800078e3cff */
[----:B------:R-:W-:-:S04]  /*14140*/  @P2 LOP3.LUT R4, R5, R4, RZ, 0x3c, !PT ;  /* 0x0000000405042212 */ /* 0x000fc800078e3cff */
[----:B------:R-:W-:-:S05]  /*14150*/  @P2 LOP3.LUT R5, R5, R4, RZ, 0x3c, !PT ;  /* 0x0000000405052212 */ /* 0x000fca00078e3cff */
[----:B------:R-:W2:Y:S04]  /*14160*/  @P2 LDG.E.U8 R135, desc[UR24][R4.64] ;  /* 0x0000001804872981 */ /* 0x000ea8000c1e1100 */
[----:B--2---:R2:W-:Y:S04]  /*14170*/  STL [R1+0x420], R135 ;  /* 0x0004208701007387 */ /* 0x0045e80000100800 */
[----:B--2---:R-:W2:Y:S04]  /*14180*/  LDL.LU R135, [R1+0xcbc] ;  /* 0x000cbc0001877983 */ /* 0x004ea80000300800 */
[----:B------:R-:W4:Y:S04]  /*14190*/  LDL R4, [R1+0x63c] ;  /* 0x00063c0001047983 */ /* 0x000f280000100800 */
[----:B------:R-:W4:Y:S01]  /*141a0*/  LDL R5, [R1+0x640] ;  /* 0x0006400001057983 */ /* 0x000f220000100800 */
[----:B---3--:R-:W-:-:S02]  /*141b0*/  PRMT R139, RZ, 0x7610, R139 ;  /* 0x00007610ff8b7816 */ /* 0x008fc4000000008b */
[----:B----4-:R-:W-:-:S04]  /*141c0*/  @P2 LOP3.LUT R5, R5, R4, RZ, 0x3c, !PT ;  /* 0x0000000405052212 */ /* 0x010fc800078e3cff */
[----:B------:R-:W-:-:S04]  /*141d0*/  @P2 LOP3.LUT R4, R5, R4, RZ, 0x3c, !PT ;  /* 0x0000000405042212 */ /* 0x000fc800078e3cff */
[----:B------:R-:W-:-:S05]  /*141e0*/  @P2 LOP3.LUT R5, R5, R4, RZ, 0x3c, !PT ;  /* 0x0000000405052212 */ /* 0x000fca00078e3cff */
[----:B------:R-:W3:Y:S04]  /*141f0*/  @P2 LDG.E.U8 R139, desc[UR24][R4.64] ;  /* 0x00000018048b2981 */ /* 0x000ee8000c1e1100 */
[----:B---3--:R3:W-:Y:S04]  /*14200*/  STL [R1+0x41c], R139 ;  /* 0x00041c8b01007387 */ /* 0x0087e80000100800 */
[----:B---3--:R-:W3:Y:S04]  /*14210*/  LDL.LU R139, [R1+0xcb8] ;  /* 0x000cb800018b7983 */ /* 0x008ee80000300800 */
[----:B------:R-:W4:Y:S04]  /*14220*/  LDL R4, [R1+0x65c] ;  /* 0x00065c0001047983 */ /* 0x000f280000100800 */
[----:B------:R-:W4:Y:S01]  /*14230*/  LDL R5, [R1+0x660] ;  /* 0x0006600001057983 */ /* 0x000f220000100800 */
[----:B------:R-:W-:-:S02]  /*14240*/  ISETP.GT.AND P0, PT, R3, UR11, P0 ;  /* 0x0000000b03007c0c */ /* 0x000fc40008704270 */
[----:B------:R-:W-:Y:S02]  /*14250*/  PRMT R3, RZ, 0x7610, R3 ;  /* 0x00007610ff037816 */ /* 0x000fe40000000003 */
[----:B----4-:R-:W-:-:S04]  /*14260*/  @P2 LOP3.LUT R5, R5, R4, RZ, 0x3c, !PT ;  /* 0x0000000405052212 */ /* 0x010fc800078e3cff */
[----:B------:R-:W-:-:S04]  /*14270*/  @P2 LOP3.LUT R4, R5, R4, RZ, 0x3c, !PT ;  /* 0x0000000405042212 */ /* 0x000fc800078e3cff */
[----:B------:R-:W-:-:S05]  /*14280*/  @P2 LOP3.LUT R5, R5, R4, RZ, 0x3c, !PT ;  /* 0x0000000405052212 */ /* 0x000fca00078e3cff */
[----:B------:R4:W2:Y:S04]  /*14290*/  @P2 LDG.E.U8 R3, desc[UR24][R4.64] ;  /* 0x0000001804032981 */ /* 0x0008a8000c1e1100 */
[----:B------:R-:W4:Y:S04]  /*142a0*/  LDL R4, [R1+0x67c] ;  /* 0x00067c0001047983 */ /* 0x000f280000100800 */
[----:B------:R-:W4:Y:S01]  /*142b0*/  LDL R5, [R1+0x680] ;  /* 0x0006800001057983 */ /* 0x000f220000100800 */
[----:B---3--:R-:W-:Y:S02]  /*142c0*/  PRMT R139, RZ, 0x7610, R139 ;  /* 0x00007610ff8b7816 */ /* 0x008fe4000000008b */
[----:B----4-:R-:W-:-:S04]  /*142d0*/  @P2 LOP3.LUT R5, R5, R4, RZ, 0x3c, !PT ;  /* 0x0000000405052212 */ /* 0x010fc800078e3cff */
[----:B------:R-:W-:-:S04]  /*142e0*/  @P2 LOP3.LUT R4, R5, R4, RZ, 0x3c, !PT ;  /* 0x0000000405042212 */ /* 0x000fc800078e3cff */
[----:B------:R-:W-:-:S05]  /*142f0*/  @P2 LOP3.LUT R5, R5, R4, RZ, 0x3c, !PT ;  /* 0x0000000405052212 */ /* 0x000fca00078e3cff */
[----:B------:R-:W3:Y:S04]  /*14300*/  @P2 LDG.E.U8 R139, desc[UR24][R4.64] ;  /* 0x00000018048b2981 */ /* 0x000ee8000c1e1100 */
[----:B--2---:R2:W-:Y:S04]  /*14310*/  STL [R1+0x2e8], R3 ;  /* 0x0002e80301007387 */ /* 0x0045e80000100800 */
[----:B--2---:R-:W2:Y:S04]  /*14320*/  LDL R3, [R1+0x7a0] ;  /* 0x0007a00001037983 */ /* 0x004ea80000100800 */
[----:B---3--:R3:W-:Y:S04]  /*14330*/  STL [R1+0x2e4], R139 ;  /* 0x0002e48b01007387 */ /* 0x0087e80000100800 */
[----:B---3--:R-:W3:Y:S04]  /*14340*/  LDL.LU R139, [R1+0xcb4] ;  /* 0x000cb400018b7983 */ /* 0x008ee80000300800 */
[----:B------:R-:W4:Y:S04]  /*14350*/  LDL R4, [R1+0x69c] ;  /* 0x00069c0001047983 */ /* 0x000f280000100800 */
[----:B------:R-:W4:Y:S01]  /*14360*/  LDL R5, [R1+0x6a0] ;  /* 0x0006a00001057983 */ /* 0x000f220000100800 */
[----:B------:R-:W-:-:S02]  /*14370*/  PRMT R11, RZ, 0x7610, R11 ;  /* 0x00007610ff0b7816 */ /* 0x000fc4000000000b */
[----:B----4-:R-:W-:-:S04]  /*14380*/  @P2 LOP3.LUT R5, R5, R4, RZ, 0x3c, !PT ;  /* 0x0000000405052212 */ /* 0x010fc800078e3cff */
[----:B------:R-:W-:-:S04]  /*14390*/  @P2 LOP3.LUT R4, R5, R4, RZ, 0x3c, !PT ;  /* 0x0000000405042212 */ /* 0x000fc800078e3cff */
[----:B------:R-:W-:-:S05]  /*143a0*/  @P2 LOP3.LUT R5, R5, R4, RZ, 0x3c, !PT ;  /* 0x0000000405052212 */ /* 0x000fca00078e3cff */
[----:B------:R4:W2:Y:S04]  /*143b0*/  @P2 LDG.E.U8 R11, desc[UR24][R4.64] ;  /* 0x00000018040b2981 */ /* 0x0008a8000c1e1100 */
[----:B------:R-:W4:Y:S04]  /*143c0*/  LDL R4, [R1+0x6bc] ;  /* 0x0006bc0001047983 */ /* 0x000f280000100800 */
[----:B------:R-:W4:Y:S01]  /*143d0*/  LDL R5, [R1+0x6c0] ;  /* 0x0006c00001057983 */ /* 0x000f220000100800 */
[----:B------:R-:W-:Y:S02]  /*143e0*/  PRMT R135, RZ, 0x7610, R135 ;  /* 0x00007610ff877816 */ /* 0x000fe40000000087 */
[----:B----4-:R-:W-:-:S04]  /*143f0*/  @P2 LOP3.LUT R5, R5, R4, RZ, 0x3c, !PT ;  /* 0x0000000405052212 */ /* 0x010fc800078e3cff */
[----:B------:R-:W-:-:S04]  /*14400*/  @P2 LOP3.LUT R4, R5, R4, RZ, 0x3c, !PT ;  /* 0x0000000405042212 */ /* 0x000fc800078e3cff */
[----:B------:R-:W-:-:S05]  /*14410*/  @P2 LOP3.LUT R5, R5, R4, RZ, 0x3c, !PT ;  /* 0x0000000405052212 */ /* 0x000fca00078e3cff */
[----:B------:R-:W4:Y:S04]  /*14420*/  @P2 LDG.E.U8 R135, desc[UR24][R4.64] ;  /* 0x0000001804872981 */ /* 0x000f28000c1e1100 */
[----:B--2---:R2:W-:Y:S04]  /*14430*/  STL [R1+0x224], R11 ;  /* 0x0002240b01007387 */ /* 0x0045e80000100800 */
[----:B--2---:R-:W2:Y:S04]  /*14440*/  LDL R11, [R1+0x7bc] ;  /* 0x0007bc00010b7983 */ /* 0x004ea80000100800 */
[----:B----4-:R4:W-:Y:S04]  /*14450*/  STL [R1+0x220], R135 ;  /* 0x0002208701007387 */ /* 0x0109e80000100800 */
[----:B----4-:R-:W4:Y:S04]  /*14460*/  LDL.LU R135, [R1+0xcb0] ;  /* 0x000cb00001877983 */ /* 0x010f280000300800 */
[----:B------:R-:W2:Y:S04]  /*14470*/  LDL R4, [R1+0x6dc] ;  /* 0x0006dc0001047983 */ /* 0x000ea80000100800 */
[----:B------:R-:W2:Y:S01]  /*14480*/  LDL R5, [R1+0x6e0] ;  /* 0x0006e00001057983 */ /* 0x000ea20000100800 */
[----:B---3--:R-:W-:-:S02]  /*14490*/  PRMT R139, RZ, 0x7610, R139 ;  /* 0x00007610ff8b7816 */ /* 0x008fc4000000008b */
[----:B--2---:R-:W-:-:S04]  /*144a0*/  @P2 LOP3.LUT R5, R5, R4, RZ, 0x3c, !PT ;  /* 0x0000000405052212 */ /* 0x004fc800078e3cff */
        /* <DEDUP_REMOVED lines=47> */
[----:B------:R4:W3:Y:S04]  /*147a0*/  @P2 LDG.E.U8 R140, desc[UR24][R4.64] ;  /* 0x00000018048c2981 */ /* 0x0008e8000c1e1100 */
[----:B------:R-:W3:Y:S01]  /*147b0*/  LDL R5, [R1+0x79c] ;  /* 0x00079c0001057983 */ /* 0x000ee20000100800 */
[----:B--2---:R-:W-:Y:S01]  /*147c0*/  PRMT R139, RZ, 0x7610, R139 ;  /* 0x00007610ff8b7816 */ /* 0x004fe2000000008b */
[----:B----4-:R-:W-:Y:S01]  /*147d0*/  @P2 IMAD.MOV.U32 R4, RZ, RZ, R3 ;  /* 0x000000ffff042224 */ /* 0x010fe200078e0003 */
[----:B------:R-:W-:-:S04]  /*147e0*/  PRMT R138, RZ, 0x7610, R138 ;  /* 0x00007610ff8a7816 */ /* 0x000fc8000000008a */
[----:B---3--:R2:W3:Y:S04]  /*147f0*/  @P2 LDG.E.U8 R139, desc[UR24][R4.64] ;  /* 0x00000018048b2981 */ /* 0x0084e8000c1e1100 */
[----:B------:R4:W-:Y:S04]  /*14800*/  STL [R1+0xb04], R140 ;  /* 0x000b048c01007387 */ /* 0x0009e80000100800 */
[----:B------:R-:W3:Y:S01]  /*14810*/  LDL R3, [R1+0x87c] ;  /* 0x00087c0001037983 */ /* 0x000ee20000100800 */
[----:B--2---:R-:W-:Y:S02]  /*14820*/  @P2 IMAD.MOV.U32 R4, RZ, RZ, R135 ;  /* 0x000000ffff042224 */ /* 0x004fe400078e0087 */
[----:B------:R-:W-:Y:S01]  /*14830*/  @P2 IMAD.MOV.U32 R5, RZ, RZ, R11 ;  /* 0x000000ffff052224 */ /* 0x000fe200078e000b */
[----:B----4-:R-:W2:Y:S04]  /*14840*/  LDL R140, [R1+0x860] ;  /* 0x00086000018c7983 */ /* 0x010ea80000100800 */
[----:B------:R-:W4:Y:S04]  /*14850*/  @P2 LDG.E.U8 R138, desc[UR24][R4.64] ;  /* 0x00000018048a2981 */ /* 0x000f28000c1e1100 */
[----:B---3--:R3:W-:Y:S04]  /*14860*/  STL [R1+0xb08], R139 ;  /* 0x000b088b01007387 */ /* 0x0087e80000100800 */
[----:B---3--:R-:W3:Y:S04]  /*14870*/  LDL R139, [R1+0x85c] ;  /* 0x00085c00018b7983 */ /* 0x008ee80000100800 */
[----:B------:R-:W2:Y:S04]  /*14880*/  LDL.LU R135, [R1+0xc98] ;  /* 0x000c980001877983 */ /* 0x000ea80000300800 */
[----:B------:R-:W2:Y:S04]  /*14890*/  LDL R4, [R1+0x7dc] ;  /* 0x0007dc0001047983 */ /* 0x000ea80000100800 */
[----:B------:R-:W2:Y:S01]  /*148a0*/  LDL R5, [R1+0x7e0] ;  /* 0x0007e00001057983 */ /* 0x000ea20000100800 */
[----:B------:R-:W-:-:S03]  /*148b0*/  PRMT R137, RZ, 0x7610, R137 ;  /* 0x00007610ff897816 */ /* 0x000fc60000000089 */
[----:B------:R-:W3:Y:S04]  /*148c0*/  LDL R11, [R1+0x8a0] ;  /* 0x0008a000010b7983 */ /* 0x000ee80000100800 */
[----:B----4-:R4:W-:Y:S01]  /*148d0*/  STL [R1+0xb0c], R138 ;  /* 0x000b0c8a01007387 */ /* 0x0109e20000100800 */
[----:B------:R-:W-:-:S03]  /*148e0*/  PRMT R136, RZ, 0x7610, R136 ;  /* 0x00007610ff887816 */ /* 0x000fc60000000088 */
[----:B----4-:R-:W4:Y:S01]  /*148f0*/  LDL R138, [R1+0x89c] ;  /* 0x00089c00018a7983 */ /* 0x010f220000100800 */
[----:B--2---:R-:W-:-:S04]  /*14900*/  @P2 LOP3.LUT R5, R5, R4, RZ, 0x3c, !PT ;  /* 0x0000000405052212 */ /* 0x004fc800078e3cff */
[----:B------:R-:W-:-:S04]  /*14910*/  @P2 LOP3.LUT R4, R5, R4, RZ, 0x3c, !PT ;  /* 0x0000000405042212 */ /* 0x000fc800078e3cff */
[----:B------:R-:W-:-:S05]  /*14920*/  @P2 LOP3.LUT R5, R5, R4, RZ, 0x3c, !PT ;  /* 0x0000000405052212 */ /* 0x000fca00078e3cff */
[----:B------:R-:W2:Y:S04]  /*14930*/  @P2 LDG.E.U8 R137, desc[UR24][R4.64] ;  /* 0x0000001804892981 */ /* 0x000ea8000c1e1100 */
[----:B------:R-:W3:Y:S04]  /*14940*/  LDL R4, [R1+0x7fc] ;  /* 0x0007fc0001047983 */ /* 0x000ee80000100800 */
[----:B------:R-:W3:Y:S04]  /*14950*/  LDL R5, [R1+0x800] ;  /* 0x0008000001057983 */ /* 0x000ee80000100800 */
[----:B--2---:R2:W-:Y:S04]  /*14960*/  STL [R1+0xb10], R137 ;  /* 0x000b108901007387 */ /* 0x0045e80000100800 */
[----:B--2---:R-:W2:Y:S01]  /*14970*/  LDL R137, [R1+0x820] ;  /* 0x0008200001897983 */ /* 0x004ea20000100800 */
[----:B---3--:R-:W-:-:S04]  /*14980*/  @P2 LOP3.LUT R5, R5, R4, RZ, 0x3c, !PT ;  /* 0x0000000405052212 */ /* 0x008fc800078e3cff */
[----:B------:R-:W-:-:S04]  /*14990*/  @P2 LOP3.LUT R4, R5, R4, RZ, 0x3c, !PT ;  /* 0x0000000405042212 */ /* 0x000fc800078e3cff */
[----:B------:R-:W-:-:S05]  /*149a0*/  @P2 LOP3.LUT R5, R5, R4, RZ, 0x3c, !PT ;  /* 0x0000000405052212 */ /* 0x000fca00078e3cff */
[----:B------:R2:W3:Y:S04]  /*149b0*/  @P2 LDG.E.U8 R136, desc[UR24][R4.64] ;  /* 0x0000001804882981 */ /* 0x0004e8000c1e1100 */
[----:B------:R-:W4:Y:S01]  /*149c0*/  LDL R5, [R1+0x81c] ;  /* 0x00081c0001057983 */ /* 0x000f220000100800 */
[----:B------:R-:W-:Y:S01]  /*149d0*/  PRMT R135, RZ, 0x7610, R135 ;  /* 0x00007610ff877816 */ /* 0x000fe20000000087 */
[----:B--2---:R-:W-:Y:S02]  /*149e0*/  @P2 IMAD.MOV.U32 R4, RZ, RZ, R137 ;  /* 0x000000ffff042224 */ /* 0x004fe400078e0089 */
[----:B---3--:R2:W-:Y:S01]  /*149f0*/  STL [R1+0xb14], R136 ;  /* 0x000b148801007387 */ /* 0x0085e20000100800 */
[----:B------:R-:W-:Y:S02]  /*14a00*/  PRMT R134, RZ, 0x7610, R134 ;  /* 0x00007610ff867816 */ /* 0x000fe40000000086 */
[----:B------:R-:W-:Y:S01]  /*14a10*/  PRMT R133, RZ, 0x7610, R133 ;  /* 0x00007610ff857816 */ /* 0x000fe20000000085 */
[----:B------:R-:W3:Y:S04]  /*14a20*/  LDL R137, [R1+0x8dc] ;  /* 0x0008dc0001897983 */ /* 0x000ee80000100800 */
[----:B----4-:R4:W3:Y:S04]  /*14a30*/  @P2 LDG.E.U8 R135, desc[UR24][R4.64] ;  /* 0x0000001804872981 */ /* 0x0108e8000c1e1100 */
[----:B--2---:R-:W2:Y:S04]  /*14a40*/  LDL R136, [R1+0x8c0] ;  /* 0x0008c00001887983 */ /* 0x004ea80000100800 */
[----:B------:R-:W4:Y:S04]  /*14a50*/  LDL R4, [R1+0x83c] ;  /* 0x00083c0001047983 */ /* 0x000f280000100800 */
[----:B------:R-:W4:Y:S02]  /*14a60*/  LDL R5, [R1+0x840] ;  /* 0x0008400001057983 */ /* 0x000f240000100800 */
[----:B----4-:R-:W-:-:S04]  /*14a70*/  @P2 LOP3.LUT R5, R5, R4, RZ, 0x3c, !PT ;  /* 0x0000000405052212 */ /* 0x010fc800078e3cff */
[----:B------:R-:W-:-:S04]  /*14a80*/  @P2 LOP3.LUT R4, R5, R4, RZ, 0x3c, !PT ;  /* 0x0000000405042212 */ /* 0x000fc800078e3cff */
[----:B------:R-:W-:-:S05]  /*14a90*/  @P2 LOP3.LUT R5, R5, R4, RZ, 0x3c, !PT ;  /* 0x0000000405052212 */ /* 0x000fca00078e3cff */
[----:B------:R4:W2:Y:S02]  /*14aa0*/  @P2 LDG.E.U8 R134, desc[UR24][R4.64] ;  /* 0x0000001804862981 */ /* 0x0008a4000c1e1100 */
[----:B----4-:R-:W-:Y:S02]  /*14ab0*/  @P2 IMAD.MOV.U32 R4, RZ, RZ, R140 ;  /* 0x000000ffff042224 */ /* 0x010fe400078e008c */
[----:B------:R-:W-:-:S05]  /*14ac0*/  @P2 IMAD.MOV.U32 R5, RZ, RZ, R139 ;  /* 0x000000ffff052224 */ /* 0x000fca00078e008b */
[----:B------:R4:W2:Y:S04]  /*14ad0*/  @P2 LDG.E.U8 R133, desc[UR24][R4.64] ;  /* 0x0000001804852981 */ /* 0x0008a8000c1e1100 */
[----:B---3--:R3:W-:Y:S01]  /*14ae0*/  STL [R1+0xb18], R135 ;  /* 0x000b188701007387 */ /* 0x0087e20000100800 */
[----:B----4-:R-:W-:-:S03]  /*14af0*/  @P2 IMAD.MOV.U32 R4, RZ, RZ, R129 ;  /* 0x000000ffff042224 */ /* 0x010fc600078e0081 */
[----:B---3--:R-:W3:Y:S04]  /*14b00*/  LDL R135, [R1+0x8bc] ;  /* 0x0008bc0001877983 */ /* 0x008ee80000100800 */
[----:B--2---:R-:W-:Y:S04]  /*14b10*/  STL [R1+0xb1c], R134 ;  /* 0x000b1c8601007387 */ /* 0x004fe80000100800 */
[----:B------:R-:W2:Y:S04]  /*14b20*/  LDL R139, [R1+0x8fc] ;  /* 0x0008fc00018b7983 */ /* 0x000ea80000100800 */
[----:B------:R-:W-:Y:S04]  /*14b30*/  STL [R1+0xb20], R133 ;  /* 0x000b208501007387 */ /* 0x000fe80000100800 */
[----:B------:R-:W4:Y:S01]  /*14b40*/  LDL.LU R129, [R1+0xc94] ;  /* 0x000c940001817983 */ /* 0x000f220000300800 */
[----:B------:R-:W-:Y:S01]  /*14b50*/  PRMT R132, RZ, 0x7610, R132 ;  /* 0x00007610ff847816 */ /* 0x000fe20000000084 */
[----:B------:R-:W-:Y:S01]  /*14b60*/  @P2 IMAD.MOV.U32 R5, RZ, RZ, R3 ;  /* 0x000000ffff052224 */ /* 0x000fe200078e0003 */
[----:B------:R-:W-:Y:S01]  /*14b70*/  PRMT R131, RZ, 0x7610, R131 ;  /* 0x00007610ff837816 */ /* 0x000fe20000000083 */
[----:B------:R-:W2:Y:S04]  /*14b80*/  LDL R140, [R1+0x93c] ;  /* 0x00093c00018c7983 */ /* 0x000ea80000100800 */
[----:B------:R0:W2:Y:S01]  /*14b90*/  @P2 LDG.E.U8 R132, desc[UR24][R4.64] ;  /* 0x0000001804842981 */ /* 0x0000a2000c1e1100 */
[----:B------:R-:W-:-:S03]  /*14ba0*/  PRMT R130, RZ, 0x7610, R130 ;  /* 0x00007610ff827816 */ /* 0x000fc60000000082 */
[----:B------:R-:W2:Y:S01]  /*14bb0*/  LDL R3, [R1+0x940] ;  /* 0x0009400001037983 */ /* 0x000ea20000100800 */
[----:B0-----:R-:W-:Y:S02]  /*14bc0*/  @P2 IMAD.MOV.U32 R4, RZ, RZ, R11 ;  /* 0x000000ffff042224 */ /* 0x001fe400078e000b */
[----:B------:R-:W-:-:S05]  /*14bd0*/  @P2 IMAD.MOV.U32 R5, RZ, RZ, R138 ;  /* 0x000000ffff052224 */ /* 0x000fca00078e008a */
[----:B------:R0:W2:Y:S02]  /*14be0*/  @P2 LDG.E.U8 R131, desc[UR24][R4.64] ;  /* 0x0000001804832981 */ /* 0x0000a4000c1e1100 */
[----:B0-----:R-:W-:Y:S02]  /*14bf0*/  @P2 IMAD.MOV.U32 R4, RZ, RZ, R136 ;  /* 0x000000ffff042224 */ /* 0x001fe400078e0088 */
[----:B---3--:R-:W-:-:S05]  /*14c00*/  @P2 IMAD.MOV.U32 R5, RZ, RZ, R135 ;  /* 0x000000ffff052224 */ /* 0x008fca00078e0087 */
[----:B------:R0:W3:Y:S02]  /*14c10*/  @P2 LDG.E.U8 R130, desc[UR24][R4.64] ;  /* 0x0000001804822981 */ /* 0x0000e4000c1e1100 */
[----:B0-----:R-:W-:Y:S02]  /*14c20*/  @P2 IMAD.MOV.U32 R4, RZ, RZ, R126 ;  /* 0x000000ffff042224 */ /* 0x001fe400078e007e */
[----:B------:R-:W-:Y:S01]  /*14c30*/  @P2 IMAD.MOV.U32 R5, RZ, RZ, R137 ;  /* 0x000000ffff052224 */ /* 0x000fe200078e0089 */
[----:B----4-:R-:W-:-:S06]  /*14c40*/  PRMT R129, RZ, 0x7610, R129 ;  /* 0x00007610ff817816 */ /* 0x010fcc0000000081 */
[----:B------:R-:W4:Y:S04]  /*14c50*/  @P2 LDG.E.U8 R129, desc[UR24][R4.64] ;  /* 0x0000001804812981 */ /* 0x000f28000c1e1100 */
[----:B--2---:R0:W-:Y:S04]  /*14c60*/  STL [R1+0xb24], R132 ;  /* 0x000b248401007387 */ /* 0x0041e80000100800 */
[----:B------:R-:W2:Y:S04]  /*14c70*/  LDL R138, [R1+0x164] ;  /* 0x00016400018a7983 */ /* 0x000ea80000100800 */
[----:B------:R-:W2:Y:S04]  /*14c80*/  LDL R11, [R1+0x168] ;  /* 0x00016800010b7983 */ /* 0x000ea80000100800 */
[----:B------:R1:W-:Y:S04]  /*14c90*/  STL [R1+0xb28], R131 ;  /* 0x000b288301007387 */ /* 0x0003e80000100800 */
[----:B0-----:R-:W2:Y:S04]  /*14ca0*/  LDL R132, [R1+0x1a8] ;  /* 0x0001a80001847983 */ /* 0x001ea80000100800 */
[----:B-1----:R-:W2:Y:S04]  /*14cb0*/  LDL R131, [R1+0x1a4] ;  /* 0x0001a40001837983 */ /* 0x002ea80000100800 */
[----:B---3--:R0:W-:Y:S04]  /*14cc0*/  STL [R1+0xb2c], R130 ;  /* 0x000b2c8201007387 */ /* 0x0081e80000100800 */
[----:B0-----:R-:W3:Y:S04]  /*14cd0*/  LDL R130, [R1+0x920] ;  /* 0x0009200001827983 */ /* 0x001ee80000100800 */
[----:B------:R-:W2:Y:S04]  /*14ce0*/  LDL.LU R126, [R1+0xc90] ;  /* 0x000c9000017e7983 */ /* 0x000ea80000300800 */
[----:B------:R-:W2:Y:S04]  /*14cf0*/  LDL R133, [R1+0x1e4] ;  /* 0x0001e40001857983 */ /* 0x000ea80000100800 */
[----:B------:R-:W2:Y:S04]  /*14d00*/  LDL R134, [R1+0x1e8] ;  /* 0x0001e80001867983 */ /* 0x000ea80000100800 */
[----:B------:R-:W2:Y:S04]  /*14d10*/  LDL R135, [R1+0x244] ;  /* 0x0002440001877983 */ /* 0x000ea80000100800 */
[----:B------:R-:W2:Y:S04]  /*14d20*/  LDL R136, [R1+0x248] ;  /* 0x0002480001887983 */ /* 0x000ea80000100800 */
[----:B----4-:R0:W-:Y:S04]  /*14d30*/  STL [R1+0xb30], R129 ;  /* 0x000b308101007387 */ /* 0x0101e80000100800 */
[----:B0-----:R-:W4:Y:S01]  /*14d40*/  LDL R129, [R1+0x91c] ;  /* 0x00091c0001817983 */ /* 0x001f220000100800 */
[----:B------:R-:W-:Y:S01]  /*14d50*/  PRMT R128, RZ, 0x7610, R128 ;  /* 0x00007610ff807816 */ /* 0x000fe20000000080 */
[----:B------:R-:W-:-:S02]  /*14d60*/  @P2 IMAD.MOV.U32 R4, RZ, RZ, R124 ;  /* 0x000000ffff042224 */ /* 0x000fc400078e007c */
[----:B------:R-:W-:Y:S01]  /*14d70*/  @P2 IMAD.MOV.U32 R5, RZ, RZ, R139 ;  /* 0x000000ffff052224 */ /* 0x000fe200078e008b */
[----:B------:R-:W-:Y:S01]  /*14d80*/  PRMT R127, RZ, 0x7610, R127 ;  /* 0x00007610ff7f7816 */ /* 0x000fe2000000007f */
[----:B------:R-:W4:Y:S04]  /*14d90*/  LDL.LU R124, [R1+0xc8c] ;  /* 0x000c8c00017c7983 */ /* 0x000f280000300800 */
[----:B------:R3:W4:Y:S04]  /*14da0*/  @P2 LDG.E.U8 R128, desc[UR24][R4.64] ;  /* 0x0000001804802981 */ /* 0x000728000c1e1100 */
[----:B------:R-:W4:Y:S04]  /*14db0*/  LDL R137, [R1+0x284] ;  /* 0x0002840001897983 */ /* 0x000f280000100800 */
[----:B------:R-:W4:Y:S01]  /*14dc0*/  LDL R139, [R1+0x288] ;  /* 0x00028800018b7983 */ /* 0x000f220000100800 */
[----:B---3--:R-:W-:Y:S01]  /*14dd0*/  @P2 IMAD.MOV.U32 R4, RZ, RZ, R130 ;  /* 0x000000ffff042224 */ /* 0x008fe200078e0082 */
[----:B--2---:R-:W-:Y:S01]  /*14de0*/  PRMT R126, RZ, 0x7610, R126 ;  /* 0x00007610ff7e7816 */ /* 0x004fe2000000007e */
[----:B----4-:R-:W-:-:S05]  /*14df0*/  @P2 IMAD.MOV.U32 R5, RZ, RZ, R129 ;  /* 0x000000ffff052224 */ /* 0x010fca00078e0081 */
[----:B------:R0:W2:Y:S02]  /*14e00*/  @P2 LDG.E.U8 R127, desc[UR24][R4.64] ;  /* 0x00000018047f2981 */ /* 0x0000a4000c1e1100 */
[----:B0-----:R-:W-:Y:S02]  /*14e10*/  @P2 IMAD.MOV.U32 R4, RZ, RZ, R3 ;  /* 0x000000ffff042224 */ /* 0x001fe400078e0003 */
[----:B------:R-:W-:-:S05]  /*14e20*/  @P2 IMAD.MOV.U32 R5, RZ, RZ, R140 ;  /* 0x000000ffff052224 */ /* 0x000fca00078e008c */
[----:B------:R0:W3:Y:S04]  /*14e30*/  @P2 LDG.E.U8 R126, desc[UR24][R4.64] ;  /* 0x00000018047e2981 */ /* 0x0000e8000c1e1100 */
[----:B------:R-:W-:Y:S01]  /*14e40*/  STL [R1+0xb34], R128 ;  /* 0x000b348001007387 */ /* 0x000fe20000100800 */
[----:B0-----:R-:W-:Y:S02]  /*14e50*/  @P2 IMAD.MOV.U32 R4, RZ, RZ, R11 ;  /* 0x000000ffff042224 */ /* 0x001fe400078e000b */
[----:B------:R-:W-:Y:S01]  /*14e60*/  @P2 IMAD.MOV.U32 R5, RZ, RZ, R138 ;  /* 0x000000ffff052224 */ /* 0x000fe200078e008a */
[----:B------:R-:W-:Y:S02]  /*14e70*/  PRMT R125, RZ, 0x7610, R125 ;  /* 0x00007610ff7d7816 */ /* 0x000fe4000000007d */
[----:B------:R-:W-:-:S04]  /*14e80*/  PRMT R124, RZ, 0x7610, R124 ;  /* 0x00007610ff7c7816 */ /* 0x000fc8000000007c */
[----:B------:R0:W4:Y:S04]  /*14e90*/  @P2 LDG.E.U8 R125, desc[UR24][R4.64] ;  /* 0x00000018047d2981 */ /* 0x000128000c1e1100 */
[----:B--2---:R-:W-:Y:S04]  /*14ea0*/  STL [R1+0xb38], R127 ;  /* 0x000b387f01007387 */ /* 0x004fe80000100800 */
[----:B------:R-:W2:Y:S04]  /*14eb0*/  LDL R140, [R1+0x5f4] ;  /* 0x0005f400018c7983 */ /* 0x000ea80000100800 */
[----:B------:R-:W4:Y:S04]  /*14ec0*/  LDL R3, [R1+0x5f8] ;  /* 0x0005f80001037983 */ /* 0x000f280000100800 */
[----:B---3--:R-:W-:Y:S04]  /*14ed0*/  STL [R1+0xb3c], R126 ;  /* 0x000b3c7e01007387 */ /* 0x008fe80000100800 */
[----:B------:R-:W3:Y:S04]  /*14ee0*/  LDL R138, [R1+0x61c] ;  /* 0x00061c00018a7983 */ /* 0x000ee80000100800 */
[----:B------:R-:W3:Y:S01]  /*14ef0*/  LDL R11, [R1+0x620] ;  /* 0x00062000010b7983 */ /* 0x000ee20000100800 */
[----:B0-----:R-:W-:-:S02]  /*14f00*/  @P2 IMAD.MOV.U32 R4, RZ, RZ, R132 ;  /* 0x000000ffff042224 */ /* 0x001fc400078e0084 */
[----:B------:R-:W-:Y:S01]  /*14f10*/  @P2 IMAD.MOV.U32 R5, RZ, RZ, R131 ;  /* 0x000000ffff052224 */ /* 0x000fe200078e0083 */
[----:B------:R-:W-:-:S04]  /*14f20*/  PRMT R123, RZ, 0x7610, R123 ;  /* 0x00007610ff7b7816 */ /* 0x000fc8000000007b */
[----:B------:R0:W3:Y:S01]  /*14f30*/  @P2 LDG.E.U8 R124, desc[UR24][R4.64] ;  /* 0x00000018047c2981 */ /* 0x0000e2000c1e1100 */
[----:B------:R-:W-:Y:S01]  /*14f40*/  PRMT R122, RZ, 0x7610, R122 ;  /* 0x00007610ff7a7816 */ /* 0x000fe2000000007a */
[----:B0-----:R-:W-:Y:S02]  /*14f50*/  @P2 IMAD.MOV.U32 R4, RZ, RZ, R134 ;  /* 0x000000ffff042224 */ /* 0x001fe400078e0086 */
[----:B------:R-:W-:-:S05]  /*14f60*/  @P2 IMAD.MOV.U32 R5, RZ, RZ, R133 ;  /* 0x000000ffff052224 */ /* 0x000fca00078e0085 */
        /* <DEDUP_REMOVED lines=10> */
[----:B--2---:R-:W-:Y:S02]  /*15010*/  @P2 IMAD.MOV.U32 R5, RZ, RZ, R140 ;  /* 0x000000ffff052224 */ /* 0x004fe400078e008c */
[----:B----4-:R-:W-:-:S05]  /*15020*/  @P2 IMAD.MOV.U32 R4, RZ, RZ, R3 ;  /* 0x000000ffff042224 */ /* 0x010fca00078e0003 */
[----:B------:R3:W2:Y:S02]  /*15030*/  @P2 LDG.E.U8 R120, desc[UR24][R4.64] ;  /* 0x0000001804782981 */ /* 0x0006a4000c1e1100 */
[----:B---3--:R-:W-:Y:S02]  /*15040*/  @P2 IMAD.MOV.U32 R5, RZ, RZ, R138 ;  /* 0x000000ffff052224 */ /* 0x008fe400078e008a */
[----:B------:R-:W-:-:S05]  /*15050*/  @P2 IMAD.MOV.U32 R4, RZ, RZ, R11 ;  /* 0x000000ffff042224 */ /* 0x000fca00078e000b */
[----:B------:R0:W3:Y:S01]  /*15060*/  @P2 LDG.E.U8 R119, desc[UR24][R4.64] ;  /* 0x0000001804772981 */ /* 0x0000e2000c1e1100 */
[----:B------:R-:W-:-:S03]  /*15070*/  PRMT R118, RZ, 0x7610, R118 ;  /* 0x00007610ff767816 */ /* 0x000fc60000000076 */
[----:B------:R-:W-:Y:S04]  /*15080*/  STL [R1+0xb40], R125 ;  /* 0x000b407d01007387 */ /* 0x000fe80000100800 */
[----:B------:R-:W-:Y:S01]  /*15090*/  STL [R1+0xb44], R124 ;  /* 0x000b447c01007387 */ /* 0x000fe20000100800 */
[----:B0-----:R-:W-:Y:S02]  /*150a0*/  @P2 IMAD.MOV.U32 R4, RZ, RZ, R114 ;  /* 0x000000ffff042224 */ /* 0x001fe400078e0072 */
[----:B------:R-:W-:-:S05]  /*150b0*/  @P2 IMAD.MOV.U32 R5, RZ, RZ, R113 ;  /* 0x000000ffff052224 */ /* 0x000fca00078e0071 */
[----:B------:R0:W4:Y:S04]  /*150c0*/  @P2 LDG.E.U8 R118, desc[UR24][R4.64] ;  /* 0x0000001804762981 */ /* 0x000128000c1e1100 */
[----:B------:R-:W-:Y:S04]  /*150d0*/  STL [R1+0xb48], R123 ;  /* 0x000b487b01007387 */ /* 0x000fe80000100800 */
[----:B------:R-:W4:Y:S04]  /*150e0*/  LDL R135, [R1+0x664] ;  /* 0x0006640001877983 */ /* 0x000f280000100800 */
[----:B------:R-:W-:Y:S04]  /*150f0*/  STL [R1+0xb4c], R122 ;  /* 0x000b4c7a01007387 */ /* 0x000fe80000100800 */
[----:B------:R-:W4:Y:S04]  /*15100*/  LDL R134, [R1+0x684] ;  /* 0x0006840001867983 */ /* 0x000f280000100800 */
[----:B------:R-:W4:Y:S04]  /*15110*/  LDL R136, [R1+0x688] ;  /* 0x0006880001887983 */ /* 0x000f280000100800 */
[----:B------:R-:W4:Y:S04]  /*15120*/  LDL R137, [R1+0x6a4] ;  /* 0x0006a40001897983 */ /* 0x000f280000100800 */
[----:B------:R-:W4:Y:S04]  /*15130*/  LDL R139, [R1+0x6a8] ;  /* 0x0006a800018b7983 */ /* 0x000f280000100800 */
[----:B------:R-:W-:Y:S04]  /*15140*/  STL [R1+0xb50], R121 ;  /* 0x000b507901007387 */ /* 0x000fe80000100800 */
[----:B------:R-:W4:Y:S04]  /*15150*/  LDL R140, [R1+0x6c4] ;  /* 0x0006c400018c7983 */ /* 0x000f280000100800 */
[----:B------:R-:W4:Y:S04]  /*15160*/  LDL R3, [R1+0x6c8] ;  /* 0x0006c80001037983 */ /* 0x000f280000100800 */
[----:B--2---:R-:W-:Y:S04]  /*15170*/  STL [R1+0xb54], R120 ;  /* 0x000b547801007387 */ /* 0x004fe80000100800 */
[----:B------:R-:W2:Y:S04]  /*15180*/  LDL R130, [R1+0x6e4] ;  /* 0x0006e40001827983 */ /* 0x000ea80000100800 */
[----:B------:R-:W2:Y:S04]  /*15190*/  LDL R11, [R1+0x6e8] ;  /* 0x0006e800010b7983 */ /* 0x000ea80000100800 */
[----:B---3--:R-:W-:Y:S04]  /*151a0*/  STL [R1+0xb58], R119 ;  /* 0x000b587701007387 */ /* 0x008fe80000100800 */
[----:B------:R-:W3:Y:S04]  /*151b0*/  LDL.LU R113, [R1+0xc88] ;  /* 0x000c880001717983 */ /* 0x000ee80000300800 */
[----:B------:R-:W2:Y:S01]  /*151c0*/  LDL.LU R114, [R1+0xc84] ;  /* 0x000c840001727983 */ /* 0x000ea20000300800 */
[----:B------:R-:W-:Y:S01]  /*151d0*/  PRMT R116, RZ, 0x7610, R116 ;  /* 0x00007610ff747816 */ /* 0x000fe20000000074 */
[----:B0-----:R-:W-:-:S02]  /*151e0*/  @P2 IMAD.MOV.U32 R4, RZ, RZ, R112 ;  /* 0x000000ffff042224 */ /* 0x001fc400078e0070 */
[----:B------:R-:W3:Y:S04]  /*151f0*/  LDL R131, [R1+0x704] ;  /* 0x0007040001837983 */ /* 0x000ee80000100800 */
[----:B------:R-:W3:Y:S04]  /*15200*/  LDL R132, [R1+0x708] ;  /* 0x0007080001847983 */ /* 0x000ee80000100800 */
[----:B------:R-:W3:Y:S04]  /*15210*/  LDL R133, [R1+0x724] ;  /* 0x0007240001857983 */ /* 0x000ee80000100800 */
[----:B------:R-:W3:Y:S01]  /*15220*/  LDL R138, [R1+0x728] ;  /* 0x00072800018a7983 */ /* 0x000ee20000100800 */
[----:B----4-:R-:W-:-:S03]  /*15230*/  @P2 IMAD.MOV.U32 R5, RZ, RZ, R135 ;  /* 0x000000ffff052224 */ /* 0x010fc600078e0087 */
[----:B------:R-:W-:Y:S01]  /*15240*/  STL [R1+0xb5c], R118 ;  /* 0x000b5c7601007387 */ /* 0x000fe20000100800 */
[----:B------:R-:W-:-:S03]  /*15250*/  PRMT R115, RZ, 0x7610, R115 ;  /* 0x00007610ff737816 */ /* 0x000fc60000000073 */
[----:B------:R-:W4:Y:S04]  /*15260*/  LDL.LU R112, [R1+0xc80] ;  /* 0x000c800001707983 */ /* 0x000f280000300800 */
[----:B------:R0:W4:Y:S04]  /*15270*/  @P2 LDG.E.U8 R116, desc[UR24][R4.64] ;  /* 0x0000001804742981 */ /* 0x000128000c1e1100 */
[----:B------:R-:W4:Y:S01]  /*15280*/  LDL R135, [R1+0x744] ;  /* 0x0007440001877983 */ /* 0x000f220000100800 */
[----:B0-----:R-:W-:Y:S02]  /*15290*/  @P2 IMAD.MOV.U32 R4, RZ, RZ, R136 ;  /* 0x000000ffff042224 */ /* 0x001fe400078e0088 */
[----:B------:R-:W-:-:S05]  /*152a0*/  @P2 IMAD.MOV.U32 R5, RZ, RZ, R134 ;  /* 0x000000ffff052224 */ /* 0x000fca00078e0086 */
[----:B------:R0:W4:Y:S02]  /*152b0*/  @P2 LDG.E.U8 R115, desc[UR24][R4.64] ;  /* 0x0000001804732981 */ /* 0x000124000c1e1100 */
[----:B0-----:R-:W-:Y:S02]  /*152c0*/  @P2 IMAD.MOV.U32 R4, RZ, RZ, R139 ;  /* 0x000000ffff042224 */ /* 0x001fe400078e008b */
[----:B------:R-:W-:Y:S01]  /*152d0*/  @P2 IMAD.MOV.U32 R5, RZ, RZ, R137 ;  /* 0x000000ffff052224 */ /* 0x000fe200078e0089 */
[----:B--2---:R-:W-:-:S06]  /*152e0*/  PRMT R114, RZ, 0x7610, R114 ;  /* 0x00007610ff727816 */ /* 0x004fcc0000000072 */
[----:B------:R0:W2:Y:S01]  /*152f0*/  @P2 LDG.E.U8 R114, desc[UR24][R4.64] ;  /* 0x0000001804722981 */ /* 0x0000a2000c1e1100 */
[----:B---3--:R-:W-:Y:S01]  /*15300*/  PRMT R113, RZ, 0x7610, R113 ;  /* 0x00007610ff717816 */ /* 0x008fe20000000071 */
[----:B0-----:R-:W-:Y:S02]  /*15310*/  @P2 IMAD.MOV.U32 R4, RZ, RZ, R3 ;  /* 0x000000ffff042224 */ /* 0x001fe400078e0003 */
[----:B------:R-:W-:-:S05]  /*15320*/  @P2 IMAD.MOV.U32 R5, RZ, RZ, R140 ;  /* 0x000000ffff052224 */ /* 0x000fca00078e008c */
[----:B------:R0:W3:Y:S01]  /*15330*/  @P2 LDG.E.U8 R113, desc[UR24][R4.64] ;  /* 0x0000001804712981 */ /* 0x0000e2000c1e1100 */
[----:B----4-:R-:W-:-:S03]  /*15340*/  PRMT R112, RZ, 0x7610, R112 ;  /* 0x00007610ff707816 */ /* 0x010fc60000000070 */
[----:B------:R-:W-:Y:S01]  /*15350*/  STL [R1+0xb60], R116 ;  /* 0x000b607401007387 */ /* 0x000fe20000100800 */
[----:B------:R-:W-:-:S03]  /*15360*/  PRMT R111, RZ, 0x7610, R111 ;  /* 0x00007610ff6f7816 */ /* 0x000fc6000000006f */
[----:B------:R-:W4:Y:S01]  /*15370*/  LDL R134, [R1+0x764] ;  /* 0x0007640001867983 */ /* 0x000f220000100800 */
[----:B0-----:R-:W-:Y:S02]  /*15380*/  @P2 IMAD.MOV.U32 R4, RZ, RZ, R11 ;  /* 0x000000ffff042224 */ /* 0x001fe400078e000b */
[----:B------:R-:W-:-:S05]  /*15390*/  @P2 IMAD.MOV.U32 R5, RZ, RZ, R130 ;  /* 0x000000ffff052224 */ /* 0x000fca00078e0082 */
[----:B------:R0:W3:Y:S01]  /*153a0*/  @P2 LDG.E.U8 R112, desc[UR24][R4.64] ;  /* 0x0000001804702981 */ /* 0x0000e2000c1e1100 */
[----:B------:R-:W-:-:S03]  /*153b0*/  PRMT R110, RZ, 0x7610, R110 ;  /* 0x00007610ff6e7816 */ /* 0x000fc6000000006e */
[----:B------:R-:W-:Y:S04]  /*153c0*/  STL [R1+0xb64], R115 ;  /* 0x000b647301007387 */ /* 0x000fe80000100800 */
[----:B------:R-:W3:Y:S01]  /*153d0*/  LDL R139, [R1+0x784] ;  /* 0x00078400018b7983 */ /* 0x000ee20000100800 */
[----:B0-----:R-:W-:Y:S02]  /*153e0*/  @P2 IMAD.MOV.U32 R4, RZ, RZ, R132 ;  /* 0x000000ffff042224 */ /* 0x001fe400078e0084 */
[----:B------:R-:W-:-:S05]  /*153f0*/  @P2 IMAD.MOV.U32 R5, RZ, RZ, R131 ;  /* 0x000000ffff052224 */ /* 0x000fca00078e0083 */
[----:B------:R0:W3:Y:S02]  /*15400*/  @P2 LDG.E.U8 R111, desc[UR24][R4.64] ;  /* 0x00000018046f2981 */ /* 0x0000e4000c1e1100 */
[----:B0-----:R-:W-:Y:S02]  /*15410*/  @P2 IMAD.MOV.U32 R4, RZ, RZ, R138 ;  /* 0x000000ffff042224 */ /* 0x001fe400078e008a */
[----:B------:R-:W-:-:S05]  /*15420*/  @P2 IMAD.MOV.U32 R5, RZ, RZ, R133 ;  /* 0x000000ffff052224 */ /* 0x000fca00078e0085 */
[----:B------:R0:W3:Y:S01]  /*15430*/  @P2 LDG.E.U8 R110, desc[UR24][R4.64] ;  /* 0x00000018046e2981 */ /* 0x0000e2000c1e1100 */
[----:B------:R-:W-:Y:S01]  /*15440*/  PRMT R109, RZ, 0x7610, R109 ;  /* 0x00007610ff6d7816 */ /* 0x000fe2000000006d */
[----:B0-----:R-:W-:Y:S02]  /*15450*/  @P2 IMAD.MOV.U32 R4, RZ, RZ, R105 ;  /* 0x000000ffff042224 */ /* 0x001fe400078e0069 */
[----:B------:R-:W-:-:S05]  /*15460*/  @P2 IMAD.MOV.U32 R5, RZ, RZ, R135 ;  /* 0x000000ffff052224 */ /* 0x000fca00078e0087 */
[----:B------:R0:W3:Y:S02]  /*15470*/  @P2 LDG.E.U8 R109, desc[UR24][R4.64] ;  /* 0x00000018046d2981 */ /* 0x0000e4000c1e1100 */
[----:B0-----:R-:W-:Y:S02]  /*15480*/  @P2 IMAD.MOV.U32 R4, RZ, RZ, R104 ;  /* 0x000000ffff042224 */ /* 0x001fe400078e0068 */
[----:B--2---:R0:W-:Y:S04]  /*15490*/  STL [R1+0xb68], R114 ;  /* 0x000b687201007387 */ /* 0x0041e80000100800 */
[----:B------:R-:W2:Y:S04]  /*154a0*/  LDL R136, [R1+0x7a4] ;  /* 0x0007a40001887983 */ /* 0x000ea80000100800 */
[----:B------:R-:W2:Y:S04]  /*154b0*/  LDL R140, [R1+0x7a8] ;  /* 0x0007a800018c7983 */ /* 0x000ea80000100800 */
[----:B------:R-:W2:Y:S04]  /*154c0*/  LDL R137, [R1+0x7c4] ;  /* 0x0007c40001897983 */ /* 0x000ea80000100800 */
[----:B------:R-:W2:Y:S04]  /*154d0*/  LDL R3, [R1+0x7c8] ;  /* 0x0007c80001037983 */ /* 0x000ea80000100800 */
[----:B------:R-:W2:Y:S04]  /*154e0*/  LDL R11, [R1+0x7e4] ;  /* 0x0007e400010b7983 */ /* 0x000ea80000100800 */
[----:B------:R-:W2:Y:S04]  /*154f0*/  LDL R138, [R1+0x804] ;  /* 0x00080400018a7983 */ /* 0x000ea80000100800 */
[----:B------:R-:W2:Y:S04]  /*15500*/  LDL.LU R105, [R1+0xc7c] ;  /* 0x000c7c0001697983 */ /* 0x000ea80000300800 */
[----:B------:R-:W2:Y:S04]  /*15510*/  LDL R130, [R1+0x824] ;  /* 0x0008240001827983 */ /* 0x000ea80000100800 */
[----:B------:R-:W2:Y:S04]  /*15520*/  LDL R131, [R1+0x828] ;  /* 0x0008280001837983 */ /* 0x000ea80000100800 */
[----:B------:R-:W2:Y:S04]  /*15530*/  LDL R132, [R1+0x844] ;  /* 0x0008440001847983 */ /* 0x000ea80000100800 */
[----:B------:R-:W2:Y:S04]  /*15540*/  LDL R135, [R1+0x848] ;  /* 0x0008480001877983 */ /* 0x000ea80000100800 */
[----:B------:R-:W2:Y:S01]  /*15550*/  LDL.LU R104, [R1+0xc78] ;  /* 0x000c780001687983 */ /* 0x000ea20000300800 */
[----:B------:R-:W-:Y:S01]  /*15560*/  PRMT R108, RZ, 0x7610, R108 ;  /* 0x00007610ff6c7816 */ /* 0x000fe2000000006c */
[----:B----4-:R-:W-:Y:S01]  /*15570*/  @P2 IMAD.MOV.U32 R5, RZ, RZ, R134 ;  /* 0x000000ffff052224 */ /* 0x010fe200078e0086 */
[----:B------:R-:W-:-:S04]  /*15580*/  PRMT R107, RZ, 0x7610, R107 ;  /* 0x00007610ff6b7816 */ /* 0x000fc8000000006b */
[----:B------:R1:W4:Y:S01]  /*15590*/  @P2 LDG.E.U8 R108, desc[UR24][R4.64] ;  /* 0x00000018046c2981 */ /* 0x000322000c1e1100 */
[----:B------:R-:W-:Y:S01]  /*155a0*/  PRMT R106, RZ, 0x7610, R106 ;  /* 0x00007610ff6a7816 */ /* 0x000fe2000000006a */
[----:B-1----:R-:W-:Y:S02]  /*155b0*/  @P2 IMAD.MOV.U32 R4, RZ, RZ, R103 ;  /* 0x000000ffff042224 */ /* 0x002fe400078e0067 */
[----:B---3--:R-:W-:Y:S01]  /*155c0*/  @P2 IMAD.MOV.U32 R5, RZ, RZ, R139 ;  /* 0x000000ffff052224 */ /* 0x008fe200078e008b */
[----:B------:R-:W3:Y:S04]  /*155d0*/  LDL.LU R103, [R1+0xc74] ;  /* 0x000c740001677983 */ /* 0x000ee80000300800 */
[----:B------:R2:W4:Y:S04]  /*155e0*/  @P2 LDG.E.U8 R107, desc[UR24][R4.64] ;  /* 0x00000018046b2981 */ /* 0x000528000c1e1100 */
[----:B------:R-:W4:Y:S04]  /*155f0*/  LDL R133, [R1+0x864] ;  /* 0x0008640001857983 */ /* 0x000f280000100800 */
[----:B------:R-:W4:Y:S01]  /*15600*/  LDL R139, [R1+0x868] ;  /* 0x00086800018b7983 */ /* 0x000f220000100800 */
[----:B--2---:R-:W-:-:S02]  /*15610*/  @P2 IMAD.MOV.U32 R5, RZ, RZ, R136 ;  /* 0x000000ffff052224 */ /* 0x004fc400078e0088 */
[----:B------:R-:W-:Y:S02]  /*15620*/  @P2 IMAD.MOV.U32 R4, RZ, RZ, R140 ;  /* 0x000000ffff042224 */ /* 0x000fe400078e008c */
[----:B------:R-:W2:Y:S04]  /*15630*/  LDL R140, [R1+0x884] ;  /* 0x00088400018c7983 */ /* 0x000ea80000100800 */
[----:B------:R1:W2:Y:S02]  /*15640*/  @P2 LDG.E.U8 R106, desc[UR24][R4.64] ;  /* 0x00000018046a2981 */ /* 0x0002a4000c1e1100 */
[----:B-1----:R-:W-:Y:S02]  /*15650*/  @P2 IMAD.MOV.U32 R4, RZ, RZ, R3 ;  /* 0x000000ffff042224 */ /* 0x002fe400078e0003 */
[----:B------:R-:W-:Y:S01]  /*15660*/  @P2 IMAD.MOV.U32 R5, RZ, RZ, R137 ;  /* 0x000000ffff052224 */ /* 0x000fe200078e0089 */
[----:B------:R-:W2:Y:S01]  /*15670*/  LDL R3, [R1+0x8a4] ;  /* 0x0008a40001037983 */ /* 0x000ea20000100800 */
[----:B------:R-:W-:-:S06]  /*15680*/  PRMT R105, RZ, 0x7610, R105 ;  /* 0x00007610ff697816 */ /* 0x000fcc0000000069 */
[----:B------:R1:W2:Y:S02]  /*15690*/  @P2 LDG.E.U8 R105, desc[UR24][R4.64] ;  /* 0x0000001804692981 */ /* 0x0002a4000c1e1100 */
[----:B-1----:R-:W-:Y:S02]  /*156a0*/  @P2 IMAD.MOV.U32 R4, RZ, RZ, R99 ;  /* 0x000000ffff042224 */ /* 0x002fe400078e0063 */
[----:B------:R-:W2:Y:S01]  /*156b0*/  LDL.LU R99, [R1+0xc70] ;  /* 0x000c700001637983 */ /* 0x000ea20000300800 */
[----:B------:R-:W-:Y:S01]  /*156c0*/  @P2 IMAD.MOV.U32 R5, RZ, RZ, R11 ;  /* 0x000000ffff052224 */ /* 0x000fe200078e000b */
[----:B------:R-:W-:Y:S02]  /*156d0*/  PRMT R104, RZ, 0x7610, R104 ;  /* 0x00007610ff687816 */ /* 0x000fe40000000068 */
[----:B------:R-:W4:Y:S04]  /*156e0*/  LDL R11, [R1+0x8c4] ;  /* 0x0008c400010b7983 */ /* 0x000f280000100800 */
[----:B------:R1:W4:Y:S04]  /*156f0*/  @P2 LDG.E.U8 R104, desc[UR24][R4.64] ;  /* 0x0000001804682981 */ /* 0x000328000c1e1100 */
[----:B------:R-:W4:Y:S04]  /*15700*/  LDL R134, [R1+0x8e4] ;  /* 0x0008e40001867983 */ /* 0x000f280000100800 */
[----:B------:R-:W4:Y:S01]  /*15710*/  LDL R136, [R1+0x8e8] ;  /* 0x0008e80001887983 */ /* 0x000f220000100800 */
[----:B-1----:R-:W-:-:S03]  /*15720*/  @P2 IMAD.MOV.U32 R4, RZ, RZ, R97 ;  /* 0x000000ffff042224 */ /* 0x002fc600078e0061 */
[----:B------:R-:W4:Y:S01]  /*15730*/  LDL.LU R97, [R1+0xc6c] ;  /* 0x000c6c0001617983 */ /* 0x000f220000300800 */
[----:B------:R-:W-:Y:S01]  /*15740*/  @P2 IMAD.MOV.U32 R5, RZ, RZ, R138 ;  /* 0x000000ffff052224 */ /* 0x000fe200078e008a */
[----:B---3--:R-:W-:Y:S02]  /*15750*/  PRMT R103, RZ, 0x7610, R103 ;  /* 0x00007610ff677816 */ /* 0x008fe40000000067 */
[----:B------:R-:W-:Y:S01]  /*15760*/  PRMT R101, RZ, 0x7610, R101 ;  /* 0x00007610ff657816 */ /* 0x000fe20000000065 */
[----:B------:R-:W3:Y:S04]  /*15770*/  LDL R137, [R1+0x904] ;  /* 0x0009040001897983 */ /* 0x000ee80000100800 */
[----:B------:R1:W3:Y:S01]  /*15780*/  @P2 LDG.E.U8 R103, desc[UR24][R4.64] ;  /* 0x0000001804672981 */ /* 0x0002e2000c1e1100 */
[----:B------:R-:W-:-:S03]  /*15790*/  PRMT R98, RZ, 0x7610, R98 ;  /* 0x00007610ff627816 */ /* 0x000fc60000000062 */
[----:B------:R-:W3:Y:S01]  /*157a0*/  LDL R138, [R1+0x908] ;  /* 0x00090800018a7983 */ /* 0x000ee20000100800 */
[----:B-1----:R-:W-:Y:S02]  /*157b0*/  @P2 IMAD.MOV.U32 R4, RZ, RZ, R131 ;  /* 0x000000ffff042224 */ /* 0x002fe400078e0083 */
[----:B------:R-:W-:Y:S01]  /*157c0*/  @P2 IMAD.MOV.U32 R5, RZ, RZ, R130 ;  /* 0x000000ffff052224 */ /* 0x000fe200078e0082 */
[----:B------:R-:W3:Y:S04]  /*157d0*/  LDL R131, [R1+0x924] ;  /* 0x0009240001837983 */ /* 0x000ee80000100800 */
[----:B------:R1:W3:Y:S02]  /*157e0*/  @P2 LDG.E.U8 R101, desc[UR24][R4.64] ;  /* 0x0000001804652981 */ /* 0x0002e4000c1e1100 */
[----:B-1----:R-:W-:-:S02]  /*157f0*/  @P2 IMAD.MOV.U32 R4, RZ, RZ, R135 ;  /* 0x000000ffff042224 */ /* 0x002fc400078e0087 */
[----:B------:R-:W-:Y:S01]  /*15800*/  @P2 IMAD.MOV.U32 R5, RZ, RZ, R132 ;  /* 0x000000ffff052224 */ /* 0x000fe200078e0084 */
[----:B------:R-:W3:Y:S04]  /*15810*/  LDL R135, [R1+0x944] ;  /* 0x0009440001877983 */ /* 0x000ee80000100800 */
[----:B------:R-:W3:Y:S01]  /*15820*/  LDL R132, [R1+0x928] ;  /* 0x0009280001847983 */ /* 0x000ee20000100800 */
[----:B------:R-:W-:Y:S02]  /*15830*/  PRMT R95, RZ, 0x7610, R95 ;  /* 0x00007610ff5f7816 */ /* 0x000fe4000000005f */
[----:B--2---:R-:W-:-:S06]  /*15840*/  PRMT R99, RZ, 0x7610, R99 ;  /* 0x00007610ff637816 */ /* 0x004fcc0000000063 */
[----:B------:R4:W2:Y:S02]  /*15850*/  @P2 LDG.E.U8 R99, desc[UR24][R4.64] ;  /* 0x0000001804632981 */ /* 0x0008a4000c1e1100 */
[----:B----4-:R-:W-:Y:S02]  /*15860*/  @P2 IMAD.MOV.U32 R4, RZ, RZ, R139 ;  /* 0x000000ffff042224 */ /* 0x010fe400078e008b */
[----:B------:R-:W-:Y:S01]  /*15870*/  @P2 IMAD.MOV.U32 R5, RZ, RZ, R133 ;  /* 0x000000ffff052224 */ /* 0x000fe200078e0085 */
[----:B------:R-:W4:Y:S01]  /*15880*/  LDL R139, [R1+0x16c] ;  /* 0x00016c00018b7983 */ /* 0x000f220000100800 */
[----:B------:R-:W-:-:S03]  /*15890*/  PRMT R97, RZ, 0x7610, R97 ;  /* 0x00007610ff617816 */ /* 0x000fc60000000061 */
[----:B------:R1:W2:Y:S02]  /*158a0*/  @P2 LDG.E.U8 R98, desc[UR24][R4.64] ;  /* 0x0000001804622981 */ /* 0x0002a4000c1e1100 */
[----:B-1----:R-:W-:Y:S02]  /*158b0*/  @P2 IMAD.MOV.U32 R4, RZ, RZ, R92 ;  /* 0x000000ffff042224 */ /* 0x002fe400078e005c */
[----:B------:R-:W-:Y:S01]  /*158c0*/  @P2 IMAD.MOV.U32 R5, RZ, RZ, R140 ;  /* 0x000000ffff052224 */ /* 0x000fe200078e008c */
[----:B------:R-:W2:Y:S04]  /*158d0*/  LDL.LU R92, [R1+0xc68] ;  /* 0x000c6800015c7983 */ /* 0x000ea80000300800 */
[----:B------:R1:W4:Y:S04]  /*158e0*/  @P2 LDG.E.U8 R97, desc[UR24][R4.64] ;  /* 0x0000001804612981 */ /* 0x000328000c1e1100 */
[----:B------:R-:W4:Y:S01]  /*158f0*/  LDL R140, [R1+0x1ac] ;  /* 0x0001ac00018c7983 */ /* 0x000f220000100800 */
[----:B-1----:R-:W-:-:S02]  /*15900*/  @P2 IMAD.MOV.U32 R4, RZ, RZ, R90 ;  /* 0x000000ffff042224 */ /* 0x002fc400078e005a */
[----:B------:R-:W-:Y:S01]  /*15910*/  @P2 IMAD.MOV.U32 R5, RZ, RZ, R3 ;  /* 0x000000ffff052224 */ /* 0x000fe200078e0003 */
[----:B------:R-:W4:Y:S04]  /*15920*/  LDL.LU R90, [R1+0xc64] ;  /* 0x000c6400015a7983 */ /* 0x000f280000300800 */
[----:B------:R1:W4:Y:S04]  /*15930*/  @P2 LDG.E.U8 R95, desc[UR24][R4.64] ;  /* 0x00000018045f2981 */ /* 0x000328000c1e1100 */
[----:B------:R-:W4:Y:S01]  /*15940*/  LDL R3, [R1+0x1ec] ;  /* 0x0001ec0001037983 */ /* 0x000f220000100800 */
[----:B-1----:R-:W-:-:S03]  /*15950*/  @P2 IMAD.MOV.U32 R4, RZ, RZ, R89 ;  /* 0x000000ffff042224 */ /* 0x002fc600078e0059 */
[----:B------:R-:W4:Y:S01]  /*15960*/  LDL.LU R89, [R1+0xc60] ;  /* 0x000c600001597983 */ /* 0x000f220000300800 */
[----:B------:R-:W-:Y:S01]  /*15970*/  PRMT R94, RZ, 0x7610, R94 ;  /* 0x00007610ff5e7816 */ /* 0x000fe2000000005e */
[----:B------:R-:W-:Y:S01]  /*15980*/  @P2 IMAD.MOV.U32 R5, RZ, RZ, R11 ;  /* 0x000000ffff052224 */ /* 0x000fe200078e000b */
[----:B------:R-:W-:Y:S01]  /*15990*/  PRMT R93, RZ, 0x7610, R93 ;  /* 0x00007610ff5d7816 */ /* 0x000fe2000000005d */
[----:B------:R-:W4:Y:S04]  /*159a0*/  LDL R11, [R1+0x24c] ;  /* 0x00024c00010b7983 */ /* 0x000f280000100800 */
[----:B------:R1:W4:Y:S04]  /*159b0*/  @P2 LDG.E.U8 R94, desc[UR24][R4.64] ;  /* 0x00000018045e2981 */ /* 0x000328000c1e1100 */
[----:B------:R-:W4:Y:S01]  /*159c0*/  LDL R133, [R1+0x28c] ;  /* 0x00028c0001857983 */ /* 0x000f220000100800 */
[----:B-1----:R-:W-:-:S02]  /*159d0*/  @P2 IMAD.MOV.U32 R4, RZ, RZ, R136 ;  /* 0x000000ffff042224 */ /* 0x002fc400078e0088 */
[----:B------:R-:W-:Y:S01]  /*159e0*/  @P2 IMAD.MOV.U32 R5, RZ, RZ, R134 ;  /* 0x000000ffff052224 */ /* 0x000fe200078e0086 */
[----:B------:R-:W4:Y:S04]  /*159f0*/  LDL R136, [R1+0x5fc] ;  /* 0x0005fc0001887983 */ /* 0x000f280000100800 */
[----:B------:R3:W4:Y:S04]  /*15a00*/  @P2 LDG.E.U8 R93, desc[UR24][R4.64] ;  /* 0x00000018045d2981 */ /* 0x000728000c1e1100 */
[----:B------:R-:W4:Y:S01]  /*15a10*/  LDL R134, [R1+0x290] ;  /* 0x0002900001867983 */ /* 0x000f220000100800 */
[----:B---3--:R-:W-:-:S02]  /*15a20*/  @P2 IMAD.MOV.U32 R4, RZ, RZ, R138 ;  /* 0x000000ffff042224 */ /* 0x008fc400078e008a */
[----:B------:R-:W-:Y:S01]  /*15a30*/  @P2 IMAD.MOV.U32 R5, RZ, RZ, R137 ;  /* 0x000000ffff052224 */ /* 0x000fe200078e0089 */
[----:B------:R-:W3:Y:S04]  /*15a40*/  LDL R138, [R1+0x628] ;  /* 0x00062800018a7983 */ /* 0x000ee80000100800 */
[----:B------:R-:W3:Y:S01]  /*15a50*/  LDL R137, [R1+0x624] ;  /* 0x0006240001897983 */ /* 0x000ee20000100800 */
[----:B------:R-:W-:Y:S02]  /*15a60*/  PRMT R88, RZ, 0x7610, R88 ;  /* 0x00007610ff587816 */ /* 0x000fe40000000058 */
[----:B------:R-:W-:Y:S02]  /*15a70*/  PRMT R87, RZ, 0x7610, R87 ;  /* 0x00007610ff577816 */ /* 0x000fe40000000057 */
[----:B--2---:R-:W-:-:S06]  /*15a80*/  PRMT R92, RZ, 0x7610, R92 ;  /* 0x00007610ff5c7816 */ /* 0x004fcc000000005c */
[----:B------:R1:W2:Y:S02]  /*15a90*/  @P2 LDG.E.U8 R92, desc[UR24][R4.64] ;  /* 0x00000018045c2981 */ /* 0x0002a4000c1e1100 */
[----:B-1----:R-:W-:Y:S01]  /*15aa0*/  @P2 IMAD.MOV.U32 R4, RZ, RZ, R132 ;  /* 0x000000ffff042224 */ /* 0x002fe200078e0084 */
[----:B----4-:R-:W-:Y:S01]  /*15ab0*/  PRMT R90, RZ, 0x7610, R90 ;  /* 0x00007610ff5a7816 */ /* 0x010fe2000000005a */
[----:B------:R-:W-:-:S05]  /*15ac0*/  @P2 IMAD.MOV.U32 R5, RZ, RZ, R131 ;  /* 0x000000ffff052224 */ /* 0x000fca00078e0083 */
[----:B------:R1:W4:Y:S01]  /*15ad0*/  @P2 LDG.E.U8 R90, desc[UR24][R4.64] ;  /* 0x00000018045a2981 */ /* 0x000322000c1e1100 */
[----:B------:R-:W-:Y:S01]  /*15ae0*/  PRMT R89, RZ, 0x7610, R89 ;  /* 0x00007610ff597816 */ /* 0x000fe20000000059 */
[----:B-1----:R-:W-:Y:S02]  /*15af0*/  @P2 IMAD.MOV.U32 R4, RZ, RZ, R84 ;  /* 0x000000ffff042224 */ /* 0x002fe400078e0054 */
[----:B------:R-:W-:Y:S01]  /*15b00*/  @P2 IMAD.MOV.U32 R5, RZ, RZ, R135 ;  /* 0x000000ffff052224 */ /* 0x000fe200078e0087 */
[----:B------:R-:W2:Y:S04]  /*15b10*/  LDL.LU R84, [R1+0xc5c] ;  /* 0x000c5c0001547983 */ /* 0x000ea80000300800 */
[----:B------:R1:W3:Y:S02]  /*15b20*/  @P2 LDG.E.U8 R89, desc[UR24][R4.64] ;  /* 0x0000001804592981 */ /* 0x0002e4000c1e1100 */
[----:B-1----:R-:W-:-:S02]  /*15b30*/  @P2 IMAD.MOV.U32 R4, RZ, RZ, R82 ;  /* 0x000000ffff042224 */ /* 0x002fc400078e0052 */
[----:B------:R-:W-:Y:S01]  /*15b40*/  @P2 IMAD.MOV.U32 R5, RZ, RZ, R139 ;  /* 0x000000ffff052224 */ /* 0x000fe200078e008b */
[----:B------:R-:W3:Y:S04]  /*15b50*/  LDL.LU R82, [R1+0xc58] ;  /* 0x000c580001527983 */ /* 0x000ee80000300800 */
        /* <DEDUP_REMOVED lines=10> */
[----:B------:R-:W-:Y:S02]  /*15c00*/  @P2 IMAD.MOV.U32 R5, RZ, RZ, R3 ;  /* 0x000000ffff052224 */ /* 0x000fe400078e0003 */
[----:B------:R-:W4:Y:S04]  /*15c10*/  LDL R3, [R1+0x6ac] ;  /* 0x0006ac0001037983 */ /* 0x000f280000100800 */
[----:B------:R1:W4:Y:S02]  /*15c20*/  @P2 LDG.E.U8 R86, desc[UR24][R4.64] ;  /* 0x0000001804562981 */ /* 0x000324000c1e1100 */
[----:B-1----:R-:W-:-:S02]  /*15c30*/  @P2 IMAD.MOV.U32 R4, RZ, RZ, R60 ;  /* 0x000000ffff042224 */ /* 0x002fc400078e003c */
[----:B------:R-:W-:Y:S01]  /*15c40*/  @P2 IMAD.MOV.U32 R5, RZ, RZ, R11 ;  /* 0x000000ffff052224 */ /* 0x000fe200078e000b */
[----:B------:R-:W4:Y:S04]  /*15c50*/  LDL.LU R60, [R1+0xc4c] ;  /* 0x000c4c00013c7983 */ /* 0x000f280000300800 */
[----:B------:R-:W4:Y:S04]  /*15c60*/  LDL R135, [R1+0x6cc] ;  /* 0x0006cc0001877983 */ /* 0x000f280000100800 */
[----:B------:R-:W4:Y:S01]  /*15c70*/  LDL R11, [R1+0x6d0] ;  /* 0x0006d000010b7983 */ /* 0x000f220000100800 */
[----:B--2---:R-:W-:-:S06]  /*15c80*/  PRMT R84, RZ, 0x7610, R84 ;  /* 0x00007610ff547816 */ /* 0x004fcc0000000054 */
[----:B------:R1:W2:Y:S02]  /*15c90*/  @P2 LDG.E.U8 R84, desc[UR24][R4.64] ;  /* 0x0000001804542981 */ /* 0x0002a4000c1e1100 */
[----:B-1----:R-:W-:Y:S01]  /*15ca0*/  @P2 IMAD.MOV.U32 R4, RZ, RZ, R134 ;  /* 0x000000ffff042224 */ /* 0x002fe200078e0086 */
[----:B---3--:R-:W-:Y:S01]  /*15cb0*/  PRMT R82, RZ, 0x7610, R82 ;  /* 0x00007610ff527816 */ /* 0x008fe20000000052 */
[----:B------:R-:W-:-:S05]  /*15cc0*/  @P2 IMAD.MOV.U32 R5, RZ, RZ, R133 ;  /* 0x000000ffff052224 */ /* 0x000fca00078e0085 */
[----:B------:R1:W3:Y:S02]  /*15cd0*/  @P2 LDG.E.U8 R82, desc[UR24][R4.64] ;  /* 0x0000001804522981 */ /* 0x0002e4000c1e1100 */
[----:B-1----:R-:W-:Y:S01]  /*15ce0*/  @P2 IMAD.MOV.U32 R4, RZ, RZ, R56 ;  /* 0x000000ffff042224 */ /* 0x002fe200078e0038 */
[----:B----4-:R-:W-:Y:S01]  /*15cf0*/  PRMT R81, RZ, 0x7610, R81 ;  /* 0x00007610ff517816 */ /* 0x010fe20000000051 */
[----:B------:R-:W-:Y:S01]  /*15d00*/  @P2 IMAD.MOV.U32 R5, RZ, RZ, R136 ;  /* 0x000000ffff052224 */ /* 0x000fe200078e0088 */
[----:B------:R-:W4:Y:S04]  /*15d10*/  LDL.LU R56, [R1+0xc48] ;  /* 0x000c480001387983 */ /* 0x000f280000300800 */
[----:B------:R1:W2:Y:S01]  /*15d20*/  @P2 LDG.E.U8 R81, desc[UR24][R4.64] ;  /* 0x0000001804512981 */ /* 0x0002a2000c1e1100 */
[----:B------:R-:W-:Y:S01]  /*15d30*/  PRMT R80, RZ, 0x7610, R80 ;  /* 0x00007610ff507816 */ /* 0x000fe20000000050 */
[----:B-1----:R-:W-:-:S02]  /*15d40*/  @P2 IMAD.MOV.U32 R4, RZ, RZ, R138 ;  /* 0x000000ffff042224 */ /* 0x002fc400078e008a */
[----:B------:R-:W-:-:S05]  /*15d50*/  @P2 IMAD.MOV.U32 R5, RZ, RZ, R137 ;  /* 0x000000ffff052224 */ /* 0x000fca00078e0089 */
[----:B------:R1:W2:Y:S02]  /*15d60*/  @P2 LDG.E.U8 R80, desc[UR24][R4.64] ;  /* 0x0000001804502981 */ /* 0x0002a4000c1e1100 */
[----:B-1----:R-:W-:Y:S02]  /*15d70*/  @P2 IMAD.MOV.U32 R5, RZ, RZ, R52 ;  /* 0x000000ffff052224 */ /* 0x002fe400078e0034 */
[----:B------:R-:W-:Y:S01]  /*15d80*/  @P2 IMAD.MOV.U32 R4, RZ, RZ, R54 ;  /* 0x000000ffff042224 */ /* 0x000fe200078e0036 */
[----:B------:R-:W2:Y:S04]  /*15d90*/  LDL.LU R52, [R1+0xc44] ;  /* 0x000c440001347983 */ /* 0x000ea80000300800 */
[----:B------:R-:W2:Y:S01]  /*15da0*/  LDL.LU R54, [R1+0xc40] ;  /* 0x000c400001367983 */ /* 0x000ea20000300800 */
[----:B------:R-:W-:-:S02]  /*15db0*/  PRMT R60, RZ, 0x7610, R60 ;  /* 0x00007610ff3c7816 */ /* 0x000fc4000000003c */
[----:B------:R-:W-:Y:S01]  /*15dc0*/  PRMT R58, RZ, 0x7610, R58 ;  /* 0x00007610ff3a7816 */ /* 0x000fe2000000003a */
[----:B------:R-:W3:Y:S04]  /*15dd0*/  LDL R131, [R1+0x72c] ;  /* 0x00072c0001837983 */ /* 0x000ee80000100800 */
[----:B------:R1:W3:Y:S04]  /*15de0*/  @P2 LDG.E.U8 R60, desc[UR24][R4.64] ;  /* 0x00000018043c2981 */ /* 0x0002e8000c1e1100 */
[----:B------:R-:W3:Y:S04]  /*15df0*/  LDL R132, [R1+0x730] ;  /* 0x0007300001847983 */ /* 0x000ee80000100800 */
[----:B------:R-:W3:Y:S01]  /*15e00*/  LDL R136, [R1+0x74c] ;  /* 0x00074c0001887983 */ /* 0x000ee20000100800 */
[----:B-1----:R-:W-:-:S02]  /*15e10*/  @P2 IMAD.MOV.U32 R4, RZ, RZ, R50 ;  /* 0x000000ffff042224 */ /* 0x002fc400078e0032 */
[----:B------:R-:W-:Y:S01]  /*15e20*/  @P2 IMAD.MOV.U32 R5, RZ, RZ, R139 ;  /* 0x000000ffff052224 */ /* 0x000fe200078e008b */
[----:B------:R-:W3:Y:S04]  /*15e30*/  LDL.LU R50, [R1+0xc3c] ;  /* 0x000c3c0001327983 */ /* 0x000ee80000300800 */
[----:B------:R1:W3:Y:S04]  /*15e40*/  @P2 LDG.E.U8 R58, desc[UR24][R4.64] ;  /* 0x00000018043a2981 */ /* 0x0002e8000c1e1100 */
[----:B------:R-:W3:Y:S04]  /*15e50*/  LDL R137, [R1+0x76c] ;  /* 0x00076c0001897983 */ /* 0x000ee80000100800 */
[----:B------:R-:W3:Y:S01]  /*15e60*/  LDL R138, [R1+0x770] ;  /* 0x00077000018a7983 */ /* 0x000ee20000100800 */
[----:B-1----:R-:W-:-:S02]  /*15e70*/  @P2 IMAD.MOV.U32 R4, RZ, RZ, R48 ;  /* 0x000000ffff042224 */ /* 0x002fc400078e0030 */
[----:B------:R-:W-:Y:S01]  /*15e80*/  @P2 IMAD.MOV.U32 R5, RZ, RZ, R140 ;  /* 0x000000ffff052224 */ /* 0x000fe200078e008c */
[----:B------:R-:W3:Y:S04]  /*15e90*/  LDL.LU R48, [R1+0xc38] ;  /* 0x000c380001307983 */ /* 0x000ee80000300800 */
[----:B------:R-:W3:Y:S01]  /*15ea0*/  LDL R139, [R1+0x78c] ;  /* 0x00078c00018b7983 */ /* 0x000ee20000100800 */
[----:B----4-:R-:W-:-:S06]  /*15eb0*/  PRMT R56, RZ, 0x7610, R56 ;  /* 0x00007610ff387816 */ /* 0x010fcc0000000038 */
[----:B------:R1:W4:Y:S02]  /*15ec0*/  @P2 LDG.E.U8 R56, desc[UR24][R4.64] ;  /* 0x0000001804382981 */ /* 0x000324000c1e1100 */
[----:B-1----:R-:W-:Y:S02]  /*15ed0*/  @P2 IMAD.MOV.U32 R4, RZ, RZ, R46 ;  /* 0x000000ffff042224 */ /* 0x002fe400078e002e */
[----:B------:R-:W-:Y:S01]  /*15ee0*/  @P2 IMAD.MOV.U32 R5, RZ, RZ, R3 ;  /* 0x000000ffff052224 */ /* 0x000fe200078e0003 */
[----:B------:R-:W4:Y:S04]  /*15ef0*/  LDL.LU R46, [R1+0xc34] ;  /* 0x000c3400012e7983 */ /* 0x000f280000300800 */
[----:B------:R-:W4:Y:S04]  /*15f00*/  LDL R140, [R1+0x7ac] ;  /* 0x0007ac00018c7983 */ /* 0x000f280000100800 */
[----:B------:R-:W4:Y:S01]  /*15f10*/  LDL R3, [R1+0x7b0] ;  /* 0x0007b00001037983 */ /* 0x000f220000100800 */
[----:B--2---:R-:W-:-:S02]  /*15f20*/  PRMT R54, RZ, 0x7610, R54 ;  /* 0x00007610ff367816 */ /* 0x004fc40000000036 */
[----:B------:R-:W-:-:S04]  /*15f30*/  PRMT R52, RZ, 0x7610, R52 ;  /* 0x00007610ff347816 */ /* 0x000fc80000000034 */
[----:B------:R1:W2:Y:S02]  /*15f40*/  @P2 LDG.E.U8 R54, desc[UR24][R4.64] ;  /* 0x0000001804362981 */ /* 0x0002a4000c1e1100 */
[----:B-1----:R-:W-:Y:S02]  /*15f50*/  @P2 IMAD.MOV.U32 R4, RZ, RZ, R11 ;  /* 0x000000ffff042224 */ /* 0x002fe400078e000b */
[----:B------:R-:W-:-:S05]  /*15f60*/  @P2 IMAD.MOV.U32 R5, RZ, RZ, R135 ;  /* 0x000000ffff052224 */ /* 0x000fca00078e0087 */
[----:B------:R1:W2:Y:S02]  /*15f70*/  @P2 LDG.E.U8 R52, desc[UR24][R4.64] ;  /* 0x0000001804342981 */ /* 0x0002a4000c1e1100 */
[----:B-1----:R-:W-:Y:S02]  /*15f80*/  @P2 IMAD.MOV.U32 R5, RZ, RZ, R42 ;  /* 0x000000ffff052224 */ /* 0x002fe400078e002a */
[----:B------:R-:W-:Y:S01]  /*15f90*/  @P2 IMAD.MOV.U32 R4, RZ, RZ, R44 ;  /* 0x000000ffff042224 */ /* 0x000fe200078e002c */
[----:B------:R-:W2:Y:S04]  /*15fa0*/  LDL.LU R42, [R1+0xc30] ;  /* 0x000c3000012a7983 */ /* 0x000ea80000300800 */
[----:B------:R-:W2:Y:S01]  /*15fb0*/  LDL.LU R44, [R1+0xc2c] ;  /* 0x000c2c00012c7983 */ /* 0x000ea20000300800 */
[----:B---3--:R-:W-:-:S02]  /*15fc0*/  PRMT R50, RZ, 0x7610, R50 ;  /* 0x00007610ff327816 */ /* 0x008fc40000000032 */
[----:B------:R-:W-:Y:S01]  /*15fd0*/  PRMT R48, RZ, 0x7610, R48 ;  /* 0x00007610ff307816 */ /* 0x000fe20000000030 */
[----:B------:R-:W3:Y:S04]  /*15fe0*/  LDL R133, [R1+0x7cc] ;  /* 0x0007cc0001857983 */ /* 0x000ee80000100800 */
[----:B------:R1:W3:Y:S04]  /*15ff0*/  @P2 LDG.E.U8 R50, desc[UR24][R4.64] ;  /* 0x0000001804322981 */ /* 0x0002e8000c1e1100 */
[----:B------:R-:W3:Y:S04]  /*16000*/  LDL R134, [R1+0x7ec] ;  /* 0x0007ec0001867983 */ /* 0x000ee80000100800 */
[----:B------:R-:W3:Y:S01]  /*16010*/  LDL R11, [R1+0x7f0] ;  /* 0x0007f000010b7983 */ /* 0x000ee20000100800 */
[----:B-1----:R-:W-:-:S02]  /*16020*/  @P2 IMAD.MOV.U32 R4, RZ, RZ, R38 ;  /* 0x000000ffff042224 */ /* 0x002fc400078e0026 */
[----:B------:R-:W-:Y:S02]  /*16030*/  @P2 IMAD.MOV.U32 R5, RZ, RZ, R40 ;  /* 0x000000ffff052224 */ /* 0x000fe400078e0028 */
[----:B------:R-:W3:Y:S04]  /*16040*/  LDL.LU R40, [R1+0xc28] ;  /* 0x000c280001287983 */ /* 0x000ee80000300800 */
[----:B------:R1:W3:Y:S04]  /*16050*/  @P2 LDG.E.U8 R48, desc[UR24][R4.64] ;  /* 0x0000001804302981 */ /* 0x0002e8000c1e1100 */
[----:B------:R-:W3:Y:S04]  /*16060*/  LDL.LU R38, [R1+0xc24] ;  /* 0x000c240001267983 */ /* 0x000ee80000300800 */
[----:B------:R-:W3:Y:S01]  /*16070*/  LDL R135, [R1+0x80c] ;  /* 0x00080c0001877983 */ /* 0x000ee20000100800 */
[----:B-1----:R-:W-:-:S02]  /*16080*/  @P2 IMAD.MOV.U32 R4, RZ, RZ, R132 ;  /* 0x000000ffff042224 */ /* 0x002fc400078e0084 */
[----:B------:R-:W-:Y:S01]  /*16090*/  @P2 IMAD.MOV.U32 R5, RZ, RZ, R131 ;  /* 0x000000ffff052224 */ /* 0x000fe200078e0083 */
[----:B----4-:R-:W-:-:S06]  /*160a0*/  PRMT R46, RZ, 0x7610, R46 ;  /* 0x00007610ff2e7816 */ /* 0x010fcc000000002e */
[----:B------:R1:W4:Y:S02]  /*160b0*/  @P2 LDG.E.U8 R46, desc[UR24][R4.64] ;  /* 0x00000018042e2981 */ /* 0x000324000c1e1100 */
[----:B-1----:R-:W-:Y:S02]  /*160c0*/  @P2 IMAD.MOV.U32 R4, RZ, RZ, R36 ;  /* 0x000000ffff042224 */ /* 0x002fe400078e0024 */
[----:B------:R-:W-:Y:S01]  /*160d0*/  @P2 IMAD.MOV.U32 R5, RZ, RZ, R136 ;  /* 0x000000ffff052224 */ /* 0x000fe200078e0088 */
[----:B------:R-:W4:Y:S04]  /*160e0*/  LDL.LU R36, [R1+0xc20] ;  /* 0x000c200001247983 */ /* 0x000f280000300800 */
        /* <DEDUP_REMOVED lines=8> */
[----:B------:R-:W2:Y:S01]  /*16170*/  LDL.LU R32, [R1+0xc1c] ;  /* 0x000c1c0001207983 */ /* 0x000ea20000300800 */
[----:B---3--:R-:W-:Y:S01]  /*16180*/  PRMT R40, RZ, 0x7610, R40 ;  /* 0x00007610ff287816 */ /* 0x008fe20000000028 */
[----:B------:R-:W-:Y:S01]  /*16190*/  @P2 IMAD.MOV.U32 R5, RZ, RZ, R139 ;  /* 0x000000ffff052224 */ /* 0x000fe200078e008b */
[----:B------:R-:W-:Y:S01]  /*161a0*/  PRMT R38, RZ, 0x7610, R38 ;  /* 0x00007610ff267816 */ /* 0x000fe20000000026 */
[----:B------:R-:W3:Y:S04]  /*161b0*/  LDL R129, [R1+0x86c] ;  /* 0x00086c0001817983 */ /* 0x000ee80000100800 */
[----:B------:R1:W3:Y:S01]  /*161c0*/  @P2 LDG.E.U8 R40, desc[UR24][R4.64] ;  /* 0x0000001804282981 */ /* 0x0002e2000c1e1100 */
[----:B------:R-:W-:-:S03]  /*161d0*/  PRMT R34, RZ, 0x7610, R34 ;  /* 0x00007610ff227816 */ /* 0x000fc60000000022 */
[----:B------:R-:W3:Y:S04]  /*161e0*/  LDL R137, [R1+0x870] ;  /* 0x0008700001897983 */ /* 0x000ee80000100800 */
[----:B------:R-:W3:Y:S01]  /*161f0*/  LDL R138, [R1+0x88c] ;  /* 0x00088c00018a7983 */ /* 0x000ee20000100800 */
[----:B-1----:R-:W-:Y:S02]  /*16200*/  @P2 IMAD.MOV.U32 R4, RZ, RZ, R3 ;  /* 0x000000ffff042224 */ /* 0x002fe400078e0003 */
[----:B------:R-:W-:Y:S01]  /*16210*/  @P2 IMAD.MOV.U32 R5, RZ, RZ, R140 ;  /* 0x000000ffff052224 */ /* 0x000fe200078e008c */
[----:B------:R-:W3:Y:S04]  /*16220*/  LDL R139, [R1+0x890] ;  /* 0x00089000018b7983 */ /* 0x000ee80000100800 */
[----:B------:R1:W3:Y:S04]  /*16230*/  @P2 LDG.E.U8 R38, desc[UR24][R4.64] ;  /* 0x0000001804262981 */ /* 0x0002e8000c1e1100 */
[----:B------:R-:W3:Y:S04]  /*16240*/  LDL R140, [R1+0x8ac] ;  /* 0x0008ac00018c7983 */ /* 0x000ee80000100800 */
[----:B------:R-:W3:Y:S01]  /*16250*/  LDL R3, [R1+0x8b0] ;  /* 0x0008b00001037983 */ /* 0x000ee20000100800 */
[----:B-1----:R-:W-:-:S02]  /*16260*/  @P2 IMAD.MOV.U32 R4, RZ, RZ, R28 ;  /* 0x000000ffff042224 */ /* 0x002fc400078e001c */
[----:B------:R-:W-:Y:S01]  /*16270*/  @P2 IMAD.MOV.U32 R5, RZ, RZ, R133 ;  /* 0x000000ffff052224 */ /* 0x000fe200078e0085 */
[----:B------:R-:W3:Y:S01]  /*16280*/  LDL.LU R28, [R1+0xc18] ;  /* 0x000c1800011c7983 */ /* 0x000ee20000300800 */
[----:B------:R-:W-:Y:S02]  /*16290*/  PRMT R30, RZ, 0x7610, R30 ;  /* 0x00007610ff1e7816 */ /* 0x000fe4000000001e */
[----:B----4-:R-:W-:-:S06]  /*162a0*/  PRMT R36, RZ, 0x7610, R36 ;  /* 0x00007610ff247816 */ /* 0x010fcc0000000024 */
[----:B------:R1:W4:Y:S02]  /*162b0*/  @P2 LDG.E.U8 R36, desc[UR24][R4.64] ;  /* 0x0000001804242981 */ /* 0x000324000c1e1100 */
[----:B-1----:R-:W-:Y:S02]  /*162c0*/  @P2 IMAD.MOV.U32 R4, RZ, RZ, R11 ;  /* 0x000000ffff042224 */ /* 0x002fe400078e000b */
[----:B------:R-:W-:Y:S01]  /*162d0*/  @P2 IMAD.MOV.U32 R5, RZ, RZ, R134 ;  /* 0x000000ffff052224 */ /* 0x000fe200078e0086 */
[----:B------:R-:W4:Y:S04]  /*162e0*/  LDL R11, [R1+0x8cc] ;  /* 0x0008cc00010b7983 */ /* 0x000f280000100800 */
[----:B------:R1:W4:Y:S02]  /*162f0*/  @P2 LDG.E.U8 R34, desc[UR24][R4.64] ;  /* 0x0000001804222981 */ /* 0x000324000c1e1100 */
[----:B-1----:R-:W-:-:S02]  /*16300*/  @P2 IMAD.MOV.U32 R4, RZ, RZ, R26 ;  /* 0x000000ffff042224 */ /* 0x002fc400078e001a */
[----:B------:R-:W-:Y:S01]  /*16310*/  @P2 IMAD.MOV.U32 R5, RZ, RZ, R135 ;  /* 0x000000ffff052224 */ /* 0x000fe200078e0087 */
[----:B------:R-:W4:Y:S04]  /*16320*/  LDL.LU R26, [R1+0xc14] ;  /* 0x000c1400011a7983 */ /* 0x000f280000300800 */
[----:B------:R-:W4:Y:S01]  /*16330*/  LDL R130, [R1+0x8ec] ;  /* 0x0008ec0001827983 */ /* 0x000f220000100800 */
[----:B--2---:R-:W-:-:S06]  /*16340*/  PRMT R32, RZ, 0x7610, R32 ;  /* 0x00007610ff207816 */ /* 0x004fcc0000000020 */
[----:B------:R1:W2:Y:S02]  /*16350*/  @P2 LDG.E.U8 R32, desc[UR24][R4.64] ;  /* 0x0000001804202981 */ /* 0x0002a4000c1e1100 */
[----:B-1----:R-:W-:Y:S02]  /*16360*/  @P2 IMAD.MOV.U32 R5, RZ, RZ, R24 ;  /* 0x000000ffff052224 */ /* 0x002fe400078e0018 */
[----:B------:R-:W2:Y:S01]  /*16370*/  LDL.LU R24, [R1+0xc10] ;  /* 0x000c100001187983 */ /* 0x000ea20000300800 */
[----:B------:R-:W-:-:S03]  /*16380*/  @P2 IMAD.MOV.U32 R4, RZ, RZ, R22 ;  /* 0x000000ffff042224 */ /* 0x000fc600078e0016 */
[----:B------:R-:W2:Y:S04]  /*16390*/  LDL.LU R22, [R1+0xc0c] ;  /* 0x000c0c0001167983 */ /* 0x000ea80000300800 */
[----:B------:R1:W2:Y:S04]  /*163a0*/  @P2 LDG.E.U8 R30, desc[UR24][R4.64] ;  /* 0x00000018041e2981 */ /* 0x0002a8000c1e1100 */
[----:B------:R-:W2:Y:S04]  /*163b0*/  LDL R131, [R1+0x90c] ;  /* 0x00090c0001837983 */ /* 0x000ea80000100800 */
[----:B------:R-:W2:Y:S01]  /*163c0*/  LDL R132, [R1+0x910] ;  /* 0x0009100001847983 */ /* 0x000ea20000100800 */
[----:B-1----:R-:W-:-:S03]  /*163d0*/  @P2 IMAD.MOV.U32 R4, RZ, RZ, R20 ;  /* 0x000000ffff042224 */ /* 0x002fc600078e0014 */
[----:B------:R-:W2:Y:S04]  /*163e0*/  LDL R133, [R1+0x92c] ;  /* 0x00092c0001857983 */ /* 0x000ea80000100800 */
[----:B------:R-:W2:Y:S04]  /*163f0*/  LDL R134, [R1+0x930] ;  /* 0x0009300001867983 */ /* 0x000ea80000100800 */
[----:B------:R-:W2:Y:S01]  /*16400*/  LDL.LU R20, [R1+0xc08] ;  /* 0x000c080001147983 */ /* 0x000ea20000300800 */
[----:B---3--:R-:W-:Y:S01]  /*16410*/  PRMT R28, RZ, 0x7610, R28 ;  /* 0x00007610ff1c7816 */ /* 0x008fe2000000001c */
[----:B------:R-:W-:-:S02]  /*16420*/  @P2 IMAD.MOV.U32 R5, RZ, RZ, R136 ;  /* 0x000000ffff052224 */ /* 0x000fc400078e0088 */
[----:B------:R-:W3:Y:S04]  /*16430*/  LDL R135, [R1+0x94c] ;  /* 0x00094c0001877983 */ /* 0x000ee80000100800 */
[----:B------:R1:W3:Y:S04]  /*16440*/  @P2 LDG.E.U8 R28, desc[UR24][R4.64] ;  /* 0x00000018041c2981 */ /* 0x0002e8000c1e1100 */
[----:B------:R-:W3:Y:S01]  /*16450*/  LDL R136, [R1+0x174] ;  /* 0x0001740001887983 */ /* 0x000ee20000100800 */
[----:B-1----:R-:W-:Y:S02]  /*16460*/  @P2 IMAD.MOV.U32 R4, RZ, RZ, R137 ;  /* 0x000000ffff042224 */ /* 0x002fe400078e0089 */
[----:B------:R-:W-:Y:S01]  /*16470*/  @P2 IMAD.MOV.U32 R5, RZ, RZ, R129 ;  /* 0x000000ffff052224 */ /* 0x000fe200078e0081 */
[----:B------:R-:W3:Y:S01]  /*16480*/  LDL R137, [R1+0x1f4] ;  /* 0x0001f40001897983 */ /* 0x000ee20000100800 */
[----:B----4-:R-:W-:-:S06]  /*16490*/  PRMT R26, RZ, 0x7610, R26 ;  /* 0x00007610ff1a7816 */ /* 0x010fcc000000001a */
[----:B------:R1:W4:Y:S02]  /*164a0*/  @P2 LDG.E.U8 R26, desc[UR24][R4.64] ;  /* 0x00000018041a2981 */ /* 0x000324000c1e1100 */
[----:B-1----:R-:W-:Y:S02]  /*164b0*/  @P2 IMAD.MOV.U32 R4, RZ, RZ, R139 ;  /* 0x000000ffff042224 */ /* 0x002fe400078e008b */
[----:B------:R-:W-:Y:S01]  /*164c0*/  @P2 IMAD.MOV.U32 R5, RZ, RZ, R138 ;  /* 0x000000ffff052224 */ /* 0x000fe200078e008a */
[----:B------:R-:W4:Y:S04]  /*164d0*/  LDL R139, [R1+0x5dc] ;  /* 0x0005dc00018b7983 */ /* 0x000f280000100800 */
[----:B------:R-:W4:Y:S01]  /*164e0*/  LDL R138, [R1+0x254] ;  /* 0x00025400018a7983 */ /* 0x000f220000100800 */
[----:B--2---:R-:W-:-:S02]  /*164f0*/  PRMT R24, RZ, 0x7610, R24 ;  /* 0x00007610ff187816 */ /* 0x004fc40000000018 */
[----:B------:R-:W-:-:S04]  /*16500*/  PRMT R22, RZ, 0x7610, R22 ;  /* 0x00007610ff167816 */ /* 0x000fc80000000016 */
[----:B------:R1:W2:Y:S02]  /*16510*/  @P2 LDG.E.U8 R24, desc[UR24][R4.64] ;  /* 0x0000001804182981 */ /* 0x0002a4000c1e1100 */
[----:B-1----:R-:W-:Y:S02]  /*16520*/  @P2 IMAD.MOV.U32 R4, RZ, RZ, R3 ;  /* 0x000000ffff042224 */ /* 0x002fe400078e0003 */
[----:B------:R-:W-:Y:S02]  /*16530*/  @P2 IMAD.MOV.U32 R5, RZ, RZ, R140 ;  /* 0x000000ffff052224 */ /* 0x000fe400078e008c */
[----:B------:R-:W2:Y:S04]  /*16540*/  LDL R140, [R1+0x5e0] ;  /* 0x0005e000018c7983 */ /* 0x000ea80000100800 */
[----:B------:R1:W2:Y:S02]  /*16550*/  @P2 LDG.E.U8 R22, desc[UR24][R4.64] ;  /* 0x0000001804162981 */ /* 0x0002a4000c1e1100 */
[----:B-1----:R-:W-:-:S02]  /*16560*/  @P2 IMAD.MOV.U32 R4, RZ, RZ, R67 ;  /* 0x000000ffff042224 */ /* 0x002fc400078e0043 */
[----:B------:R-:W2:Y:S01]  /*16570*/  LDL.LU R67, [R1+0xc04] ;  /* 0x000c040001437983 */ /* 0x000ea20000300800 */
[----:B------:R-:W-:Y:S01]  /*16580*/  PRMT R20, RZ, 0x7610, R20 ;  /* 0x00007610ff147816 */ /* 0x000fe20000000014 */
[----:B------:R-:W-:Y:S02]  /*16590*/  @P2 IMAD.MOV.U32 R5, RZ, RZ, R11 ;  /* 0x000000ffff052224 */ /* 0x000fe400078e000b */
[----:B------:R-:W4:Y:S04]  /*165a0*/  LDL R3, [R1+0x604] ;  /* 0x0006040001037983 */ /* 0x000f280000100800 */
[----:B------:R1:W4:Y:S04]  /*165b0*/  @P2 LDG.E.U8 R20, desc[UR24][R4.64] ;  /* 0x0000001804142981 */ /* 0x000328000c1e1100 */
[----:B------:R-:W4:Y:S01]  /*165c0*/  LDL R11, [R1+0x62c] ;  /* 0x00062c00010b7983 */ /* 0x000f220000100800 */
[----:B-1----:R-:W-:-:S03]  /*165d0*/  @P2 IMAD.MOV.U32 R4, RZ, RZ, R66 ;  /* 0x000000ffff042224 */ /* 0x002fc600078e0042 */
[----:B------:R-:W4:Y:S01]  /*165e0*/  LDL.LU R66, [R1+0xc00] ;  /* 0x000c000001427983 */ /* 0x000f220000300800 */
[----:B------:R-:W-:Y:S01]  /*165f0*/  PRMT R18, RZ, 0x7610, R18 ;  /* 0x00007610ff127816 */ /* 0x000fe20000000012 */
[----:B------:R-:W-:Y:S01]  /*16600*/  @P2 IMAD.MOV.U32 R5, RZ, RZ, R130 ;  /* 0x000000ffff052224 */ /* 0x000fe200078e0082 */
[----:B------:R-:W-:-:S04]  /*16610*/  PRMT R17, RZ, 0x7610, R17 ;  /* 0x00007610ff117816 */ /* 0x000fc80000000011 */
[----:B------:R1:W4:Y:S01]  /*16620*/  @P2 LDG.E.U8 R18, desc[UR24][R4.64] ;  /* 0x0000001804122981 */ /* 0x000322000c1e1100 */
[----:B------:R-:W-:Y:S01]  /*16630*/  PRMT R16, RZ, 0x7610, R16 ;  /* 0x00007610ff107816 */ /* 0x000fe20000000010 */
[----:B-1----:R-:W-:Y:S02]  /*16640*/  @P2 IMAD.MOV.U32 R4, RZ, RZ, R132 ;  /* 0x000000ffff042224 */ /* 0x002fe400078e0084 */
[----:B------:R-:W-:-:S05]  /*16650*/  @P2 IMAD.MOV.U32 R5, RZ, RZ, R131 ;  /* 0x000000ffff052224 */ /* 0x000fca00078e0083 */
[----:B------:R1:W4:Y:S01]  /*16660*/  @P2 LDG.E.U8 R17, desc[UR24][R4.64] ;  /* 0x0000001804112981 */ /* 0x000322000c1e1100 */
[----:B------:R-:W-:Y:S01]  /*16670*/  PRMT R15, RZ, 0x7610, R15 ;  /* 0x00007610ff0f7816 */ /* 0x000fe2000000000f */
[----:B-1----:R-:W-:Y:S02]  /*16680*/  @P2 IMAD.MOV.U32 R4, RZ, RZ, R134 ;  /* 0x000000ffff042224 */ /* 0x002fe400078e0086 */
[----:B------:R-:W-:-:S05]  /*16690*/  @P2 IMAD.MOV.U32 R5, RZ, RZ, R133 ;  /* 0x000000ffff052224 */ /* 0x000fca00078e0085 */
[----:B------:R1:W4:Y:S02]  /*166a0*/  @P2 LDG.E.U8 R16, desc[UR24][R4.64] ;  /* 0x0000001804102981 */ /* 0x000324000c1e1100 */
[----:B-1----:R-:W-:Y:S02]  /*166b0*/  @P2 IMAD.MOV.U32 R4, RZ, RZ, R64 ;  /* 0x000000ffff042224 */ /* 0x002fe400078e0040 */
[----:B---3--:R-:W-:Y:S01]  /*166c0*/  @P2 IMAD.MOV.U32 R5, RZ, RZ, R135 ;  /* 0x000000ffff052224 */ /* 0x008fe200078e0087 */
[----:B------:R-:W3:Y:S04]  /*166d0*/  LDL.LU R64, [R1+0xbfc] ;  /* 0x000bfc0001407983 */ /* 0x000ee80000300800 */
[----:B------:R1:W3:Y:S02]  /*166e0*/  @P2 LDG.E.U8 R15, desc[UR24][R4.64] ;  /* 0x00000018040f2981 */ /* 0x0002e4000c1e1100 */
[----:B-1----:R-:W-:-:S02]  /*166f0*/  @P2 IMAD.MOV.U32 R4, RZ, RZ, R63 ;  /* 0x000000ffff042224 */ /* 0x002fc400078e003f */
[----:B------:R-:W3:Y:S01]  /*16700*/  LDL.LU R63, [R1+0xbf8] ;  /* 0x000bf800013f7983 */ /* 0x000ee20000300800 */
[----:B------:R-:W-:Y:S01]  /*16710*/  @P2 IMAD.MOV.U32 R5, RZ, RZ, R136 ;  /* 0x000000ffff052224 */ /* 0x000fe200078e0088 */
[----:B------:R-:W-:Y:S02]  /*16720*/  PRMT R65, RZ, 0x7610, R65 ;  /* 0x00007610ff417816 */ /* 0x000fe40000000041 */
[----:B--2---:R-:W-:-:S06]  /*16730*/  PRMT R67, RZ, 0x7610, R67 ;  /* 0x00007610ff437816 */ /* 0x004fcc0000000043 */
[----:B------:R1:W2:Y:S02]  /*16740*/  @P2 LDG.E.U8 R67, desc[UR24][R4.64] ;  /* 0x0000001804432981 */ /* 0x0002a4000c1e1100 */
[----:B-1----:R-:W-:Y:S02]  /*16750*/  @P2 IMAD.MOV.U32 R5, RZ, RZ, R62 ;  /* 0x000000ffff052224 */ /* 0x002fe400078e003e */
[----:B------:R-:W2:Y:S01]  /*16760*/  LDL.LU R62, [R1+0xbf4] ;  /* 0x000bf400013e7983 */ /* 0x000ea20000300800 */
[----:B------:R-:W-:-:S03]  /*16770*/  @P2 IMAD.MOV.U32 R4, RZ, RZ, R61 ;  /* 0x000000ffff042224 */ /* 0x000fc600078e003d */
[----:B------:R-:W2:Y:S01]  /*16780*/  LDL.LU R61, [R1+0xbf0] ;  /* 0x000bf000013d7983 */ /* 0x000ea20000300800 */
[----:B----4-:R-:W-:-:S06]  /*16790*/  PRMT R66, RZ, 0x7610, R66 ;  /* 0x00007610ff427816 */ /* 0x010fcc0000000042 */
[----:B------:R1:W4:Y:S02]  /*167a0*/  @P2 LDG.E.U8 R66, desc[UR24][R4.64] ;  /* 0x0000001804422981 */ /* 0x000324000c1e1100 */
[----:B-1----:R-:W-:Y:S02]  /*167b0*/  @P2 IMAD.MOV.U32 R4, RZ, RZ, R59 ;  /* 0x000000ffff042224 */ /* 0x002fe400078e003b */
[----:B------:R-:W-:Y:S01]  /*167c0*/  @P2 IMAD.MOV.U32 R5, RZ, RZ, R137 ;  /* 0x000000ffff052224 */ /* 0x000fe200078e0089 */
[----:B------:R-:W4:Y:S04]  /*167d0*/  LDL.LU R59, [R1+0xbec] ;  /* 0x000bec00013b7983 */ /* 0x000f280000300800 */
[----:B------:R1:W4:Y:S02]  /*167e0*/  @P2 LDG.E.U8 R65, desc[UR24][R4.64] ;  /* 0x0000001804412981 */ /* 0x000324000c1e1100 */
[----:B-1----:R-:W-:-:S02]  /*167f0*/  @P2 IMAD.MOV.U32 R4, RZ, RZ, R57 ;  /* 0x000000ffff042224 */ /* 0x002fc400078e0039 */
[----:B------:R-:W4:Y:S01]  /*16800*/  LDL.LU R57, [R1+0xbe8] ;  /* 0x000be80001397983 */ /* 0x000f220000300800 */
[----:B------:R-:W-:Y:S01]  /*16810*/  @P2 IMAD.MOV.U32 R5, RZ, RZ, R138 ;  /* 0x000000ffff052224 */ /* 0x000fe200078e008a */
[----:B---3--:R-:W-:-:S06]  /*16820*/  PRMT R64, RZ, 0x7610, R64 ;  /* 0x00007610ff407816 */ /* 0x008fcc0000000040 */
[----:B------:R1:W3:Y:S01]  /*16830*/  @P2 LDG.E.U8 R64, desc[UR24][R4.64] ;  /* 0x0000001804402981 */ /* 0x0002e2000c1e1100 */
[----:B------:R-:W-:Y:S01]  /*16840*/  PRMT R63, RZ, 0x7610, R63 ;  /* 0x00007610ff3f7816 */ /* 0x000fe2000000003f */
[----:B-1----:R-:W-:Y:S02]  /*16850*/  @P2 IMAD.MOV.U32 R4, RZ, RZ, R140 ;  /* 0x000000ffff042224 */ /* 0x002fe400078e008c */
[----:B------:R-:W-:-:S05]  /*16860*/  @P2 IMAD.MOV.U32 R5, RZ, RZ, R139 ;  /* 0x000000ffff052224 */ /* 0x000fca00078e008b */
[----:B------:R1:W3:Y:S02]  /*16870*/  @P2 LDG.E.U8 R63, desc[UR24][R4.64] ;  /* 0x00000018043f2981 */ /* 0x0002e4000c1e1100 */
[----:B-1----:R-:W-:Y:S02]  /*16880*/  @P2 IMAD.MOV.U32 R4, RZ, RZ, R55 ;  /* 0x000000ffff042224 */ /* 0x002fe400078e0037 */
[----:B------:R-:W3:Y:S01]  /*16890*/  LDL.LU R55, [R1+0xbe4] ;  /* 0x000be40001377983 */ /* 0x000ee20000300800 */
[----:B------:R-:W-:Y:S01]  /*168a0*/  @P2 IMAD.MOV.U32 R5, RZ, RZ, R3 ;  /* 0x000000ffff052224 */ /* 0x000fe200078e0003 */
[----:B--2---:R-:W-:Y:S02]  /*168b0*/  PRMT R62, RZ, 0x7610, R62 ;  /* 0x00007610ff3e7816 */ /* 0x004fe4000000003e */
[----:B------:R-:W-:-:S04]  /*168c0*/  PRMT R61, RZ, 0x7610, R61 ;  /* 0x00007610ff3d7816 */ /* 0x000fc8000000003d */
[----:B------:R1:W2:Y:S02]  /*168d0*/  @P2 LDG.E.U8 R62, desc[UR24][R4.64] ;  /* 0x00000018043e2981 */ /* 0x0002a4000c1e1100 */
[----:B-1----:R-:W-:Y:S02]  /*168e0*/  @P2 IMAD.MOV.U32 R4, RZ, RZ, R53 ;  /* 0x000000ffff042224 */ /* 0x002fe400078e0035 */
[----:B------:R-:W-:Y:S01]  /*168f0*/  @P2 IMAD.MOV.U32 R5, RZ, RZ, R11 ;  /* 0x000000ffff052224 */ /* 0x000fe200078e000b */
[----:B------:R-:W2:Y:S04]  /*16900*/  LDL.LU R53, [R1+0xbe0] ;  /* 0x000be00001357983 */ /* 0x000ea80000300800 */
[----:B------:R1:W2:Y:S01]  /*16910*/  @P2 LDG.E.U8 R61, desc[UR24][R4.64] ;  /* 0x00000018043d2981 */ /* 0x0002a2000c1e1100 */
[----:B----4-:R-:W-:Y:S01]  /*16920*/  PRMT R59, RZ, 0x7610, R59 ;  /* 0x00007610ff3b7816 */ /* 0x010fe2000000003b */
[----:B-1----:R-:W-:-:S02]  /*16930*/  @P2 IMAD.MOV.U32 R5, RZ, RZ, R76 ;  /* 0x000000ffff052224 */ /* 0x002fc400078e004c */
[----:B------:R-:W-:Y:S01]  /*16940*/  @P2 IMAD.MOV.U32 R4, RZ, RZ, R51 ;  /* 0x000000ffff042224 */ /* 0x000fe200078e0033 */
[----:B------:R-:W4:Y:S04]  /*16950*/  LDL.LU R76, [R1+0xbdc] ;  /* 0x000bdc00014c7983 */ /* 0x000f280000300800 */
[----:B------:R-:W4:Y:S01]  /*16960*/  LDL.LU R51, [R1+0xbd8] ;  /* 0x000bd80001337983 */ /* 0x000f220000300800 */
[----:B------:R-:W-:-:S03]  /*16970*/  PRMT R57, RZ, 0x7610, R57 ;  /* 0x00007610ff397816 */ /* 0x000fc60000000039 */
[----:B------:R1:W4:Y:S02]  /*16980*/  @P2 LDG.E.U8 R59, desc[UR24][R4.64] ;  /* 0x00000018043b2981 */ /* 0x000324000c1e1100 */
[----:B-1----:R-:W-:Y:S02]  /*16990*/  @P2 IMAD.MOV.U32 R4, RZ, RZ, R79 ;  /* 0x000000ffff042224 */ /* 0x002fe400078e004f */
[----:B------:R-:W-:Y:S02]  /*169a0*/  @P2 IMAD.MOV.U32 R5, RZ, RZ, R31 ;  /* 0x000000ffff052224 */ /* 0x000fe400078e001f */
[----:B------:R-:W4:Y:S04]  /*169b0*/  LDL.LU R31, [R1+0xbd4] ;  /* 0x000bd400011f7983 */ /* 0x000f280000300800 */
[----:B------:R1:W4:Y:S04]  /*169c0*/  @P2 LDG.E.U8 R57, desc[UR24][R4.64] ;  /* 0x0000001804392981 */ /* 0x000328000c1e1100 */
[----:B------:R-:W4:Y:S01]  /*169d0*/  LDL.LU R79, [R1+0xbd0] ;  /* 0x000bd000014f7983 */ /* 0x000f220000300800 */
[----:B-1----:R-:W-:-:S02]  /*169e0*/  @P2 IMAD.MOV.U32 R5, RZ, RZ, R73 ;  /* 0x000000ffff052224 */ /* 0x002fc400078e0049 */
[----:B------:R-:W-:Y:S01]  /*169f0*/  @P2 IMAD.MOV.U32 R4, RZ, RZ, R47 ;  /* 0x000000ffff042224 */ /* 0x000fe200078e002f */
[----:B------:R-:W4:Y:S04]  /*16a00*/  LDL.LU R73, [R1+0xbcc] ;  /* 0x000bcc0001497983 */ /* 0x000f280000300800 */
[----:B------:R-:W4:Y:S01]  /*16a10*/  LDL.LU R47, [R1+0xbc8] ;  /* 0x000bc800012f7983 */ /* 0x000f220000300800 */
[----:B---3--:R-:W-:-:S06]  /*16a20*/  PRMT R55, RZ, 0x7610, R55 ;  /* 0x00007610ff377816 */ /* 0x008fcc0000000037 */
[----:B------:R1:W3:Y:S02]  /*16a30*/  @P2 LDG.E.U8 R55, desc[UR24][R4.64] ;  /* 0x0000001804372981 */ /* 0x0002e4000c1e1100 */
[----:B-1----:R-:W-:Y:S02]  /*16a40*/  @P2 IMAD.MOV.U32 R5, RZ, RZ, R68 ;  /* 0x000000ffff052224 */ /* 0x002fe400078e0044 */
[----:B------:R-:W-:Y:S01]  /*16a50*/  @P2 IMAD.MOV.U32 R4, RZ, RZ, R45 ;  /* 0x000000ffff042224 */ /* 0x000fe200078e002d */
[----:B------:R-:W3:Y:S04]  /*16a60*/  LDL.LU R68, [R1+0xbc4] ;  /* 0x000bc40001447983 */ /* 0x000ee80000300800 */
[----:B------:R-:W3:Y:S01]  /*16a70*/  LDL.LU R45, [R1+0xbc0] ;  /* 0x000bc000012d7983 */ /* 0x000ee20000300800 */
[----:B------:R-:W-:-:S02]  /*16a80*/  PRMT R49, RZ, 0x7610, R49 ;  /* 0x00007610ff317816 */ /* 0x000fc40000000031 */
[----:B--2---:R-:W-:-:S06]  /*16a90*/  PRMT R53, RZ, 0x7610, R53 ;  /* 0x00007610ff357816 */ /* 0x004fcc0000000035 */
[----:B------:R1:W2:Y:S02]  /*16aa0*/  @P2 LDG.E.U8 R53, desc[UR24][R4.64] ;  /* 0x0000001804352981 */ /* 0x0002a4000c1e1100 */
[----:B-1----:R-:W-:Y:S02]  /*16ab0*/  @P2 IMAD.MOV.U32 R4, RZ, RZ, R70 ;  /* 0x000000ffff042224 */ /* 0x002fe400078e0046 */
[----:B------:R-:W-:Y:S02]  /*16ac0*/  @P2 IMAD.MOV.U32 R5, RZ, RZ, R43 ;  /* 0x000000ffff052224 */ /* 0x000fe400078e002b */
[----:B------:R-:W2:Y:S01]  /*16ad0*/  LDL.LU R43, [R1+0xbbc] ;  /* 0x000bbc00012b7983 */ /* 0x000ea20000300800 */
[----:B----4-:R-:W-:-:S03]  /*16ae0*/  PRMT R51, RZ, 0x7610, R51 ;  /* 0x00007610ff337816 */ /* 0x010fc60000000033 */
[----:B------:R-:W4:Y:S04]  /*16af0*/  LDL.LU R70, [R1+0xbb8] ;  /* 0x000bb80001467983 */ /* 0x000f280000300800 */
[----:B------:R1:W4:Y:S02]  /*16b00*/  @P2 LDG.E.U8 R51, desc[UR24][R4.64] ;  /* 0x0000001804332981 */ /* 0x000324000c1e1100 */
[----:B-1----:R-:W-:Y:S02]  /*16b10*/  @P2 IMAD.MOV.U32 R5, RZ, RZ, R78 ;  /* 0x000000ffff052224 */ /* 0x002fe400078e004e */
[----:B------:R-:W-:Y:S01]  /*16b20*/  @P2 IMAD.MOV.U32 R4, RZ, RZ, R41 ;  /* 0x000000ffff042224 */ /* 0x000fe200078e0029 */
[----:B------:R-:W4:Y:S04]  /*16b30*/  LDL.LU R78, [R1+0xbb4] ;  /* 0x000bb400014e7983 */ /* 0x000f280000300800 */
[----:B------:R-:W4:Y:S04]  /*16b40*/  LDL.LU R41, [R1+0xbb0] ;  /* 0x000bb00001297983 */ /* 0x000f280000300800 */
[----:B------:R1:W4:Y:S02]  /*16b50*/  @P2 LDG.E.U8 R49, desc[UR24][R4.64] ;  /* 0x0000001804312981 */ /* 0x000324000c1e1100 */
[----:B-1----:R-:W-:-:S02]  /*16b60*/  @P2 IMAD.MOV.U32 R5, RZ, RZ, R69 ;  /* 0x000000ffff052224 */ /* 0x002fc400078e0045 */
[----:B------:R-:W-:Y:S01]  /*16b70*/  @P2 IMAD.MOV.U32 R4, RZ, RZ, R39 ;  /* 0x000000ffff042224 */ /* 0x000fe200078e0027 */
[----:B------:R-:W4:Y:S01]  /*16b80*/  LDL.LU R69, [R1+0xbac] ;  /* 0x000bac0001457983 */ /* 0x000f220000300800 */
[----:B------:R-:W-:-:S03]  /*16b90*/  PRMT R47, RZ, 0x7610, R47 ;  /* 0x00007610ff2f7816 */ /* 0x000fc6000000002f */
[----:B------:R-:W4:Y:S04]  /*16ba0*/  LDL.LU R39, [R1+0xba8] ;  /* 0x000ba80001277983 */ /* 0x000f280000300800 */
[----:B------:R1:W4:Y:S02]  /*16bb0*/  @P2 LDG.E.U8 R47, desc[UR24][R4.64] ;  /* 0x00000018042f2981 */ /* 0x000324000c1e1100 */
[----:B-1----:R-:W-:Y:S02]  /*16bc0*/  @P2 IMAD.MOV.U32 R5, RZ, RZ, R75 ;  /* 0x000000ffff052224 */ /* 0x002fe400078e004b */
[----:B------:R-:W-:Y:S01]  /*16bd0*/  @P2 IMAD.MOV.U32 R4, RZ, RZ, R37 ;  /* 0x000000ffff042224 */ /* 0x000fe200078e0025 */
[----:B------:R-:W4:Y:S04]  /*16be0*/  LDL.LU R75, [R1+0xba4] ;  /* 0x000ba400014b7983 */ /* 0x000f280000300800 */
[----:B------:R-:W4:Y:S01]  /*16bf0*/  LDL.LU R37, [R1+0xba0] ;  /* 0x000ba00001257983 */ /* 0x000f220000300800 */
[----:B---3--:R-:W-:-:S06]  /*16c00*/  PRMT R45, RZ, 0x7610, R45 ;  /* 0x00007610ff2d7816 */ /* 0x008fcc000000002d */
[----:B------:R1:W3:Y:S02]  /*16c10*/  @P2 LDG.E.U8 R45, desc[UR24][R4.64] ;  /* 0x00000018042d2981 */ /* 0x0002e4000c1e1100 */
[----:B-1----:R-:W-:Y:S02]  /*16c20*/  @P2 IMAD.MOV.U32 R5, RZ, RZ, R33 ;  /* 0x000000ffff052224 */ /* 0x002fe400078e0021 */
[----:B------:R-:W3:Y:S01]  /*16c30*/  LDL.LU R33, [R1+0xb9c] ;  /* 0x000b9c0001217983 */ /* 0x000ee20000300800 */
[----:B------:R-:W-:-:S03]  /*16c40*/  @P2 IMAD.MOV.U32 R4, RZ, RZ, R72 ;  /* 0x000000ffff042224 */ /* 0x000fc600078e0048 */
[----:B------:R-:W3:Y:S01]  /*16c50*/  LDL.LU R72, [R1+0xb98] ;  /* 0x000b980001487983 */ /* 0x000ee20000300800 */
[----:B--2---:R-:W-:-:S06]  /*16c60*/  PRMT R43, RZ, 0x7610, R43 ;  /* 0x00007610ff2b7816 */ /* 0x004fcc000000002b */
[----:B------:R1:W2:Y:S02]  /*16c70*/  @P2 LDG.E.U8 R43, desc[UR24][R4.64] ;  /* 0x00000018042b2981 */ /* 0x0002a4000c1e1100 */
[----:B-1----:R-:W-:Y:S02]  /*16c80*/  @P2 IMAD.MOV.U32 R4, RZ, RZ, R29 ;  /* 0x000000ffff042224 */ /* 0x002fe400078e001d */
[----:B------:R-:W-:Y:S02]  /*16c90*/  @P2 IMAD.MOV.U32 R5, RZ, RZ, R71 ;  /* 0x000000ffff052224 */ /* 0x000fe400078e0047 */
[----:B------:R-:W2:Y:S04]  /*16ca0*/  LDL.LU R71, [R1+0xb94] ;  /* 0x000b940001477983 */ /* 0x000ea80000300800 */
[----:B------:R-:W2:Y:S01]  /*16cb0*/  LDL.LU R29, [R1+0xb90] ;  /* 0x000b9000011d7983 */ /* 0x000ea20000300800 */
[----:B----4-:R-:W-:-:S06]  /*16cc0*/  PRMT R41, RZ, 0x7610, R41 ;  /* 0x00007610ff297816 */ /* 0x010fcc0000000029 */
[----:B------:R1:W4:Y:S02]  /*16cd0*/  @P2 LDG.E.U8 R41, desc[UR24][R4.64] ;  /* 0x0000001804292981 */ /* 0x000324000c1e1100 */
[----:B-1----:R-:W-:Y:S02]  /*16ce0*/  @P2 IMAD.MOV.U32 R5, RZ, RZ, R77 ;  /* 0x000000ffff052224 */ /* 0x002fe400078e004d */
[----:B------:R-:W-:Y:S01]  /*16cf0*/  @P2 IMAD.MOV.U32 R4, RZ, RZ, R27 ;  /* 0x000000ffff042224 */ /* 0x000fe200078e001b */
[----:B------:R-:W4:Y:S01]  /*16d00*/  LDL.LU R77, [R1+0xb8c] ;  /* 0x000b8c00014d7983 */ /* 0x000f220000300800 */
[----:B------:R-:W-:-:S03]  /*16d10*/  PRMT R39, RZ, 0x7610, R39 ;  /* 0x00007610ff277816 */ /* 0x000fc60000000027 */
[----:B------:R-:W4:Y:S04]  /*16d20*/  LDL.LU R27, [R1+0xb88] ;  /* 0x000b8800011b7983 */ /* 0x000f280000300800 */
[----:B------:R1:W4:Y:S02]  /*16d30*/  @P2 LDG.E.U8 R39, desc[UR24][R4.64] ;  /* 0x0000001804272981 */ /* 0x000324000c1e1100 */
[----:B-1----:R-:W-:Y:S02]  /*16d40*/  @P2 IMAD.MOV.U32 R5, RZ, RZ, R25 ;  /* 0x000000ffff052224 */ /* 0x002fe400078e0019 */
[----:B------:R-:W4:Y:S01]  /*16d50*/  LDL.LU R25, [R1+0xb84] ;  /* 0x000b840001197983 */ /* 0x000f220000300800 */
[----:B------:R-:W-:Y:S01]  /*16d60*/  @P2 IMAD.MOV.U32 R4, RZ, RZ, R23 ;  /* 0x000000ffff042224 */ /* 0x000fe200078e0017 */
[----:B------:R-:W-:-:S02]  /*16d70*/  PRMT R37, RZ, 0x7610, R37 ;  /* 0x00007610ff257816 */ /* 0x000fc40000000025 */
[----:B------:R-:W4:Y:S04]  /*16d80*/  LDL.LU R23, [R1+0xb80] ;  /* 0x000b800001177983 */ /* 0x000f280000300800 */
[----:B------:R1:W4:Y:S02]  /*16d90*/  @P2 LDG.E.U8 R37, desc[UR24][R4.64] ;  /* 0x0000001804252981 */ /* 0x000324000c1e1100 */
[----:B-1----:R-:W-:Y:S02]  /*16da0*/  @P2 IMAD.MOV.U32 R5, RZ, RZ, R21 ;  /* 0x000000ffff052224 */ /* 0x002fe400078e0015 */
[----:B------:R-:W4:Y:S01]  /*16db0*/  LDL.LU R21, [R1+0xb7c] ;  /* 0x000b7c0001157983 */ /* 0x000f220000300800 */
[----:B------:R-:W-:Y:S01]  /*16dc0*/  PRMT R35, RZ, 0x7610, R35 ;  /* 0x00007610ff237816 */ /* 0x000fe20000000023 */
[----:B------:R-:W-:Y:S01]  /*16dd0*/  @P2 IMAD.MOV.U32 R4, RZ, RZ, R74 ;  /* 0x000000ffff042224 */ /* 0x000fe200078e004a */
[----:B------:R-:W-:Y:S01]  /*16de0*/  PRMT R31, RZ, 0x7610, R31 ;  /* 0x00007610ff1f7816 */ /* 0x000fe2000000001f */
[----:B------:R-:W4:Y:S04]  /*16df0*/  LDL.LU R74, [R1+0xb78] ;  /* 0x000b7800014a7983 */ /* 0x000f280000300800 */
[----:B------:R1:W4:Y:S01]  /*16e00*/  @P2 LDG.E.U8 R35, desc[UR24][R4.64] ;  /* 0x0000001804232981 */ /* 0x000322000c1e1100 */
[----:B---3--:R-:W-:Y:S01]  /*16e10*/  PRMT R33, RZ, 0x7610, R33 ;  /* 0x00007610ff217816 */ /* 0x008fe20000000021 */
[----:B-1----:R-:W-:-:S02]  /*16e20*/  @P2 IMAD.MOV.U32 R4, RZ, RZ, R0 ;  /* 0x000000ffff042224 */ /* 0x002fc400078e0000 */
[----:B------:R-:W-:Y:S01]  /*16e30*/  @P2 IMAD.MOV.U32 R5, RZ, RZ, R10 ;  /* 0x000000ffff052224 */ /* 0x000fe200078e000a */
[----:B------:R-:W-:Y:S01]  /*16e40*/  PRMT R19, RZ, 0x7610, R19 ;  /* 0x00007610ff137816 */ /* 0x000fe20000000013 */
[----:B------:R-:W3:Y:S04]  /*16e50*/  LDL.LU R10, [R1+0xb74] ;  /* 0x000b7400010a7983 */ /* 0x000ee80000300800 */
[----:B------:R1:W3:Y:S01]  /*16e60*/  @P2 LDG.E.U8 R33, desc[UR24][R4.64] ;  /* 0x0000001804212981 */ /* 0x0002e2000c1e1100 */
[----:B------:R-:W-:Y:S02]  /*16e70*/  PRMT R72, RZ, 0x7610, R72 ;  /* 0x00007610ff487816 */ /* 0x000fe40000000048 */
[----:B------:R-:W-:Y:S01]  /*16e80*/  PRMT R70, RZ, 0x7610, R70 ;  /* 0x00007610ff467816 */ /* 0x000fe20000000046 */
[----:B------:R-:W3:Y:S01]  /*16e90*/  LDL.LU R0, [R1+0xb70] ;  /* 0x000b700001007983 */ /* 0x000ee20000300800 */
[----:B-1----:R-:W-:-:S02]  /*16ea0*/  @P2 IMAD.MOV.U32 R4, RZ, RZ, R2 ;  /* 0x000000ffff042224 */ /* 0x002fc400078e0002 */
[----:B------:R-:W-:Y:S01]  /*16eb0*/  @P2 IMAD.MOV.U32 R5, RZ, RZ, R117 ;  /* 0x000000ffff052224 */ /* 0x000fe200078e0075 */
[----:B------:R-:W-:Y:S01]  /*16ec0*/  PRMT R69, RZ, 0x7610, R69 ;  /* 0x00007610ff457816 */ /* 0x000fe20000000045 */
[----:B------:R-:W3:Y:S04]  /*16ed0*/  LDL.LU R117, [R1+0xb6c] ;  /* 0x000b6c0001757983 */ /* 0x000ee80000300800 */
[----:B------:R1:W3:Y:S02]  /*16ee0*/  @P2 LDG.E.U8 R31, desc[UR24][R4.64] ;  /* 0x00000018041f2981 */ /* 0x0002e4000c1e1100 */
[----:B-1----:R-:W-:Y:S02]  /*16ef0*/  @P2 IMAD.MOV.U32 R4, RZ, RZ, R164 ;  /* 0x000000ffff042224 */ /* 0x002fe400078e00a4 */
[----:B------:R-:W-:Y:S01]  /*16f00*/  @P2 IMAD.MOV.U32 R5, RZ, RZ, R165 ;  /* 0x000000ffff052224 */ /* 0x000fe200078e00a5 */
[----:B--2---:R-:W-:-:S06]  /*16f10*/  PRMT R29, RZ, 0x7610, R29 ;  /* 0x00007610ff1d7816 */ /* 0x004fcc000000001d */
[----:B------:R1:W2:Y:S02]  /*16f20*/  @P2 LDG.E.U8 R29, desc[UR24][R4.64] ;  /* 0x00000018041d2981 */ /* 0x0002a4000c1e1100 */
[----:B-1----:R-:W-:Y:S02]  /*16f30*/  @P2 IMAD.MOV.U32 R4, RZ, RZ, R162 ;  /* 0x000000ffff042224 */ /* 0x002fe400078e00a2 */
[----:B------:R-:W-:Y:S01]  /*16f40*/  @P2 IMAD.MOV.U32 R5, RZ, RZ, R163 ;  /* 0x000000ffff052224 */ /* 0x000fe200078e00a3 */
[----:B----4-:R-:W-:-:S06]  /*16f50*/  PRMT R27, RZ, 0x7610, R27 ;  /* 0x00007610ff1b7816 */ /* 0x010fcc000000001b */
[----:B------:R1:W4:Y:S01]  /*16f60*/  @P2 LDG.E.U8 R27, desc[UR24][R4.64] ;  /* 0x00000018041b2981 */ /* 0x000322000c1e1100 */
[----:B------:R-:W-:Y:S01]  /*16f70*/  PRMT R25, RZ, 0x7610, R25 ;  /* 0x00007610ff197816 */ /* 0x000fe20000000019 */
[----:B-1----:R-:W-:Y:S02]  /*16f80*/  @P2 IMAD.MOV.U32 R4, RZ, RZ, R160 ;  /* 0x000000ffff042224 */ /* 0x002fe400078e00a0 */
[----:B------:R-:W-:Y:S01]  /*16f90*/  @P2 IMAD.MOV.U32 R5, RZ, RZ, R161 ;  /* 0x000000ffff052224 */ /* 0x000fe200078e00a1 */
[----:B------:R-:W-:-:S04]  /*16fa0*/  PRMT R23, RZ, 0x7610, R23 ;  /* 0x00007610ff177816 */ /* 0x000fc80000000017 */
[----:B------:R1:W2:Y:S02]  /*16fb0*/  @P2 LDG.E.U8 R25, desc[UR24][R4.64] ;  /* 0x0000001804192981 */ /* 0x0002a4000c1e1100 */
[----:B-1----:R-:W-:Y:S02]  /*16fc0*/  @P2 IMAD.MOV.U32 R4, RZ, RZ, R158 ;  /* 0x000000ffff042224 */ /* 0x002fe400078e009e */
[----:B------:R-:W-:Y:S01]  /*16fd0*/  @P2 IMAD.MOV.U32 R5, RZ, RZ, R159 ;  /* 0x000000ffff052224 */ /* 0x000fe200078e009f */
[----:B------:R-:W-:Y:S01]  /*16fe0*/  PRMT R21, RZ, 0x7610, R21 ;  /* 0x00007610ff157816 */ /* 0x000fe20000000015 */
[----:B------:R-:W2:Y:S04]  /*16ff0*/  LDL R158, [R1+0x994] ;  /* 0x00099400019e7983 */ /* 0x000ea80000100800 */
[----:B------:R1:W2:Y:S02]  /*17000*/  @P2 LDG.E.U8 R23, desc[UR24][R4.64] ;  /* 0x0000001804172981 */ /* 0x0002a4000c1e1100 */
[----:B-1----:R-:W-:-:S02]  /*17010*/  @P2 IMAD.MOV.U32 R4, RZ, RZ, R156 ;  /* 0x000000ffff042224 */ /* 0x002fc400078e009c */
[----:B------:R-:W-:-:S05]  /*17020*/  @P2 IMAD.MOV.U32 R5, RZ, RZ, R157 ;  /* 0x000000ffff052224 */ /* 0x000fca00078e009d */
[----:B------:R1:W2:Y:S02]  /*17030*/  @P2 LDG.E.U8 R21, desc[UR24][R4.64] ;  /* 0x0000001804152981 */ /* 0x0002a4000c1e1100 */
[----:B-1----:R-:W-:Y:S02]  /*17040*/  @P2 IMAD.MOV.U32 R4, RZ, RZ, R154 ;  /* 0x000000ffff042224 */ /* 0x002fe400078e009a */
[----:B------:R-:W-:-:S05]  /*17050*/  @P2 IMAD.MOV.U32 R5, RZ, RZ, R155 ;  /* 0x000000ffff052224 */ /* 0x000fca00078e009b */
[----:B------:R1:W2:Y:S01]  /*17060*/  @P2 LDG.E.U8 R19, desc[UR24][R4.64] ;  /* 0x0000001804132981 */ /* 0x0002a2000c1e1100 */
[----:B------:R-:W-:Y:S01]  /*17070*/  PRMT R71, RZ, 0x7610, R71 ;  /* 0x00007610ff477816 */ /* 0x000fe20000000047 */
[----:B-1----:R-:W-:Y:S02]  /*17080*/  @P2 IMAD.MOV.U32 R4, RZ, RZ, R152 ;  /* 0x000000ffff042224 */ /* 0x002fe400078e0098 */
[----:B------:R-:W-:-:S05]  /*17090*/  @P2 IMAD.MOV.U32 R5, RZ, RZ, R153 ;  /* 0x000000ffff052224 */ /* 0x000fca00078e0099 */
[----:B------:R1:W2:Y:S02]  /*170a0*/  @P2 LDG.E.U8 R72, desc[UR24][R4.64] ;  /* 0x0000001804482981 */ /* 0x0002a4000c1e1100 */
[----:B-1----:R-:W-:Y:S02]  /*170b0*/  @P2 IMAD.MOV.U32 R4, RZ, RZ, R150 ;  /* 0x000000ffff042224 */ /* 0x002fe400078e0096 */
[----:B------:R-:W-:Y:S02]  /*170c0*/  @P2 IMAD.MOV.U32 R5, RZ, RZ, R151 ;  /* 0x000000ffff052224 */ /* 0x000fe400078e0097 */
[----:B------:R-:W2:Y:S04]  /*170d0*/  LDL R151, [R1+0x998] ;  /* 0x0009980001977983 */ /* 0x000ea80000100800 */
[----:B------:R1:W2:Y:S04]  /*170e0*/  @P2 LDG.E.U8 R71, desc[UR24][R4.64] ;  /* 0x0000001804472981 */ /* 0x0002a8000c1e1100 */
[----:B------:R-:W2:Y:S01]  /*170f0*/  LDL.LU R152, [R1+0x264] ;  /* 0x0002640001987983 */ /* 0x000ea20000300800 */
[----:B-1----:R-:W-:-:S02]  /*17100*/  @P2 IMAD.MOV.U32 R4, RZ, RZ, R148 ;  /* 0x000000ffff042224 */ /* 0x002fc400078e0094 */
[----:B------:R-:W-:-:S05]  /*17110*/  @P2 IMAD.MOV.U32 R5, RZ, RZ, R149 ;  /* 0x000000ffff052224 */ /* 0x000fca00078e0095 */
[----:B------:R1:W2:Y:S02]  /*17120*/  @P2 LDG.E.U8 R70, desc[UR24][R4.64] ;  /* 0x0000001804462981 */ /* 0x0002a4000c1e1100 */
[----:B-1----:R-:W-:Y:S02]  /*17130*/  @P2 IMAD.MOV.U32 R4, RZ, RZ, R146 ;  /* 0x000000ffff042224 */ /* 0x002fe400078e0092 */
[----:B------:R-:W-:-:S05]  /*17140*/  @P2 IMAD.MOV.U32 R5, RZ, RZ, R147 ;  /* 0x000000ffff052224 */ /* 0x000fca00078e0093 */
[----:B------:R1:W2:Y:S02]  /*17150*/  @P2 LDG.E.U8 R69, desc[UR24][R4.64] ;  /* 0x0000001804452981 */ /* 0x0002a4000c1e1100 */
[----:B-1----:R-:W-:Y:S02]  /*17160*/  @P2 IMAD.MOV.U32 R4, RZ, RZ, R143 ;  /* 0x000000ffff042224 */ /* 0x002fe400078e008f */
[----:B------:R-:W-:Y:S01]  /*17170*/  @P2 IMAD.MOV.U32 R5, RZ, RZ, R144 ;  /* 0x000000ffff052224 */ /* 0x000fe200078e0090 */
[----:B------:R-:W2:Y:S04]  /*17180*/  LDL.LU R143, [R1+0x268] ;  /* 0x00026800018f7983 */ /* 0x000ea80000300800 */
[----:B------:R-:W2:Y:S04]  /*17190*/  LDL.LU R144, [R1+0x26c] ;  /* 0x00026c0001907983 */ /* 0x000ea80000300800 */
[----:B------:R-:W2:Y:S04]  /*171a0*/  LDL.LU R163, [R1+0x270] ;  /* 0x0002700001a37983 */ /* 0x000ea80000300800 */
[----:B------:R-:W2:Y:S04]  /*171b0*/  LDL.LU R164, [R1+0x274] ;  /* 0x0002740001a47983 */ /* 0x000ea80000300800 */
[----:B------:R-:W2:Y:S04]  /*171c0*/  LDL.LU R155, [R1+0x278] ;  /* 0x00027800019b7983 */ /* 0x000ea80000300800 */
[----:B------:R-:W2:Y:S04]  /*171d0*/  LDL.LU R156, [R1+0x294] ;  /* 0x00029400019c7983 */ /* 0x000ea80000300800 */
[----:B------:R-:W4:Y:S04]  /*171e0*/  LDL.LU R149, [R1+0x298] ;  /* 0x0002980001957983 */ /* 0x000f280000300800 */
[----:B------:R-:W4:Y:S01]  /*171f0*/  LDL.LU R150, [R1+0x29c] ;  /* 0x00029c0001967983 */ /* 0x000f220000300800 */
[----:B------:R-:W-:-:S02]  /*17200*/  PRMT R79, RZ, 0x7610, R79 ;  /* 0x00007610ff4f7816 */ /* 0x000fc4000000004f */
[----:B------:R-:W-:-:S04]  /*17210*/  PRMT R78, RZ, 0x7610, R78 ;  /* 0x00007610ff4e7816 */ /* 0x000fc8000000004e */
[----:B------:R1:W4:Y:S01]  /*17220*/  @P2 LDG.E.U8 R79, desc[UR24][R4.64] ;  /* 0x00000018044f2981 */ /* 0x000322000c1e1100 */
[----:B------:R-:W-:Y:S01]  /*17230*/  PRMT R77, RZ, 0x7610, R77 ;  /* 0x00007610ff4d7816 */ /* 0x000fe2000000004d */
[----:B-1----:R-:W-:Y:S02]  /*17240*/  @P2 IMAD.MOV.U32 R4, RZ, RZ, R141 ;  /* 0x000000ffff042224 */ /* 0x002fe400078e008d */
[----:B------:R-:W-:Y:S01]  /*17250*/  @P2 IMAD.MOV.U32 R5, RZ, RZ, R142 ;  /* 0x000000ffff052224 */ /* 0x000fe200078e008e */
[----:B------:R-:W4:Y:S04]  /*17260*/  LDL.LU R141, [R1+0x2a0] ;  /* 0x0002a000018d7983 */ /* 0x000f280000300800 */
[----:B------:R1:W4:Y:S01]  /*17270*/  @P2 LDG.E.U8 R78, desc[UR24][R4.64] ;  /* 0x00000018044e2981 */ /* 0x000322000c1e1100 */
[----:B------:R-:W-:-:S03]  /*17280*/  PRMT R76, RZ, 0x7610, R76 ;  /* 0x00007610ff4c7816 */ /* 0x000fc6000000004c */
[----:B------:R-:W4:Y:S01]  /*17290*/  LDL.LU R142, [R1+0x2a4] ;  /* 0x0002a400018e7983 */ /* 0x000f220000300800 */
[----:B-1----:R-:W-:Y:S02]  /*172a0*/  @P2 IMAD.MOV.U32 R4, RZ, RZ, R102 ;  /* 0x000000ffff042224 */ /* 0x002fe400078e0066 */
[----:B------:R-:W-:Y:S02]  /*172b0*/  @P2 IMAD.MOV.U32 R5, RZ, RZ, R145 ;  /* 0x000000ffff052224 */ /* 0x000fe400078e0091 */
[----:B---3--:R-:W-:-:S03]  /*172c0*/  @!P6 IMAD.MOV R117, RZ, RZ, -R117 ;  /* 0x000000ffff75e224 */ /* 0x008fc600078e0a75 */
[----:B------:R1:W3:Y:S02]  /*172d0*/  @P2 LDG.E.U8 R77, desc[UR24][R4.64] ;  /* 0x00000018044d2981 */ /* 0x0002e4000c1e1100 */
[----:B-1----:R-:W-:Y:S02]  /*172e0*/  @P2 IMAD.MOV.U32 R4, RZ, RZ, R96 ;  /* 0x000000ffff042224 */ /* 0x002fe400078e0060 */
[----:B------:R-:W-:Y:S01]  /*172f0*/  @P2 IMAD.MOV.U32 R5, RZ, RZ, R100 ;  /* 0x000000ffff052224 */ /* 0x000fe200078e0064 */
[----:B------:R-:W-:Y:S04]  /*17300*/  STL [R1+0xae8], R117 ;  /* 0x000ae87501007387 */ /* 0x000fe80000100800 */
[----:B------:R1:W3:Y:S02]  /*17310*/  @P2 LDG.E.U8 R76, desc[UR24][R4.64] ;  /* 0x00000018044c2981 */ /* 0x0002e4000c1e1100 */
[----:B-1----:R-:W-:Y:S01]  /*17320*/  @P2 IMAD.MOV.U32 R4, RZ, RZ, R85 ;  /* 0x000000ffff042224 */ /* 0x002fe200078e0055 */
[----:B--2---:R-:W-:-:S02]  /*17330*/  SEL R85, R10, R156, !P3 ;  /* 0x0000009c0a557207 */ /* 0x004fc40005800000 */
[----:B------:R-:W2:Y:S01]  /*17340*/  LDL.LU R156, [R1+0x2a8] ;  /* 0x0002a800019c7983 */ /* 0x000ea20000300800 */
[----:B------:R-:W-:Y:S01]  /*17350*/  PRMT R75, RZ, 0x7610, R75 ;  /* 0x00007610ff4b7816 */ /* 0x000fe2000000004b */
[----:B------:R-:W-:Y:S01]  /*17360*/  @P2 IMAD.MOV.U32 R5, RZ, RZ, R91 ;  /* 0x000000ffff052224 */ /* 0x000fe200078e005b */
[----:B------:R-:W-:-:S04]  /*17370*/  PRMT R74, RZ, 0x7610, R74 ;  /* 0x00007610ff4a7816 */ /* 0x000fc8000000004a */
[----:B------:R1:W3:Y:S01]  /*17380*/  @P2 LDG.E.U8 R75, desc[UR24][R4.64] ;  /* 0x00000018044b2981 */ /* 0x0002e2000c1e1100 */
[----:B------:R-:W-:Y:S01]  /*17390*/  PRMT R73, RZ, 0x7610, R73 ;  /* 0x00007610ff497816 */ /* 0x000fe20000000049 */
[----:B-1----:R-:W-:Y:S02]  /*173a0*/  @P2 IMAD.MOV.U32 R4, RZ, RZ, R14 ;  /* 0x000000ffff042224 */ /* 0x002fe400078e000e */
[----:B------:R-:W-:Y:S01]  /*173b0*/  @P2 IMAD.MOV.U32 R5, RZ, RZ, R83 ;  /* 0x000000ffff052224 */ /* 0x000fe200078e0053 */
[----:B------:R-:W-:-:S04]  /*173c0*/  SEL R14, R10, R152, !P3 ;  /* 0x000000980a0e7207 */ /* 0x000fc80005800000 */
[----:B------:R1:W3:Y:S01]  /*173d0*/  @P2 LDG.E.U8 R74, desc[UR24][R4.64] ;  /* 0x00000018044a2981 */ /* 0x0002e2000c1e1100 */
[----:B------:R-:W-:Y:S01]  /*173e0*/  PRMT R68, RZ, 0x7610, R68 ;  /* 0x00007610ff447816 */ /* 0x000fe20000000044 */
[----:B------:R-:W-:Y:S02]  /*173f0*/  IMAD R14, R14, UR6, RZ ;  /* 0x000000060e0e7c24 */ /* 0x000fe4000f8e02ff */
[----:B-1----:R-:W-:Y:S02]  /*17400*/  @P2 IMAD.MOV.U32 R4, RZ, RZ, R13 ;  /* 0x000000ffff042224 */ /* 0x002fe400078e000d */
[----:B------:R-:W-:-:S05]  /*17410*/  @P2 IMAD.MOV.U32 R5, RZ, RZ, R12 ;  /* 0x000000ffff052224 */ /* 0x000fca00078e000c */
[----:B------:R1:W3:Y:S01]  /*17420*/  @P2 LDG.E.U8 R73, desc[UR24][R4.64] ;  /* 0x0000001804492981 */ /* 0x0002e2000c1e1100 */
[----:B------:R-:W-:Y:S01]  /*17430*/  SEL R13, R10, R143, !P3 ;  /* 0x0000008f0a0d7207 */ /* 0x000fe20005800000 */
[----:B-1----:R-:W-:Y:S02]  /*17440*/  @P0 IMAD.MOV.U32 R4, RZ, RZ, R151 ;  /* 0x000000ffff040224 */ /* 0x002fe400078e0097 */
[----:B------:R-:W-:-:S05]  /*17450*/  @P0 IMAD.MOV.U32 R5, RZ, RZ, R158 ;  /* 0x000000ffff050224 */ /* 0x000fca00078e009e */
[----:B------:R1:W3:Y:S01]  /*17460*/  @P0 LDG.E.U8 R68, desc[UR24][R4.64] ;  /* 0x0000001804440981 */ /* 0x0002e2000c1e1100 */
[----:B0-----:R-:W-:Y:S01]  /*17470*/  IADD3 R114, P0, PT, R14, R7, RZ ;  /* 0x000000070e727210 */ /* 0x001fe20007f1e0ff */
[----:B------:R-:W-:Y:S01]  /*17480*/  IMAD R13, R13, UR6, RZ ;  /* 0x000000060d0d7c24 */ /* 0x000fe2000f8e02ff */
[C---:B----4-:R-:W-:Y:S02]  /*17490*/  SEL R91, R10.reuse, R149, !P3 ;  /* 0x000000950a5b7207 */ /* 0x050fe40005800000 */
[----:B------:R-:W-:Y:S01]  /*174a0*/  SEL R12, R10, R144, !P3 ;  /* 0x000000900a0c7207 */ /* 0x000fe20005800000 */
[----:B------:R-:W-:Y:S01]  /*174b0*/  STL [R1+0x188], R114 ;  /* 0x0001887201007387 */ /* 0x000fe20000100800 */
[----:B------:R-:W-:-:S03]  /*174c0*/  IADD3 R11, P6, PT, R13, R7, RZ ;  /* 0x000000070d0b7210 */ /* 0x000fc60007fde0ff */
[----:B------:R-:W4:Y:S01]  /*174d0*/  LDL.LU R149, [R1+0x2ac] ;  /* 0x0002ac0001957983 */ /* 0x000f220000300800 */
[----:B------:R-:W-:Y:S01]  /*174e0*/  IMAD R12, R12, UR6, RZ ;  /* 0x000000060c0c7c24 */ /* 0x000fe2000f8e02ff */
[C---:B-1----:R-:W-:Y:S02]  /*174f0*/  SEL R5, R10.reuse, R163, !P3 ;  /* 0x000000a30a057207 */ /* 0x042fe40005800000 */
[----:B------:R0:W-:Y:S01]  /*17500*/  STL [R1+0x190], R11 ;  /* 0x0001900b01007387 */ /* 0x0001e20000100800 */
[C---:B------:R-:W-:Y:S02]  /*17510*/  SEL R4, R10.reuse, R164, !P3 ;  /* 0x000000a40a047207 */ /* 0x040fe40005800000 */
[----:B------:R-:W-:Y:S01]  /*17520*/  IMAD R5, R5, UR6, RZ ;  /* 0x0000000605057c24 */ /* 0x000fe2000f8e02ff */
[----:B------:R-:W-:Y:S02]  /*17530*/  SEL R83, R10, R155, !P3 ;  /* 0x0000009b0a537207 */ /* 0x000fe40005800000 */
[----:B0-----:R-:W-:-:S02]  /*17540*/  LEA.HI.X.SX32 R11, R14, R6, 0x1, P0 ;  /* 0x000000060e0b7211 */ /* 0x001fc400000f0eff */
[----:B------:R-:W-:Y:S02]  /*17550*/  IADD3 R14, P0, PT, R12, R7, RZ ;  /* 0x000000070c0e7210 */ /* 0x000fe40007f1e0ff */
[----:B------:R-:W-:Y:S01]  /*17560*/  LEA.HI.X.SX32 R13, R13, R6, 0x1, P6 ;  /* 0x000000060d0d7211 */ /* 0x000fe200030f0eff */
[----:B------:R0:W-:Y:S01]  /*17570*/  STL [R1+0x184], R11 ;  /* 0x0001840b01007387 */ /* 0x0001e20000100800 */
[----:B------:R-:W-:Y:S01]  /*17580*/  SEL R96, R10, R150, !P3 ;  /* 0x000000960a607207 */ /* 0x000fe20005800000 */
[----:B------:R-:W-:Y:S02]  /*17590*/  IMAD R4, R4, UR6, RZ ;  /* 0x0000000604047c24 */ /* 0x000fe4000f8e02ff */
[----:B------:R-:W-:Y:S01]  /*175a0*/  STL [R1+0x198], R14 ;  /* 0x0001980e01007387 */ /* 0x000fe20000100800 */
[----:B------:R-:W-:-:S03]  /*175b0*/  IMAD R83, R83, UR6, RZ ;  /* 0x0000000653537c24 */ /* 0x000fc6000f8e02ff */
[----:B------:R-:W3:Y:S01]  /*175c0*/  LDL.LU R150, [R1+0x2b0] ;  /* 0x0002b00001967983 */ /* 0x000ee20000300800 */
[----:B0-----:R-:W-:-:S03]  /*175d0*/  IADD3 R11, P6, PT, R5, R7, RZ ;  /* 0x00000007050b7210 */ /* 0x001fc60007fde0ff */
[----:B------:R0:W-:Y:S01]  /*175e0*/  STL [R1+0x18c], R13 ;  /* 0x00018c0d01007387 */ /* 0x0001e20000100800 */
[----:B------:R-:W-:-:S03]  /*175f0*/  IMAD R85, R85, UR6, RZ ;  /* 0x0000000655557c24 */ /* 0x000fc6000f8e02ff */
[----:B------:R1:W-:Y:S01]  /*17600*/  STL [R1+0x1c8], R11 ;  /* 0x0001c80b01007387 */ /* 0x0003e20000100800 */
[-C--:B0-----:R-:W-:Y:S02]  /*17610*/  LEA.HI.X.SX32 R13, R12, R6.reuse, 0x1, P0 ;  /* 0x000000060c0d7211 */ /* 0x081fe400000f0eff */
[CC--:B------:R-:W-:Y:S02]  /*17620*/  IADD3 R12, P0, PT, R4.reuse, R7.reuse, RZ ;  /* 0x00000007040c7210 */ /* 0x0c0fe40007f1e0ff */
[-C--:B-1----:R-:W-:Y:S02]  /*17630*/  LEA.HI.X.SX32 R11, R5, R6.reuse, 0x1, P6 ;  /* 0x00000006050b7211 */ /* 0x082fe400030f0eff */
[----:B------:R-:W-:Y:S01]  /*17640*/  IADD3 R5, P6, PT, R83, R7, RZ ;  /* 0x0000000753057210 */ /* 0x000fe20007fde0ff */
[----:B------:R-:W-:Y:S01]  /*17650*/  STL [R1+0x194], R13 ;  /* 0x0001940d01007387 */ /* 0x000fe20000100800 */
[----:B------:R-:W-:Y:S01]  /*17660*/  LEA.HI.X.SX32 R4, R4, R6, 0x1, P0 ;  /* 0x0000000604047211 */ /* 0x000fe200000f0eff */
[----:B------:R-:W-:-:S02]  /*17670*/  IMAD R91, R91, UR6, RZ ;  /* 0x000000065b5b7c24 */ /* 0x000fc4000f8e02ff */
[----:B------:R-:W-:Y:S01]  /*17680*/  STL [R1+0x1d0], R12 ;  /* 0x0001d00c01007387 */ /* 0x000fe20000100800 */
[----:B------:R-:W-:-:S03]  /*17690*/  SEL R100, R10, R141, !P3 ;  /* 0x0000008d0a647207 */ /* 0x000fc60005800000 */
[----:B------:R0:W-:Y:S04]  /*176a0*/  STL [R1+0x1c4], R11 ;  /* 0x0001c40b01007387 */ /* 0x0001e80000100800 */
[----:B------:R1:W-:Y:S04]  /*176b0*/  STL [R1+0x1d8], R5 ;  /* 0x0001d80501007387 */ /* 0x0003e80000100800 */
[----:B------:R-:W3:Y:S01]  /*176c0*/  LDL.LU R141, [R1+0x2b4] ;  /* 0x0002b400018d7983 */ /* 0x000ee20000300800 */
[----:B0-----:R-:W-:-:S03]  /*176d0*/  IADD3 R11, P0, PT, R85, R7, RZ ;  /* 0x00000007550b7210 */ /* 0x001fc60007f1e0ff */
[----:B------:R0:W-:Y:S01]  /*176e0*/  STL [R1+0x1cc], R4 ;  /* 0x0001cc0401007387 */ /* 0x0001e20000100800 */
[----:B-1----:R-:W-:-:S03]  /*176f0*/  LEA.HI.X.SX32 R5, R83, R6, 0x1, P6 ;  /* 0x0000000653057211 */ /* 0x002fc600030f0eff */
[----:B------:R-:W-:Y:S01]  /*17700*/  STL [R1+0x228], R11 ;  /* 0x0002280b01007387 */ /* 0x000fe20000100800 */
[----:B------:R-:W-:Y:S01]  /*17710*/  IMAD R96, R96, UR6, RZ ;  /* 0x0000000660607c24 */ /* 0x000fe2000f8e02ff */
[----:B0-----:R-:W-:Y:S02]  /*17720*/  IADD3 R4, P6, PT, R91, R7, RZ ;  /* 0x000000075b047210 */ /* 0x001fe40007fde0ff */
[----:B------:R0:W-:Y:S01]  /*17730*/  STL [R1+0x1d4], R5 ;  /* 0x0001d40501007387 */ /* 0x0001e20000100800 */
[----:B------:R-:W-:-:S03]  /*17740*/  SEL R102, R10, R142, !P3 ;  /* 0x0000008e0a667207 */ /* 0x000fc60005800000 */
[----:B------:R1:W-:Y:S04]  /*17750*/  STL [R1+0x230], R4 ;  /* 0x0002300401007387 */ /* 0x0003e80000100800 */
[----:B------:R-:W3:Y:S01]  /*17760*/  LDL.LU R142, [R1+0x2b8] ;  /* 0x0002b800018e7983 */ /* 0x000ee20000300800 */
[----:B0-----:R-:W-:Y:S02]  /*17770*/  LEA.HI.X.SX32 R5, R85, R6, 0x1, P0 ;  /* 0x0000000655057211 */ /* 0x001fe400000f0eff */
[----:B-1----:R-:W-:-:S03]  /*17780*/  IADD3 R4, P0, PT, R96, R7, RZ ;  /* 0x0000000760047210 */ /* 0x002fc60007f1e0ff */
[----:B------:R0:W-:Y:S04]  /*17790*/  STL [R1+0x204], R5 ;  /* 0x0002040501007387 */ /* 0x0001e80000100800 */
[----:B------:R2:W-:Y:S01]  /*177a0*/  STL [R1+0x238], R4 ;  /* 0x0002380401007387 */ /* 0x0005e20000100800 */
[----:B0-----:R-:W-:-:S05]  /*177b0*/  LEA.HI.X.SX32 R5, R91, R6, 0x1, P6 ;  /* 0x000000065b057211 */ /* 0x001fca00030f0eff */
[----:B------:R0:W-:Y:S01]  /*177c0*/  STL [R1+0x22c], R5 ;  /* 0x00022c0501007387 */ /* 0x0001e20000100800 */
[----:B--2---:R-:W-:-:S03]  /*177d0*/  SEL R4, R10, R156, !P3 ;  /* 0x0000009c0a047207 */ /* 0x004fc60005800000 */
[----:B------:R-:W2:Y:S01]  /*177e0*/  LDL.LU R156, [R1+0x2bc] ;  /* 0x0002bc00019c7983 */ /* 0x000ea20000300800 */
[----:B------:R-:W-:Y:S01]  /*177f0*/  IMAD R100, R100, UR6, RZ ;  /* 0x0000000664647c24 */ /* 0x000fe2000f8e02ff */
[----:B0-----:R-:W-:-:S04]  /*17800*/  LEA.HI.X.SX32 R5, R96, R6, 0x1, P0 ;  /* 0x0000000660057211 */ /* 0x001fc800000f0eff */
[----:B------:R-:W-:Y:S01]  /*17810*/  IADD3 R11, P0, PT, R100, R7, RZ ;  /* 0x00000007640b7210 */ /* 0x000fe20007f1e0ff */
[----:B------:R-:W-:Y:S01]  /*17820*/  STL [R1+0xaf8], R96 ;  /* 0x000af86001007387 */ /* 0x000fe20000100800 */
[----:B------:R-:W-:-:S03]  /*17830*/  VIADD R3, R0, 0xdd ;  /* 0x000000dd00037836 */ /* 0x000fc60000000000 */
[----:B------:R4:W-:Y:S04]  /*17840*/  STL [R1+0x234], R5 ;  /* 0x0002340501007387 */ /* 0x0009e80000100800 */
[----:B------:R-:W-:Y:S01]  /*17850*/  STL [R1+0x268], R11 ;  /* 0x0002680b01007387 */ /* 0x000fe20000100800 */
[----:B------:R-:W-:Y:S01]  /*17860*/  IMAD R102, R102, UR6, RZ ;  /* 0x0000000666667c24 */ /* 0x000fe2000f8e02ff */
[----:B------:R-:W-:Y:S01]  /*17870*/  ISETP.GE.AND P6, PT, R3, RZ, PT ;  /* 0x000000ff0300720c */ /* 0x000fe20003fc6270 */
[----:B------:R-:W-:Y:S01]  /*17880*/  IMAD R13, R4, UR6, RZ ;  /* 0x00000006040d7c24 */ /* 0x000fe2000f8e02ff */
[----:B------:R-:W-:Y:S02]  /*17890*/  IABS R12, R3 ;  /* 0x00000003000c7213 */ /* 0x000fe40000000000 */
[----:B------:R-:W-:-:S02]  /*178a0*/  LEA.HI.X.SX32 R3, R100, R6, 0x1, P0 ;  /* 0x0000000664037211 */ /* 0x000fc400000f0eff */
[----:B------:R-:W-:Y:S02]  /*178b0*/  IADD3 R4, P0, PT, R102, R7, RZ ;  /* 0x0000000766047210 */ /* 0x000fe40007f1e0ff */
[----:B----4-:R-:W-:Y:S02]  /*178c0*/  SEL R5, R10, R149, !P3 ;  /* 0x000000950a057207 */ /* 0x010fe40005800000 */
[----:B------:R-:W4:Y:S04]  /*178d0*/  LDL.LU R149, [R1+0x2c0] ;  /* 0x0002c00001957983 */ /* 0x000f280000300800 */
[----:B------:R-:W-:Y:S04]  /*178e0*/  STL [R1+0xafc], R100 ;  /* 0x000afc6401007387 */ /* 0x000fe80000100800 */
[----:B------:R-:W-:Y:S04]  /*178f0*/  STL [R1+0x264], R3 ;  /* 0x0002640301007387 */ /* 0x000fe80000100800 */
[----:B------:R0:W-:Y:S02]  /*17900*/  STL [R1+0x270], R4 ;  /* 0x0002700401007387 */ /* 0x0001e40000100800 */
[----:B0-----:R-:W-:-:S02]  /*17910*/  LEA.HI.X.SX32 R4, R102, R6, 0x1, P0 ;  /* 0x0000000666047211 */ /* 0x001fc400000f0eff */
[----:B------:R-:W-:Y:S02]  /*17920*/  IADD3 R11, P0, PT, R13, R7, RZ ;  /* 0x000000070d0b7210 */ /* 0x000fe40007f1e0ff */
[----:B---3--:R-:W-:Y:S02]  /*17930*/  SEL R3, R10, R150, !P3 ;  /* 0x000000960a037207 */ /* 0x008fe40005800000 */
[----:B------:R-:W3:Y:S04]  /*17940*/  LDL.LU R150, [R1+0x2c4] ;  /* 0x0002c40001967983 */ /* 0x000ee80000300800 */
[----:B------:R-:W-:Y:S04]  /*17950*/  STL [R1+0xb00], R102 ;  /* 0x000b006601007387 */ /* 0x000fe80000100800 */
[----:B------:R-:W-:Y:S04]  /*17960*/  STL [R1+0x26c], R4 ;  /* 0x00026c0401007387 */ /* 0x000fe80000100800 */
[----:B------:R0:W-:Y:S04]  /*17970*/  STL [R1+0x278], R11 ;  /* 0x0002780b01007387 */ /* 0x0001e80000100800 */
[----:B------:R-:W3:Y:S01]  /*17980*/  LDL.LU R155, [R1+0x2c8] ;  /* 0x0002c800019b7983 */ /* 0x000ee20000300800 */
[----:B------:R-:W-:-:S02]  /*17990*/  IMAD R14, R5, UR6, RZ ;  /* 0x00000006050e7c24 */ /* 0x000fc4000f8e02ff */
[----:B------:R-:W-:Y:S01]  /*179a0*/  IMAD R83, R3, UR6, RZ ;  /* 0x0000000603537c24 */ /* 0x000fe2000f8e02ff */
[----:B0-----:R-:W-:Y:S02]  /*179b0*/  LEA.HI.X.SX32 R11, R13, R6, 0x1, P0 ;  /* 0x000000060d0b7211 */ /* 0x001fe400000f0eff */
[----:B------:R-:W-:Y:S01]  /*179c0*/  IADD3 R3, P0, PT, R14, R7, RZ ;  /* 0x000000070e037210 */ /* 0x000fe20007f1e0ff */
[----:B------:R-:W-:Y:S01]  /*179d0*/  IMAD.HI.U32 R5, R9, R12, RZ ;  /* 0x0000000c09057227 */ /* 0x000fe200078e00ff */
[----:B------:R-:W-:Y:S02]  /*179e0*/  SEL R4, R10, R141, !P3 ;  /* 0x0000008d0a047207 */ /* 0x000fe40005800000 */
[----:B------:R-:W3:Y:S01]  /*179f0*/  LDL.LU R141, [R1+0x2cc] ;  /* 0x0002cc00018d7983 */ /* 0x000ee20000300800 */
[----:B------:R-:W-:-:S03]  /*17a00*/  IMAD.MOV R5, RZ, RZ, -R5 ;  /* 0x000000ffff057224 */ /* 0x000fc600078e0a05 */
[----:B------:R-:W-:Y:S01]  /*17a10*/  STL [R1+0x274], R11 ;  /* 0x0002740b01007387 */ /* 0x000fe20000100800 */
[----:B------:R-:W-:-:S03]  /*17a20*/  IMAD R85, R4, UR6, RZ ;  /* 0x0000000604557c24 */ /* 0x000fc6000f8e02ff */
[----:B------:R0:W-:Y:S01]  /*17a30*/  STL [R1+0x298], R3 ;  /* 0x0002980301007387 */ /* 0x0001e20000100800 */
[----:B------:R-:W-:Y:S01]  /*17a40*/  LEA.HI.X.SX32 R4, R14, R6, 0x1, P0 ;  /* 0x000000060e047211 */ /* 0x000fe200000f0eff */
[----:B------:R-:W-:Y:S01]  /*17a50*/  IMAD R12, R8, R5, R12 ;  /* 0x00000005080c7224 */ /* 0x000fe200078e020c */
[----:B------:R-:W-:Y:S02]  /*17a60*/  SEL R13, R10, R142, !P3 ;  /* 0x0000008e0a0d7207 */ /* 0x000fe40005800000 */
[----:B------:R-:W3:Y:S01]  /*17a70*/  LDL.LU R142, [R1+0x2d0] ;  /* 0x0002d000018e7983 */ /* 0x000ee20000300800 */
[----:B0-----:R-:W-:-:S03]  /*17a80*/  IADD3 R3, P0, PT, R83, R7, RZ ;  /* 0x0000000753037210 */ /* 0x001fc60007f1e0ff */
[----:B------:R-:W-:Y:S04]  /*17a90*/  STL [R1+0x294], R4 ;  /* 0x0002940401007387 */ /* 0x000fe80000100800 */
[----:B------:R2:W-:Y:S04]  /*17aa0*/  STL [R1+0x2a0], R3 ;  /* 0x0002a00301007387 */ /* 0x0005e80000100800 */
[----:B------:R-:W-:Y:S01]  /*17ab0*/  STL [R1+0xaec], R12 ;  /* 0x000aec0c01007387 */ /* 0x000fe20000100800 */
[----:B--2---:R-:W-:-:S03]  /*17ac0*/  SEL R3, R10, R156, !P3 ;  /* 0x0000009c0a037207 */ /* 0x004fc60005800000 */
[----:B------:R-:W2:Y:S01]  /*17ad0*/  LDL.LU R156, [R1+0x2d4] ;  /* 0x0002d400019c7983 */ /* 0x000ea20000300800 */
[----:B------:R-:W-:Y:S02]  /*17ae0*/  LEA.HI.X.SX32 R4, R83, R6, 0x1, P0 ;  /* 0x0000000653047211 */ /* 0x000fe400000f0eff */
[----:B------:R-:W-:Y:S01]  /*17af0*/  IADD3 R5, P0, PT, R85, R7, RZ ;  /* 0x0000000755057210 */ /* 0x000fe20007f1e0ff */
[----:B------:R-:W-:Y:S04]  /*17b00*/  STL [R1+0xaf0], R83 ;  /* 0x000af05301007387 */ /* 0x000fe80000100800 */
[----:B------:R4:W-:Y:S01]  /*17b10*/  STL [R1+0x29c], R4 ;  /* 0x00029c0401007387 */ /* 0x0009e20000100800 */
[----:B------:R-:W-:Y:S01]  /*17b20*/  IMAD R13, R13, UR6, RZ ;  /* 0x000000060d0d7c24 */ /* 0x000fe2000f8e02ff */
[----:B----4-:R-:W-:-:S02]  /*17b30*/  SEL R4, R10, R149, !P3 ;  /* 0x000000950a047207 */ /* 0x010fc40005800000 */
[----:B------:R-:W4:Y:S04]  /*17b40*/  LDL.LU R149, [R1+0x2dc] ;  /* 0x0002dc0001957983 */ /* 0x000f280000300800 */
[----:B------:R0:W-:Y:S04]  /*17b50*/  STL [R1+0x2a8], R5 ;  /* 0x0002a80501007387 */ /* 0x0001e80000100800 */
[----:B------:R-:W-:Y:S01]  /*17b60*/  STL [R1+0xaf4], R85 ;  /* 0x000af45501007387 */ /* 0x000fe20000100800 */
[----:B0-----:R-:W-:Y:S01]  /*17b70*/  IMAD R5, R3, UR6, RZ ;  /* 0x0000000603057c24 */ /* 0x001fe2000f8e02ff */
[----:B------:R-:W-:-:S02]  /*17b80*/  LEA.HI.X.SX32 R3, R85, R6, 0x1, P0 ;  /* 0x0000000655037211 */ /* 0x000fc400000f0eff */
[----:B------:R-:W-:-:S03]  /*17b90*/  IADD3 R11, P0, PT, R13, R7, RZ ;  /* 0x000000070d0b7210 */ /* 0x000fc60007f1e0ff */
[----:B------:R3:W-:Y:S04]  /*17ba0*/  STL [R1+0x2a4], R3 ;  /* 0x0002a40301007387 */ /* 0x0007e80000100800 */
[----:B------:R-:W4:Y:S01]  /*17bb0*/  LDL.LU R164, [R1+0x2ec] ;  /* 0x0002ec0001a47983 */ /* 0x000f220000300800 */
[----:B------:R-:W-:Y:S01]  /*17bc0*/  IMAD R14, R4, UR6, RZ ;  /* 0x00000006040e7c24 */ /* 0x000fe2000f8e02ff */
[----:B------:R-:W-:Y:S02]  /*17bd0*/  LEA.HI.X.SX32 R4, R13, R6, 0x1, P0 ;  /* 0x000000060d047211 */ /* 0x000fe400000f0eff */
[----:B------:R0:W-:Y:S01]  /*17be0*/  STL [R1+0x2b0], R11 ;  /* 0x0002b00b01007387 */ /* 0x0001e20000100800 */
[----:B---3--:R-:W-:-:S03]  /*17bf0*/  SEL R3, R10, R150, !P3 ;  /* 0x000000960a037207 */ /* 0x008fc60005800000 */
[----:B------:R-:W3:Y:S01]  /*17c00*/  LDL.LU R150, [R1+0x2f4] ;  /* 0x0002f40001967983 */ /* 0x000ee20000300800 */
[----:B0-----:R-:W-:-:S03]  /*17c10*/  IADD3 R11, P0, PT, R5, R7, RZ ;  /* 0x00000007050b7210 */ /* 0x001fc60007f1e0ff */
[----:B------:R0:W-:Y:S01]  /*17c20*/  STL [R1+0x2ac], R4 ;  /* 0x0002ac0401007387 */ /* 0x0001e20000100800 */
[----:B------:R-:W-:-:S03]  /*17c30*/  IMAD R13, R3, UR6, RZ ;  /* 0x00000006030d7c24 */ /* 0x000fc6000f8e02ff */
[----:B------:R-:W-:Y:S01]  /*17c40*/  STL [R1+0x2b8], R11 ;  /* 0x0002b80b01007387 */ /* 0x000fe20000100800 */
[----:B------:R-:W-:Y:S02]  /*17c50*/  LEA.HI.X.SX32 R3, R5, R6, 0x1, P0 ;  /* 0x0000000605037211 */ /* 0x000fe400000f0eff */
[----:B------:R-:W-:Y:S02]  /*17c60*/  IADD3 R5, P0, PT, R14, R7, RZ ;  /* 0x000000070e057210 */ /* 0x000fe40007f1e0ff */
[C---:B0-----:R-:W-:Y:S02]  /*17c70*/  SEL R4, R10.reuse, R155, !P3 ;  /* 0x0000009b0a047207 */ /* 0x041fe40005800000 */
[----:B------:R-:W3:Y:S04]  /*17c80*/  LDL.LU R155, [R1+0x2fc] ;  /* 0x0002fc00019b7983 */ /* 0x000ee80000300800 */
[----:B------:R0:W-:Y:S04]  /*17c90*/  STL [R1+0x2b4], R3 ;  /* 0x0002b40301007387 */ /* 0x0001e80000100800 */
[----:B------:R1:W-:Y:S01]  /*17ca0*/  STL [R1+0x2c0], R5 ;  /* 0x0002c00501007387 */ /* 0x0003e20000100800 */
[----:B0-----:R-:W-:-:S03]  /*17cb0*/  SEL R3, R10, R141, !P3 ;  /* 0x0000008d0a037207 */ /* 0x001fc60005800000 */
[----:B------:R-:W3:Y:S01]  /*17cc0*/  LDL.LU R141, [R1+0x304] ;  /* 0x00030400018d7983 */ /* 0x000ee20000300800 */
[----:B-1----:R-:W-:Y:S01]  /*17cd0*/  IMAD R5, R4, UR6, RZ ;  /* 0x0000000604057c24 */ /* 0x002fe2000f8e02ff */
[----:B------:R-:W-:Y:S02]  /*17ce0*/  LEA.HI.X.SX32 R4, R14, R6, 0x1, P0 ;  /* 0x000000060e047211 */ /* 0x000fe400000f0eff */
[----:B------:R-:W-:-:S03]  /*17cf0*/  IADD3 R11, P0, PT, R13, R7, RZ ;  /* 0x000000070d0b7210 */ /* 0x000fc60007f1e0ff */
[----:B------:R0:W-:Y:S01]  /*17d00*/  STL [R1+0x2bc], R4 ;  /* 0x0002bc0401007387 */ /* 0x0001e20000100800 */
[----:B------:R-:W-:-:S03]  /*17d10*/  IMAD R14, R3, UR6, RZ ;  /* 0x00000006030e7c24 */ /* 0x000fc6000f8e02ff */
[----:B------:R1:W-:Y:S01]  /*17d20*/  STL [R1+0x2c8], R11 ;  /* 0x0002c80b01007387 */ /* 0x0003e20000100800 */
[----:B------:R-:W-:Y:S02]  /*17d30*/  LEA.HI.X.SX32 R3, R13, R6, 0x1, P0 ;  /* 0x000000060d037211 */ /* 0x000fe400000f0eff */
[----:B0-----:R-:W-:Y:S02]  /*17d40*/  SEL R4, R10, R142, !P3 ;  /* 0x0000008e0a047207 */ /* 0x001fe40005800000 */
[----:B------:R-:W3:Y:S01]  /*17d50*/  LDL.LU R142, [R1+0x30c] ;  /* 0x00030c00018e7983 */ /* 0x000ee20000300800 */
[----:B-1----:R-:W-:-:S03]  /*17d60*/  IADD3 R11, P0, PT, R5, R7, RZ ;  /* 0x00000007050b7210 */ /* 0x002fc60007f1e0ff */
[----:B------:R2:W-:Y:S04]  /*17d70*/  STL [R1+0x2c4], R3 ;  /* 0x0002c40301007387 */ /* 0x0005e80000100800 */
[----:B------:R-:W-:Y:S01]  /*17d80*/  STL [R1+0x2d0], R11 ;  /* 0x0002d00b01007387 */ /* 0x000fe20000100800 */
[----:B--2---:R-:W-:-:S03]  /*17d90*/  SEL R3, R10, R156, !P3 ;  /* 0x0000009c0a037207 */ /* 0x004fc60005800000 */
[----:B------:R-:W2:Y:S01]  /*17da0*/  LDL.LU R156, [R1+0x314] ;  /* 0x00031400019c7983 */ /* 0x000ea20000300800 */
[----:B------:R-:W-:Y:S01]  /*17db0*/  IMAD R13, R4, UR6, RZ ;  /* 0x00000006040d7c24 */ /* 0x000fe2000f8e02ff */
[----:B------:R-:W-:Y:S02]  /*17dc0*/  LEA.HI.X.SX32 R4, R5, R6, 0x1, P0 ;  /* 0x0000000605047211 */ /* 0x000fe400000f0eff */
[----:B------:R-:W-:-:S03]  /*17dd0*/  IADD3 R5, P0, PT, R14, R7, RZ ;  /* 0x000000070e057210 */ /* 0x000fc60007f1e0ff */
[----:B------:R-:W-:Y:S04]  /*17de0*/  STL [R1+0x2cc], R4 ;  /* 0x0002cc0401007387 */ /* 0x000fe80000100800 */
[----:B------:R0:W-:Y:S02]  /*17df0*/  STL [R1+0x2d8], R5 ;  /* 0x0002d80501007387 */ /* 0x0001e40000100800 */
[----:B0-----:R-:W-:Y:S01]  /*17e00*/  IMAD R5, R3, UR6, RZ ;  /* 0x0000000603057c24 */ /* 0x001fe2000f8e02ff */
[----:B------:R-:W-:Y:S02]  /*17e10*/  LEA.HI.X.SX32 R3, R14, R6, 0x1, P0 ;  /* 0x000000060e037211 */ /* 0x000fe400000f0eff */
[----:B------:R-:W-:Y:S02]  /*17e20*/  IADD3 R11, P0, PT, R13, R7, RZ ;  /* 0x000000070d0b7210 */ /* 0x000fe40007f1e0ff */
[----:B----4-:R-:W-:-:S02]  /*17e30*/  SEL R4, R10, R149, !P3 ;  /* 0x000000950a047207 */ /* 0x010fc40005800000 */
[----:B------:R-:W4:Y:S03]  /*17e40*/  LDL.LU R149, [R1+0x31c] ;  /* 0x00031c0001957983 */ /* 0x000f260000300800 */
[----:B------:R-:W-:Y:S01]  /*17e50*/  IMAD R14, R4, UR6, RZ ;  /* 0x00000006040e7c24 */ /* 0x000fe2000f8e02ff */
[----:B------:R-:W-:Y:S01]  /*17e60*/  STL [R1+0x2d4], R3 ;  /* 0x0002d40301007387 */ /* 0x000fe20000100800 */
[----:B------:R-:W-:-:S03]  /*17e70*/  LEA.HI.X.SX32 R4, R13, R6, 0x1, P0 ;  /* 0x000000060d047211 */ /* 0x000fc600000f0eff */
[----:B------:R0:W-:Y:S02]  /*17e80*/  STL [R1+0x2e0], R11 ;  /* 0x0002e00b01007387 */ /* 0x0001e40000100800 */
[----:B0-----:R-:W-:Y:S02]  /*17e90*/  IADD3 R11, P0, PT, R5, R7, RZ ;  /* 0x00000007050b7210 */ /* 0x001fe40007f1e0ff */
[----:B------:R-:W-:Y:S02]  /*17ea0*/  SEL R3, R10, R164, !P3 ;  /* 0x000000a40a037207 */ /* 0x000fe40005800000 */
[----:B------:R-:W4:Y:S03]  /*17eb0*/  LDL.LU R164, [R1+0x324] ;  /* 0x0003240001a47983 */ /* 0x000f260000300800 */
[----:B------:R-:W-:Y:S01]  /*17ec0*/  IMAD R13, R3, UR6, RZ ;  /* 0x00000006030d7c24 */ /* 0x000fe2000f8e02ff */
[----:B------:R3:W-:Y:S01]  /*17ed0*/  STL [R1+0x2dc], R4 ;  /* 0x0002dc0401007387 */ /* 0x0007e20000100800 */
[----:B------:R-:W-:-:S03]  /*17ee0*/  LEA.HI.X.SX32 R3, R5, R6, 0x1, P0 ;  /* 0x0000000605037211 */ /* 0x000fc600000f0eff */
[----:B------:R0:W-:Y:S01]  /*17ef0*/  STL [R1+0x2f0], R11 ;  /* 0x0002f00b01007387 */ /* 0x0001e20000100800 */
[----:B---3--:R-:W-:-:S03]  /*17f00*/  SEL R4, R10, R150, !P3 ;  /* 0x000000960a047207 */ /* 0x008fc60005800000 */
[----:B------:R-:W3:Y:S01]  /*17f10*/  LDL.LU R150, [R1+0x32c] ;  /* 0x00032c0001967983 */ /* 0x000ee20000300800 */
[----:B0-----:R-:W-:-:S03]  /*17f20*/  IADD3 R11, P0, PT, R14, R7, RZ ;  /* 0x000000070e0b7210 */ /* 0x001fc60007f1e0ff */
[----:B------:R0:W-:Y:S01]  /*17f30*/  STL [R1+0x2ec], R3 ;  /* 0x0002ec0301007387 */ /* 0x0001e20000100800 */
[----:B------:R-:W-:Y:S01]  /*17f40*/  IMAD R5, R4, UR6, RZ ;  /* 0x0000000604057c24 */ /* 0x000fe2000f8e02ff */
[----:B------:R-:W-:Y:S02]  /*17f50*/  LEA.HI.X.SX32 R4, R14, R6, 0x1, P0 ;  /* 0x000000060e047211 */ /* 0x000fe400000f0eff */
[----:B------:R1:W-:Y:S01]  /*17f60*/  STL [R1+0x2f8], R11 ;  /* 0x0002f80b01007387 */ /* 0x0003e20000100800 */
[----:B0-----:R-:W-:-:S03]  /*17f70*/  SEL R3, R10, R155, !P3 ;  /* 0x0000009b0a037207 */ /* 0x001fc60005800000 */
[----:B------:R-:W3:Y:S01]  /*17f80*/  LDL.LU R155, [R1+0x334] ;  /* 0x00033400019b7983 */ /* 0x000ee20000300800 */
[----:B-1----:R-:W-:-:S03]  /*17f90*/  IADD3 R11, P0, PT, R13, R7, RZ ;  /* 0x000000070d0b7210 */ /* 0x002fc60007f1e0ff */
        /* <DEDUP_REMOVED lines=15> */
[----:B------:R0:W-:Y:S01]  /*18090*/  STL [R1+0x310], R11 ;  /* 0x0003100b01007387 */ /* 0x0001e20000100800 */
[----:B--2---:R-:W-:-:S03]  /*180a0*/  SEL R4, R10, R156, !P3 ;  /* 0x0000009c0a047207 */ /* 0x004fc60005800000 */
[----:B------:R-:W2:Y:S01]  /*180b0*/  LDL.LU R156, [R1+0x34c] ;  /* 0x00034c00019c7983 */ /* 0x000ea20000300800 */
[----:B------:R-:W-:Y:S01]  /*180c0*/  IMAD R5, R3, UR6, RZ ;  /* 0x0000000603057c24 */ /* 0x000fe2000f8e02ff */
[-C--:B------:R-:W-:Y:S02]  /*180d0*/  LEA.HI.X.SX32 R3, R14, R6.reuse, 0x1, P0 ;  /* 0x000000060e037211 */ /* 0x080fe400000f0eff */
[C---:B0-----:R-:W-:Y:S01]  /*180e0*/  IADD3 R11, P0, PT, R13.reuse, R7, RZ ;  /* 0x000000070d0b7210 */ /* 0x041fe20007f1e0ff */
[----:B------:R-:W-:Y:S02]  /*180f0*/  IMAD R14, R4, UR6, RZ ;  /* 0x00000006040e7c24 */ /* 0x000fe4000f8e02ff */
[----:B------:R-:W-:Y:S01]  /*18100*/  STL [R1+0x30c], R3 ;  /* 0x00030c0301007387 */ /* 0x000fe20000100800 */
[----:B------:R-:W-:-:S03]  /*18110*/  LEA.HI.X.SX32 R4, R13, R6, 0x1, P0 ;  /* 0x000000060d047211 */ /* 0x000fc600000f0eff */
[----:B------:R0:W-:Y:S02]  /*18120*/  STL [R1+0x318], R11 ;  /* 0x0003180b01007387 */ /* 0x0001e40000100800 */
[----:B0-----:R-:W-:Y:S02]  /*18130*/  IADD3 R11, P0, PT, R5, R7, RZ ;  /* 0x00000007050b7210 */ /* 0x001fe40007f1e0ff */
[----:B----4-:R-:W-:Y:S02]  /*18140*/  SEL R3, R10, R149, !P3 ;  /* 0x000000950a037207 */ /* 0x010fe40005800000 */
[----:B------:R-:W4:Y:S04]  /*18150*/  LDL.LU R149, [R1+0x354] ;  /* 0x0003540001957983 */ /* 0x000f280000300800 */
[----:B------:R-:W-:Y:S01]  /*18160*/  STL [R1+0x314], R4 ;  /* 0x0003140401007387 */ /* 0x000fe20000100800 */
[----:B------:R-:W-:-:S03]  /*18170*/  IMAD R13, R3, UR6, RZ ;  /* 0x00000006030d7c24 */ /* 0x000fc6000f8e02ff */
[----:B------:R0:W-:Y:S02]  /*18180*/  STL [R1+0x320], R11 ;  /* 0x0003200b01007387 */ /* 0x0001e40000100800 */
[----:B0-----:R-:W-:Y:S02]  /*18190*/  LEA.HI.X.SX32 R11, R5, R6, 0x1, P0 ;  /* 0x00000006050b7211 */ /* 0x001fe400000f0eff */
[-C--:B------:R-:W-:Y:S02]  /*181a0*/  IADD3 R5, P0, PT, R14, R7.reuse, RZ ;  /* 0x000000070e057210 */ /* 0x080fe40007f1e0ff */
[----:B------:R-:W-:Y:S01]  /*181b0*/  SEL R4, R10, R164, !P3 ;  /* 0x000000a40a047207 */ /* 0x000fe20005800000 */
[----:B------:R0:W-:Y:S01]  /*181c0*/  STL [R1+0x31c], R11 ;  /* 0x00031c0b01007387 */ /* 0x0001e20000100800 */
[----:B------:R-:W-:Y:S02]  /*181d0*/  LEA.HI.X.SX32 R12, R14, R6, 0x1, P0 ;  /* 0x000000060e0c7211 */ /* 0x000fe400000f0eff */
[----:B0-----:R-:W-:-:S02]  /*181e0*/  IADD3 R11, P0, PT, R13, R7, RZ ;  /* 0x000000070d0b7210 */ /* 0x001fc40007f1e0ff */
[----:B---3--:R-:W-:Y:S02]  /*181f0*/  SEL R3, R10, R150, !P3 ;  /* 0x000000960a037207 */ /* 0x008fe40005800000 */
[----:B------:R-:W3:Y:S04]  /*18200*/  LDL.LU R150, [R1+0x35c] ;  /* 0x00035c0001967983 */ /* 0x000ee80000300800 */
[----:B------:R0:W-:Y:S04]  /*18210*/  STL [R1+0x328], R5 ;  /* 0x0003280501007387 */ /* 0x0001e80000100800 */
[----:B------:R1:W-:Y:S01]  /*18220*/  STL [R1+0x324], R12 ;  /* 0x0003240c01007387 */ /* 0x0003e20000100800 */
[----:B0-----:R-:W-:Y:S01]  /*18230*/  IMAD R5, R4, UR6, RZ ;  /* 0x0000000604057c24 */ /* 0x001fe2000f8e02ff */
[----:B------:R-:W-:-:S02]  /*18240*/  SEL R4, R10, R155, !P3 ;  /* 0x0000009b0a047207 */ /* 0x000fc40005800000 */
[----:B------:R-:W3:Y:S01]  /*18250*/  LDL.LU R155, [R1+0x364] ;  /* 0x00036400019b7983 */ /* 0x000ee20000300800 */
[----:B-1----:R-:W-:-:S03]  /*18260*/  LEA.HI.X.SX32 R12, R13, R6, 0x1, P0 ;  /* 0x000000060d0c7211 */ /* 0x002fc600000f0eff */
[----:B------:R0:W-:Y:S01]  /*18270*/  STL [R1+0x330], R11 ;  /* 0x0003300b01007387 */ /* 0x0001e20000100800 */
[----:B------:R-:W-:-:S03]  /*18280*/  IMAD R14, R3, UR6, RZ ;  /* 0x00000006030e7c24 */ /* 0x000fc6000f8e02ff */
[----:B------:R-:W-:Y:S01]  /*18290*/  STL [R1+0x32c], R12 ;  /* 0x00032c0c01007387 */ /* 0x000fe20000100800 */
[----:B0-----:R-:W-:Y:S01]  /*182a0*/  IADD3 R11, P0, PT, R5, R7, RZ ;  /* 0x00000007050b7210 */ /* 0x001fe20007f1e0ff */
[----:B------:R-:W-:Y:S01]  /*182b0*/  IMAD R13, R4, UR6, RZ ;  /* 0x00000006040d7c24 */ /* 0x000fe2000f8e02ff */
[----:B------:R-:W-:-:S03]  /*182c0*/  SEL R3, R10, R141, !P3 ;  /* 0x0000008d0a037207 */ /* 0x000fc60005800000 */
[----:B------:R0:W-:Y:S01]  /*182d0*/  STL [R1+0x338], R11 ;  /* 0x0003380b01007387 */ /* 0x0001e20000100800 */
[----:B------:R-:W-:-:S03]  /*182e0*/  LEA.HI.X.SX32 R4, R5, R6, 0x1, P0 ;  /* 0x0000000605047211 */ /* 0x000fc600000f0eff */
[----:B------:R-:W3:Y:S01]  /*182f0*/  LDL.LU R141, [R1+0x36c] ;  /* 0x00036c00018d7983 */ /* 0x000ee20000300800 */
[----:B0-----:R-:W-:-:S03]  /*18300*/  IADD3 R11, P0, PT, R14, R7, RZ ;  /* 0x000000070e0b7210 */ /* 0x001fc60007f1e0ff */
[----:B------:R0:W-:Y:S01]  /*18310*/  STL [R1+0x334], R4 ;  /* 0x0003340401007387 */ /* 0x0001e20000100800 */
[----:B------:R-:W-:-:S03]  /*18320*/  IMAD R5, R3, UR6, RZ ;  /* 0x0000000603057c24 */ /* 0x000fc6000f8e02ff */
[----:B------:R-:W-:Y:S01]  /*18330*/  STL [R1+0x340], R11 ;  /* 0x0003400b01007387 */ /* 0x000fe20000100800 */
[----:B------:R-:W-:Y:S02]  /*18340*/  LEA.HI.X.SX32 R3, R14, R6, 0x1, P0 ;  /* 0x000000060e037211 */ /* 0x000fe400000f0eff */
[C---:B0-----:R-:W-:Y:S02]  /*18350*/  SEL R4, R10.reuse, R142, !P3 ;  /* 0x0000008e0a047207 */ /* 0x041fe40005800000 */
[----:B------:R-:W3:Y:S04]  /*18360*/  LDL.LU R142, [R1+0x374] ;  /* 0x00037400018e7983 */ /* 0x000ee80000300800 */
[----:B------:R2:W-:Y:S02]  /*18370*/  STL [R1+0x33c], R3 ;  /* 0x00033c0301007387 */ /* 0x0005e40000100800 */
[----:B--2---:R-:W-:-:S02]  /*18380*/  SEL R3, R10, R156, !P3 ;  /* 0x0000009c0a037207 */ /* 0x004fc40005800000 */
[----:B------:R-:W2:Y:S01]  /*18390*/  LDL.LU R156, [R1+0x37c] ;  /* 0x00037c00019c7983 */ /* 0x000ea20000300800 */
[----:B------:R-:W-:Y:S01]  /*183a0*/  IADD3 R100, P0, PT, R13, R7, RZ ;  /* 0x000000070d647210 */ /* 0x000fe20007f1e0ff */
[----:B------:R-:W-:-:S03]  /*183b0*/  IMAD R14, R4, UR6, RZ ;  /* 0x00000006040e7c24 */ /* 0x000fc6000f8e02ff */
[-C--:B------:R-:W-:Y:S02]  /*183c0*/  LEA.HI.X.SX32 R102, R13, R6.reuse, 0x1, P0 ;  /* 0x000000060d667211 */ /* 0x080fe400000f0eff */
[-C--:B------:R-:W-:Y:S01]  /*183d0*/  IADD3 R11, P0, PT, R5, R7.reuse, RZ ;  /* 0x00000007050b7210 */ /* 0x080fe20007f1e0ff */
[----:B------:R-:W-:Y:S01]  /*183e0*/  STL [R1+0x348], R100 ;  /* 0x0003486401007387 */ /* 0x000fe20000100800 */
[----:B------:R-:W-:Y:S02]  /*183f0*/  IMAD R13, R3, UR6, RZ ;  /* 0x00000006030d7c24 */ /* 0x000fe4000f8e02ff */
[----:B------:R-:W-:Y:S01]  /*18400*/  LEA.HI.X.SX32 R3, R5, R6, 0x1, P0 ;  /* 0x0000000605037211 */ /* 0x000fe200000f0eff */
[----:B------:R-:W2:Y:S01]  /*18410*/  LDL.LU R164, [R1+0x384] ;  /* 0x0003840001a47983 */ /* 0x000ea20000300800 */
[----:B------:R-:W-:-:S03]  /*18420*/  IADD3 R5, P0, PT, R14, R7, RZ ;  /* 0x000000070e057210 */ /* 0x000fc60007f1e0ff */
[----:B------:R-:W-:Y:S04]  /*18430*/  STL [R1+0x350], R11 ;  /* 0x0003500b01007387 */ /* 0x000fe80000100800 */
[----:B------:R-:W-:Y:S01]  /*18440*/  STL [R1+0x344], R102 ;  /* 0x0003446601007387 */ /* 0x000fe20000100800 */
[----:B----4-:R-:W-:-:S03]  /*18450*/  SEL R4, R10, R149, !P3 ;  /* 0x000000950a047207 */ /* 0x010fc60005800000 */
[----:B------:R-:W4:Y:S04]  /*18460*/  LDL.LU R149, [R1+0x38c] ;  /* 0x00038c0001957983 */ /* 0x000f280000300800 */
[----:B------:R-:W-:Y:S04]  /*18470*/  STL [R1+0x34c], R3 ;  /* 0x00034c0301007387 */ /* 0x000fe80000100800 */
[----:B------:R0:W-:Y:S02]  /*18480*/  STL [R1+0x358], R5 ;  /* 0x0003580501007387 */ /* 0x0001e40000100800 */
[----:B0-----:R-:W-:Y:S01]  /*18490*/  IMAD R5, R4, UR6, RZ ;  /* 0x0000000604057c24 */ /* 0x001fe2000f8e02ff */
[----:B------:R-:W-:-:S02]  /*184a0*/  LEA.HI.X.SX32 R4, R14, R6, 0x1, P0 ;  /* 0x000000060e047211 */ /* 0x000fc400000f0eff */
[-C--:B------:R-:W-:Y:S02]  /*184b0*/  IADD3 R96, P0, PT, R13, R7.reuse, RZ ;  /* 0x000000070d607210 */ /* 0x080fe40007f1e0ff */
[----:B---3--:R-:W-:Y:S02]  /*184c0*/  SEL R3, R10, R150, !P3 ;  /* 0x000000960a037207 */ /* 0x008fe40005800000 */
[----:B------:R-:W3:Y:S03]  /*184d0*/  LDL.LU R150, [R1+0x394] ;  /* 0x0003940001967983 */ /* 0x000ee60000300800 */
[----:B------:R-:W-:Y:S01]  /*184e0*/  IMAD R14, R3, UR6, RZ ;  /* 0x00000006030e7c24 */ /* 0x000fe2000f8e02ff */
[----:B------:R-:W-:Y:S01]  /*184f0*/  LEA.HI.X.SX32 R3, R13, R6, 0x1, P0 ;  /* 0x000000060d037211 */ /* 0x000fe200000f0eff */
[----:B------:R0:W-:Y:S01]  /*18500*/  STL [R1+0x354], R4 ;  /* 0x0003540401007387 */ /* 0x0001e20000100800 */
[----:B------:R-:W-:-:S02]  /*18510*/  IADD3 R11, P0, PT, R5, R7, RZ ;  /* 0x00000007050b7210 */ /* 0x000fc40007f1e0ff */
[----:B0-----:R-:W-:Y:S02]  /*18520*/  SEL R4, R10, R155, !P3 ;  /* 0x0000009b0a047207 */ /* 0x001fe40005800000 */
[----:B------:R-:W3:Y:S04]  /*18530*/  LDL.LU R155, [R1+0x39c] ;  /* 0x00039c00019b7983 */ /* 0x000ee80000300800 */
[----:B------:R-:W-:Y:S04]  /*18540*/  STL [R1+0x360], R96 ;  /* 0x0003606001007387 */ /* 0x000fe80000100800 */
[----:B------:R0:W-:Y:S01]  /*18550*/  STL [R1+0x35c], R3 ;  /* 0x00035c0301007387 */ /* 0x0001e20000100800 */
[----:B------:R-:W-:Y:S01]  /*18560*/  IMAD R13, R4, UR6, RZ ;  /* 0x00000006040d7c24 */ /* 0x000fe2000f8e02ff */
[----:B0-----:R-:W-:-:S02]  /*18570*/  SEL R3, R10, R141, !P3 ;  /* 0x0000008d0a037207 */ /* 0x001fc40005800000 */
[----:B------:R-:W3:Y:S04]  /*18580*/  LDL.LU R141, [R1+0x3a4] ;  /* 0x0003a400018d7983 */ /* 0x000ee80000300800 */
[----:B------:R0:W-:Y:S02]  /*18590*/  STL [R1+0x368], R11 ;  /* 0x0003680b01007387 */ /* 0x0001e40000100800 */
[----:B0-----:R-:W-:Y:S02]  /*185a0*/  LEA.HI.X.SX32 R11, R5, R6, 0x1, P0 ;  /* 0x00000006050b7211 */ /* 0x001fe400000f0eff */
[----:B------:R-:W-:Y:S02]  /*185b0*/  IADD3 R5, P0, PT, R14, R7, RZ ;  /* 0x000000070e057210 */ /* 0x000fe40007f1e0ff */
[----:B------:R-:W-:Y:S01]  /*185c0*/  SEL R4, R10, R142, !P3 ;  /* 0x0000008e0a047207 */ /* 0x000fe20005800000 */
[----:B------:R0:W-:Y:S01]  /*185d0*/  STL [R1+0x364], R11 ;  /* 0x0003640b01007387 */ /* 0x0001e20000100800 */
[----:B------:R-:W-:-:S03]  /*185e0*/  LEA.HI.X.SX32 R12, R14, R6, 0x1, P0 ;  /* 0x000000060e0c7211 */ /* 0x000fc600000f0eff */
[----:B------:R-:W3:Y:S01]  /*185f0*/  LDL.LU R142, [R1+0x3ac] ;  /* 0x0003ac00018e7983 */ /* 0x000ee20000300800 */
[----:B0-----:R-:W-:-:S03]  /*18600*/  IADD3 R11, P0, PT, R13, R7, RZ ;  /* 0x000000070d0b7210 */ /* 0x001fc60007f1e0ff */
[----:B------:R0:W-:Y:S04]  /*18610*/  STL [R1+0x370], R5 ;  /* 0x0003700501007387 */ /* 0x0001e80000100800 */
[----:B------:R-:W-:Y:S04]  /*18620*/  STL [R1+0x36c], R12 ;  /* 0x00036c0c01007387 */ /* 0x000fe80000100800 */
[----:B------:R1:W-:Y:S01]  /*18630*/  STL [R1+0x378], R11 ;  /* 0x0003780b01007387 */ /* 0x0003e20000100800 */
[----:B0-----:R-:W-:Y:S01]  /*18640*/  IMAD R5, R3, UR6, RZ ;  /* 0x0000000603057c24 */ /* 0x001fe2000f8e02ff */
[----:B--2---:R-:W-:-:S02]  /*18650*/  SEL R3, R10, R156, !P3 ;  /* 0x0000009c0a037207 */ /* 0x004fc40005800000 */
[----:B------:R-:W2:Y:S01]  /*18660*/  LDL.LU R156, [R1+0x3b4] ;  /* 0x0003b400019c7983 */ /* 0x000ea20000300800 */
[----:B------:R-:W-:Y:S01]  /*18670*/  IMAD R14, R4, UR6, RZ ;  /* 0x00000006040e7c24 */ /* 0x000fe2000f8e02ff */
[----:B------:R-:W-:Y:S02]  /*18680*/  LEA.HI.X.SX32 R4, R13, R6, 0x1, P0 ;  /* 0x000000060d047211 */ /* 0x000fe400000f0eff */
[----:B-1----:R-:W-:-:S03]  /*18690*/  IADD3 R11, P0, PT, R5, R7, RZ ;  /* 0x00000007050b7210 */ /* 0x002fc60007f1e0ff */
[----:B------:R0:W-:Y:S01]  /*186a0*/  STL [R1+0x374], R4 ;  /* 0x0003740401007387 */ /* 0x0001e20000100800 */
[----:B------:R-:W-:-:S03]  /*186b0*/  IMAD R13, R3, UR6, RZ ;  /* 0x00000006030d7c24 */ /* 0x000fc6000f8e02ff */
[----:B------:R1:W-:Y:S01]  /*186c0*/  STL [R1+0x380], R11 ;  /* 0x0003800b01007387 */ /* 0x0003e20000100800 */
[----:B0-----:R-:W-:Y:S02]  /*186d0*/  SEL R4, R10, R164, !P3 ;  /* 0x000000a40a047207 */ /* 0x001fe40005800000 */
[----:B-1----:R-:W-:Y:S02]  /*186e0*/  LEA.HI.X.SX32 R11, R5, R6, 0x1, P0 ;  /* 0x00000006050b7211 */ /* 0x002fe400000f0eff */
[----:B------:R-:W-:-:S03]  /*186f0*/  IADD3 R5, P0, PT, R14, R7, RZ ;  /* 0x000000070e057210 */ /* 0x000fc60007f1e0ff */
[----:B------:R0:W-:Y:S01]  /*18700*/  STL [R1+0x37c], R11 ;  /* 0x00037c0b01007387 */ /* 0x0001e20000100800 */
[-C--:B------:R-:W-:Y:S02]  /*18710*/  LEA.HI.X.SX32 R12, R14, R6.reuse, 0x1, P0 ;  /* 0x000000060e0c7211 */ /* 0x080fe400000f0eff */
[----:B0-----:R-:W-:Y:S02]  /*18720*/  IADD3 R11, P0, PT, R13, R7, RZ ;  /* 0x000000070d0b7210 */ /* 0x001fe40007f1e0ff */
[----:B----4-:R-:W-:Y:S02]  /*18730*/  SEL R3, R10, R149, !P3 ;  /* 0x000000950a037207 */ /* 0x010fe40005800000 */
[----:B------:R-:W4:Y:S04]  /*18740*/  LDL.LU R149, [R1+0x3bc] ;  /* 0x0003bc0001957983 */ /* 0x000f280000300800 */
[----:B------:R0:W-:Y:S01]  /*18750*/  STL [R1+0x388], R5 ;  /* 0x0003880501007387 */ /* 0x0001e20000100800 */
[----:B------:R-:W-:Y:S01]  /*18760*/  IMAD R14, R3, UR6, RZ ;  /* 0x00000006030e7c24 */ /* 0x000fe2000f8e02ff */
[----:B------:R-:W-:-:S02]  /*18770*/  LEA.HI.X.SX32 R3, R13, R6, 0x1, P0 ;  /* 0x000000060d037211 */ /* 0x000fc400000f0eff */
[----:B------:R-:W-:Y:S01]  /*18780*/  STL [R1+0x384], R12 ;  /* 0x0003840c01007387 */ /* 0x000fe20000100800 */
[----:B0-----:R-:W-:-:S03]  /*18790*/  IMAD R5, R4, UR6, RZ ;  /* 0x0000000604057c24 */ /* 0x001fc6000f8e02ff */
[----:B------:R0:W-:Y:S02]  /*187a0*/  STL [R1+0x390], R11 ;  /* 0x0003900b01007387 */ /* 0x0001e40000100800 */
[C---:B0-----:R-:W-:Y:S02]  /*187b0*/  IADD3 R11, P0, PT, R5.reuse, R7, RZ ;  /* 0x00000007050b7210 */ /* 0x041fe40007f1e0ff */
[----:B---3--:R-:W-:Y:S02]  /*187c0*/  SEL R4, R10, R150, !P3 ;  /* 0x000000960a047207 */ /* 0x008fe40005800000 */
[----:B------:R-:W3:Y:S04]  /*187d0*/  LDL.LU R150, [R1+0x3c4] ;  /* 0x0003c40001967983 */ /* 0x000ee80000300800 */
[----:B------:R-:W-:Y:S04]  /*187e0*/  STL [R1+0x38c], R3 ;  /* 0x00038c0301007387 */ /* 0x000fe80000100800 */
[----:B------:R0:W-:Y:S01]  /*187f0*/  STL [R1+0x398], R11 ;  /* 0x0003980b01007387 */ /* 0x0001e20000100800 */
[----:B------:R-:W-:Y:S01]  /*18800*/  IMAD R13, R4, UR6, RZ ;  /* 0x00000006040d7c24 */ /* 0x000fe2000f8e02ff */
[----:B0-----:R-:W-:-:S02]  /*18810*/  LEA.HI.X.SX32 R11, R5, R6, 0x1, P0 ;  /* 0x00000006050b7211 */ /* 0x001fc400000f0eff */
[----:B------:R-:W-:Y:S02]  /*18820*/  IADD3 R5, P0, PT, R14, R7, RZ ;  /* 0x000000070e057210 */ /* 0x000fe40007f1e0ff */
[----:B------:R-:W-:Y:S01]  /*18830*/  SEL R3, R10, R155, !P3 ;  /* 0x0000009b0a037207 */ /* 0x000fe20005800000 */
[----:B------:R0:W-:Y:S02]  /*18840*/  STL [R1+0x394], R11 ;  /* 0x0003940b01007387 */ /* 0x0001e40000100800 */
[----:B0-----:R-:W-:Y:S02]  /*18850*/  LEA.HI.X.SX32 R11, R14, R6, 0x1, P0 ;  /* 0x000000060e0b7211 */ /* 0x001fe400000f0eff */
[----:B------:R-:W-:Y:S02]  /*18860*/  SEL R4, R10, R141, !P3 ;  /* 0x0000008d0a047207 */ /* 0x000fe40005800000 */
[----:B------:R-:W3:Y:S01]  /*18870*/  LDL.LU R141, [R1+0x3cc] ;  /* 0x0003cc00018d7983 */ /* 0x000ee20000300800 */
[----:B------:R-:W-:-:S03]  /*18880*/  IADD3 R83, P0, PT, R13, R7, RZ ;  /* 0x000000070d537210 */ /* 0x000fc60007f1e0ff */
[----:B------:R0:W-:Y:S04]  /*18890*/  STL [R1+0x3a0], R5 ;  /* 0x0003a00501007387 */ /* 0x0001e80000100800 */
[----:B------:R1:W-:Y:S01]  /*188a0*/  STL [R1+0x39c], R11 ;  /* 0x00039c0b01007387 */ /* 0x0003e20000100800 */
[----:B------:R-:W-:Y:S01]  /*188b0*/  LEA.HI.X.SX32 R85, R13, R6, 0x1, P0 ;  /* 0x000000060d557211 */ /* 0x000fe200000f0eff */
[----:B0-----:R-:W-:Y:S01]  /*188c0*/  IMAD R5, R3, UR6, RZ ;  /* 0x0000000603057c24 */ /* 0x001fe2000f8e02ff */
[----:B------:R-:W-:Y:S02]  /*188d0*/  SEL R3, R10, R142, !P3 ;  /* 0x0000008e0a037207 */ /* 0x000fe40005800000 */
[----:B------:R-:W3:Y:S02]  /*188e0*/  LDL.LU R142, [R1+0x3d4] ;  /* 0x0003d400018e7983 */ /* 0x000ee40000300800 */
[----:B------:R-:W-:-:S02]  /*188f0*/  IADD3 R117, P0, PT, R5, R7, RZ ;  /* 0x0000000705757210 */ /* 0x000fc40007f1e0ff */
[----:B------:R-:W-:Y:S01]  /*18900*/  STL [R1+0x3a8], R83 ;  /* 0x0003a85301007387 */ /* 0x000fe20000100800 */
[----:B------:R-:W-:-:S03]  /*18910*/  IMAD R14, R4, UR6, RZ ;  /* 0x00000006040e7c24 */ /* 0x000fc6000f8e02ff */
[----:B------:R-:W3:Y:S04]  /*18920*/  LDL.LU R155, [R1+0x3dc] ;  /* 0x0003dc00019b7983 */ /* 0x000ee80000300800 */
[----:B------:R-:W-:Y:S04]  /*18930*/  STL [R1+0x3a4], R85 ;  /* 0x0003a45501007387 */ /* 0x000fe80000100800 */
[----:B------:R-:W-:Y:S01]  /*18940*/  STL [R1+0x3b0], R117 ;  /* 0x0003b07501007387 */ /* 0x000fe20000100800 */
[----:B--2---:R-:W-:-:S03]  /*18950*/  SEL R4, R10, R156, !P3 ;  /* 0x0000009c0a047207 */ /* 0x004fc60005800000 */
[----:B------:R-:W2:Y:S01]  /*18960*/  LDL.LU R156, [R1+0x3e4] ;  /* 0x0003e400019c7983 */ /* 0x000ea20000300800 */
[----:B------:R-:W-:Y:S01]  /*18970*/  LEA.HI.X.SX32 R12, R5, R6, 0x1, P0 ;  /* 0x00000006050c7211 */ /* 0x000fe200000f0eff */
[----:B------:R-:W-:Y:S01]  /*18980*/  IMAD R13, R3, UR6, RZ ;  /* 0x00000006030d7c24 */ /* 0x000fe2000f8e02ff */
[----:B------:R-:W-:Y:S01]  /*18990*/  IADD3 R162, P0, PT, R14, R7, RZ ;  /* 0x000000070ea27210 */ /* 0x000fe20007f1e0ff */
[----:B------:R-:W-:-:S03]  /*189a0*/  IMAD R5, R4, UR6, RZ ;  /* 0x0000000604057c24 */ /* 0x000fc6000f8e02ff */
[-C--:B-1----:R-:W-:Y:S02]  /*189b0*/  LEA.HI.X.SX32 R11, R14, R6.reuse, 0x1, P0 ;  /* 0x000000060e0b7211 */ /* 0x082fe400000f0eff */
[CC--:B------:R-:W-:Y:S01]  /*189c0*/  IADD3 R148, P0, PT, R13.reuse, R7.reuse, RZ ;  /* 0x000000070d947210 */ /* 0x0c0fe20007f1e0ff */
[----:B------:R-:W-:Y:S03]  /*189d0*/  STL [R1+0x3ac], R12 ;  /* 0x0003ac0c01007387 */ /* 0x000fe60000100800 */
[-C--:B------:R-:W-:Y:S02]  /*189e0*/  LEA.HI.X.SX32 R161, R13, R6.reuse, 0x1, P0 ;  /* 0x000000060da17211 */ /* 0x080fe400000f0eff */
[C---:B------:R-:W-:Y:S01]  /*189f0*/  IADD3 R160, P0, PT, R5.reuse, R7, RZ ;  /* 0x0000000705a07210 */ /* 0x040fe20007f1e0ff */
[----:B------:R-:W-:Y:S03]  /*18a00*/  STL [R1+0x3b8], R162 ;  /* 0x0003b8a201007387 */ /* 0x000fe60000100800 */
[----:B------:R-:W-:-:S02]  /*18a10*/  LEA.HI.X.SX32 R147, R5, R6, 0x1, P0 ;  /* 0x0000000605937211 */ /* 0x000fc400000f0eff */
[----:B----4-:R-:W-:Y:S02]  /*18a20*/  SEL R3, R10, R149, !P3 ;  /* 0x000000950a037207 */ /* 0x010fe40005800000 */
[----:B------:R-:W4:Y:S03]  /*18a30*/  LDL.LU R149, [R1+0x3ec] ;  /* 0x0003ec0001957983 */ /* 0x000f260000300800 */
[----:B------:R-:W-:Y:S01]  /*18a40*/  IMAD R14, R3, UR6, RZ ;  /* 0x00000006030e7c24 */ /* 0x000fe2000f8e02ff */
[----:B------:R-:W-:Y:S04]  /*18a50*/  STL [R1+0x3b4], R11 ;  /* 0x0003b40b01007387 */ /* 0x000fe80000100800 */
[C---:B------:R-:W-:Y:S01]  /*18a60*/  IADD3 R154, P0, PT, R14.reuse, R7, RZ ;  /* 0x000000070e9a7210 */ /* 0x040fe20007f1e0ff */
[----:B------:R-:W-:Y:S03]  /*18a70*/  STL [R1+0x3c0], R148 ;  /* 0x0003c09401007387 */ /* 0x000fe60000100800 */
[----:B------:R-:W-:-:S02]  /*18a80*/  LEA.HI.X.SX32 R159, R14, R6, 0x1, P0 ;  /* 0x000000060e9f7211 */ /* 0x000fc400000f0eff */
[----:B---3--:R-:W-:Y:S02]  /*18a90*/  SEL R4, R10, R150, !P3 ;  /* 0x000000960a047207 */ /* 0x008fe40005800000 */
[----:B------:R-:W3:Y:S03]  /*18aa0*/  LDL.LU R150, [R1+0x3f4] ;  /* 0x0003f40001967983 */ /* 0x000ee60000300800 */
[----:B------:R-:W-:Y:S01]  /*18ab0*/  IMAD R13, R4, UR6, RZ ;  /* 0x00000006040d7c24 */ /* 0x000fe2000f8e02ff */
[----:B------:R-:W-:Y:S04]  /*18ac0*/  STL [R1+0x3bc], R161 ;  /* 0x0003bca101007387 */ /* 0x000fe80000100800 */
[C---:B------:R-:W-:Y:S01]  /*18ad0*/  IADD3 R146, P0, PT, R13.reuse, R7, RZ ;  /* 0x000000070d927210 */ /* 0x040fe20007f1e0ff */
[----:B------:R-:W-:Y:S03]  /*18ae0*/  STL [R1+0x3c8], R160 ;  /* 0x0003c8a001007387 */ /* 0x000fe60000100800 */
[----:B------:R-:W-:-:S02]  /*18af0*/  LEA.HI.X.SX32 R153, R13, R6, 0x1, P0 ;  /* 0x000000060d997211 */ /* 0x000fc400000f0eff */
[----:B------:R-:W-:Y:S02]  /*18b00*/  SEL R3, R10, R141, !P3 ;  /* 0x0000008d0a037207 */ /* 0x000fe40005800000 */
[----:B------:R-:W3:Y:S03]  /*18b10*/  LDL.LU R141, [R1+0x3fc] ;  /* 0x0003fc00018d7983 */ /* 0x000ee60000300800 */
[----:B------:R-:W-:-:S05]  /*18b20*/  IMAD R5, R3, UR6, RZ ;  /* 0x0000000603057c24 */ /* 0x000fca000f8e02ff */
[----:B------:R-:W-:-:S04]  /*18b30*/  IADD3 R165, P0, PT, R5, R7, RZ ;  /* 0x0000000705a57210 */ /* 0x000fc80007f1e0ff */
[----:B------:R-:W-:Y:S02]  /*18b40*/  LEA.HI.X.SX32 R145, R5, R6, 0x1, P0 ;  /* 0x0000000605917211 */ /* 0x000fe400000f0eff */
[----:B------:R-:W-:Y:S02]  /*18b50*/  SEL R4, R10, R142, !P3 ;  /* 0x0000008e0a047207 */ /* 0x000fe40005800000 */
[----:B------:R-:W3:Y:S03]  /*18b60*/  LDL.LU R142, [R1+0x404] ;  /* 0x00040400018e7983 */ /* 0x000ee60000300800 */
[----:B------:R-:W-:Y:S01]  /*18b70*/  IMAD R14, R4, UR6, RZ ;  /* 0x00000006040e7c24 */ /* 0x000fe2000f8e02ff */
[----:B------:R-:W-:-:S04]  /*18b80*/  SEL R3, R10, R155, !P3 ;  /* 0x0000009b0a037207 */ /* 0x000fc80005800000 */
[CC--:B------:R-:W-:Y:S01]  /*18b90*/  IADD3 R157, P0, PT, R14.reuse, R7.reuse, RZ ;  /* 0x000000070e9d7210 */ /* 0x0c0fe20007f1e0ff */
[----:B------:R-:W-:Y:S01]  /*18ba0*/  IMAD R13, R3, UR6, RZ ;  /* 0x00000006030d7c24 */ /* 0x000fe2000f8e02ff */
[----:B------:R-:W-:Y:S02]  /*18bb0*/  STL [R1+0x3c4], R147 ;  /* 0x0003c49301007387 */ /* 0x000fe40000100800 */
[----:B------:R-:W-:Y:S02]  /*18bc0*/  LEA.HI.X.SX32 R158, R14, R6, 0x1, P0 ;  /* 0x000000060e9e7211 */ /* 0x000fe400000f0eff */
        /* <DEDUP_REMOVED lines=8> */
[----:B------:R-:W-:Y:S04]  /*18c50*/  STL [R1+0x3e8], R157 ;  /* 0x0003e89d01007387 */ /* 0x000fe80000100800 */
[----:B------:R-:W-:Y:S04]  /*18c60*/  STL [R1+0x3e4], R158 ;  /* 0x0003e49e01007387 */ /* 0x000fe80000100800 */
[----:B------:R-:W-:Y:S04]  /*18c70*/  STL [R1+0x3f0], R151 ;  /* 0x0003f09701007387 */ /* 0x000fe80000100800 */
[----:B------:R-:W-:Y:S01]  /*18c80*/  STL [R1+0x3ec], R152 ;  /* 0x0003ec9801007387 */ /* 0x000fe20000100800 */
[----:B--2---:R-:W-:-:S05]  /*18c90*/  SEL R4, R10, R156, !P3 ;  /* 0x0000009c0a047207 */ /* 0x004fca0005800000 */
[----:B------:R-:W-:-:S05]  /*18ca0*/  IMAD R5, R4, UR6, RZ ;  /* 0x0000000604057c24 */ /* 0x000fca000f8e02ff */
[----:B------:R-:W-:-:S05]  /*18cb0*/  IADD3 R143, P0, PT, R5, R7, RZ ;  /* 0x00000007058f7210 */ /* 0x000fca0007f1e0ff */
[----:B------:R-:W-:Y:S04]  /*18cc0*/  STL [R1+0x3f8], R143 ;  /* 0x0003f88f01007387 */ /* 0x000fe80000100800 */
[----:B------:R-:W2:Y:S04]  /*18cd0*/  LDL.LU R137, [R1+0x534] ;  /* 0x0005340001897983 */ /* 0x000ea80000300800 */
[----:B------:R-:W2:Y:S01]  /*18ce0*/  LDL.LU R140, [R1+0x530] ;  /* 0x00053000018c7983 */ /* 0x000ea20000300800 */
[----:B------:R-:W0:Y:S01]  /*18cf0*/  S2R R2, SR_TID.X ;  /* 0x0000000000027919 */ /* 0x000e220000002100 */
[----:B------:R-:W-:-:S02]  /*18d00*/  LEA.HI.X.SX32 R144, R5, R6, 0x1, P0 ;  /* 0x0000000605907211 */ /* 0x000fc400000f0eff */
[----:B------:R-:W2:Y:S04]  /*18d10*/  LDL.LU R138, [R1+0x52c] ;  /* 0x00052c00018a7983 */ /* 0x000ea80000300800 */
[----:B------:R-:W2:Y:S04]  /*18d20*/  LDL.LU R124, [R1+0x528] ;  /* 0x00052800017c7983 */ /* 0x000ea80000300800 */
[----:B------:R-:W2:Y:S04]  /*18d30*/  LDL.LU R125, [R1+0x524] ;  /* 0x00052400017d7983 */ /* 0x000ea80000300800 */
[----:B------:R-:W2:Y:S04]  /*18d40*/  LDL.LU R126, [R1+0x520] ;  /* 0x00052000017e7983 */ /* 0x000ea80000300800 */
[----:B------:R-:W2:Y:S04]  /*18d50*/  LDL.LU R127, [R1+0x51c] ;  /* 0x00051c00017f7983 */ /* 0x000ea80000300800 */
[----:B------:R-:W2:Y:S04]  /*18d60*/  LDL.LU R128, [R1+0x518] ;  /* 0x0005180001807983 */ /* 0x000ea80000300800 */
[----:B------:R-:W2:Y:S01]  /*18d70*/  LDL.LU R129, [R1+0x514] ;  /* 0x0005140001817983 */ /* 0x000ea20000300800 */
[----:B------:R-:W-:-:S04]  /*18d80*/  @!UP1 UIADD3 UR4, UPT, UPT, -UR4, 0x100000, URZ ;  /* 0x0010000004049890 */ /* 0x000fc8000fffe1ff */
[----:B------:R-:W-:Y:S02]  /*18d90*/  @!UP1 USHF.L.U32 UR5, UR4, 0xb, URZ ;  /* 0x0000000b04059899 */ /* 0x000fe400080006ff */
[----:B------:R-:W-:Y:S01]  /*18da0*/  @!UP1 USHF.L.U32 UR4, UR4, 0x1, URZ ;  /* 0x0000000104049899 */ /* 0x000fe200080006ff */
[----:B------:R-:W2:Y:S04]  /*18db0*/  LDL.LU R130, [R1+0x510] ;  /* 0x0005100001827983 */ /* 0x000ea80000300800 */
[----:B------:R-:W2:Y:S04]  /*18dc0*/  LDL.LU R131, [R1+0x50c] ;  /* 0x00050c0001837983 */ /* 0x000ea80000300800 */
[----:B------:R-:W2:Y:S01]  /*18dd0*/  LDL.LU R132, [R1+0x508] ;  /* 0x0005080001847983 */ /* 0x000ea20000300800 */
[----:B----4-:R-:W-:-:S03]  /*18de0*/  SEL R3, R10, R149, !P3 ;  /* 0x000000950a037207 */ /* 0x010fc60005800000 */
[----:B------:R-:W4:Y:S02]  /*18df0*/  LDL.LU R133, [R1+0x504] ;  /* 0x0005040001857983 */ /* 0x000f240000300800 */
[----:B------:R-:W-:Y:S02]  /*18e00*/  IMAD R14, R3, UR6, RZ ;  /* 0x00000006030e7c24 */ /* 0x000fe4000f8e02ff */
[----:B------:R-:W4:Y:S03]  /*18e10*/  LDL.LU R134, [R1+0x500] ;  /* 0x0005000001867983 */ /* 0x000f260000300800 */
[C---:B------:R-:W-:Y:S01]  /*18e20*/  IADD3 R163, P0, PT, R14.reuse, R7, RZ ;  /* 0x000000070ea37210 */ /* 0x040fe20007f1e0ff */
[----:B------:R-:W4:Y:S03]  /*18e30*/  LDL.LU R135, [R1+0x4fc] ;  /* 0x0004fc0001877983 */ /* 0x000f260000300800 */
[----:B------:R-:W-:Y:S01]  /*18e40*/  LEA.HI.X.SX32 R164, R14, R6, 0x1, P0 ;  /* 0x000000060ea47211 */ /* 0x000fe200000f0eff */
[----:B------:R-:W4:Y:S01]  /*18e50*/  LDL.LU R136, [R1+0x4f4] ;  /* 0x0004f40001887983 */ /* 0x000f220000300800 */
[----:B------:R-:W-:-:S03]  /*18e60*/  VOTEU.ALL UP1, P1 ;  /* 0x0000000000ff7886 */ /* 0x000fc60000820000 */
[----:B------:R-:W4:Y:S01]  /*18e70*/  LDL.LU R139, [R1+0x4f8] ;  /* 0x0004f800018b7983 */ /* 0x000f220000300800 */
[----:B---3--:R-:W-:Y:S01]  /*18e80*/  SEL R4, R10, R150, !P3 ;  /* 0x000000960a047207 */ /* 0x008fe20005800000 */
[----:B------:R1:W3:Y:S04]  /*18e90*/  @!UP1 SYNCS.EXCH.64 URZ, [UR10+0x14008], UR4 ;  /* 0x014008040aff95b2 */ /* 0x0002e80008000100 */
[----:B------:R-:W-:Y:S01]  /*18ea0*/  IMAD R13, R4, UR6, RZ ;  /* 0x00000006040d7c24 */ /* 0x000fe2000f8e02ff */
[----:B------:R-:W-:Y:S01]  /*18eb0*/  STL [R1+0x3f4], R144 ;  /* 0x0003f49001007387 */ /* 0x000fe20000100800 */
[----:B0-----:R-:W-:-:S03]  /*18ec0*/  LOP3.LUT R2, R2, 0x7f, RZ, 0xc0, !PT ;  /* 0x0000007f02027812 */ /* 0x001fc600078ec0ff */
[----:B------:R-:W-:Y:S01]  /*18ed0*/  STL [R1+0x400], R163 ;  /* 0x000400a301007387 */ /* 0x000fe20000100800 */
[----:B------:R-:W-:Y:S01]  /*18ee0*/  VIADD R91, R0, 0xdf ;  /* 0x000000df005b7836 */ /* 0x000fe20000000000 */
[----:B-1----:R-:W0:Y:S02]  /*18ef0*/  LDCU UR4, c[0x0][0x3b0] ;  /* 0x00007600ff0477ac */ /* 0x002e240008000800 */
[----:B------:R-:W-:Y:S01]  /*18f00*/  STL [R1+0x3fc], R164 ;  /* 0x0003fca401007387 */ /* 0x000fe20000100800 */
[----:B------:R-:W1:Y:S01]  /*18f10*/  LDCU UR5, c[0x0][0x3b0] ;  /* 0x00007600ff0577ac */ /* 0x000e620008000800 */
[----:B------:R-:W-:Y:S02]  /*18f20*/  SEL R3, R10, R141, !P3 ;  /* 0x0000008d0a037207 */ /* 0x000fe40005800000 */
[----:B------:R-:W-:-:S03]  /*18f30*/  IADD3 R141, P0, PT, R13, R7, RZ ;  /* 0x000000070d8d7210 */ /* 0x000fc60007f1e0ff */
[----:B------:R-:W-:Y:S01]  /*18f40*/  IMAD R3, R3, UR6, RZ ;  /* 0x0000000603037c24 */ /* 0x000fe2000f8e02ff */
[----:B------:R-:W-:-:S04]  /*18f50*/  LEA.HI.X.SX32 R156, R13, R6, 0x1, P0 ;  /* 0x000000060d9c7211 */ /* 0x000fc800000f0eff */
[----:B------:R-:W-:-:S04]  /*18f60*/  IADD3 R150, P0, PT, R3, R7, RZ ;  /* 0x0000000703967210 */ /* 0x000fc80007f1e0ff */
[----:B------:R-:W-:Y:S02]  /*18f70*/  LEA.HI.X.SX32 R155, R3, R6, 0x1, P0 ;  /* 0x00000006039b7211 */ /* 0x000fe400000f0eff */
[----:B------:R-:W-:-:S05]  /*18f80*/  SEL R4, R10, R142, !P3 ;  /* 0x0000008e0a047207 */ /* 0x000fca0005800000 */
[----:B------:R-:W-:Y:S01]  /*18f90*/  IMAD R4, R4, UR6, RZ ;  /* 0x0000000604047c24 */ /* 0x000fe2000f8e02ff */
[----:B------:R-:W-:Y:S04]  /*18fa0*/  STL [R1+0x408], R141 ;  /* 0x0004088d01007387 */ /* 0x000fe80000100800 */
[C---:B------:R-:W-:Y:S01]  /*18fb0*/  IADD3 R142, P0, PT, R4.reuse, R7, RZ ;  /* 0x00000007048e7210 */ /* 0x040fe20007f1e0ff */
[----:B------:R-:W-:Y:S03]  /*18fc0*/  STL [R1+0x404], R156 ;  /* 0x0004049c01007387 */ /* 0x000fe60000100800 */
[----:B------:R-:W-:Y:S01]  /*18fd0*/  LEA.HI.X.SX32 R149, R4, R6, 0x1, P0 ;  /* 0x0000000604957211 */ /* 0x000fe200000f0eff */
[----:B------:R-:W-:Y:S04]  /*18fe0*/  STL [R1+0x410], R150 ;  /* 0x0004109601007387 */ /* 0x000fe80000100800 */
[----:B------:R-:W-:Y:S04]  /*18ff0*/  STL [R1+0x40c], R155 ;  /* 0x00040c9b01007387 */ /* 0x000fe80000100800 */
[----:B------:R-:W-:Y:S04]  /*19000*/  STL [R1+0x418], R142 ;  /* 0x0004188e01007387 */ /* 0x000fe80000100800 */
[----:B------:R-:W-:Y:S04]  /*19010*/  STL [R1+0x414], R149 ;  /* 0x0004149501007387 */ /* 0x000fe80000100800 */
[----:B--2---:R2:W-:Y:S04]  /*19020*/  STS.U8 [R2+UR10+0x10200], R140 ;  /* 0x0102008c02007988 */ /* 0x0045e8000800000a */
[----:B--2---:R-:W2:Y:S01]  /*19030*/  LDL.LU R140, [R1+0x4f0] ;  /* 0x0004f000018c7983 */ /* 0x004ea20000300800 */
[----:B------:R-:W-:Y:S01]  /*19040*/  IABS R14, R91 ;  /* 0x0000005b000e7213 */ /* 0x000fe20000000000 */
[----:B------:R-:W-:-:S04]  /*19050*/  VIADD R3, R0, 0xde ;  /* 0x000000de00037836 */ /* 0x000fc80000000000 */
[----:B------:R-:W-:Y:S01]  /*19060*/  IMAD.HI.U32 R4, R9, R14, RZ ;  /* 0x0000000e09047227 */ /* 0x000fe200078e00ff */
[----:B------:R-:W-:Y:S02]  /*19070*/  IABS R13, R3 ;  /* 0x00000003000d7213 */ /* 0x000fe40000000000 */
[----:B------:R-:W-:Y:S01]  /*19080*/  ISETP.GE.AND P0, PT, R3, RZ, PT ;  /* 0x000000ff0300720c */ /* 0x000fe20003f06270 */
[----:B------:R-:W-:Y:S01]  /*19090*/  IMAD.MOV R4, RZ, RZ, -R4 ;  /* 0x000000ffff047224 */ /* 0x000fe200078e0a04 */
[----:B------:R0:W-:Y:S01]  /*190a0*/  STS.U8 [R2+UR10+0x10000], R137 ;  /* 0x0100008902007988 */ /* 0x0001e2000800000a */
[----:B------:R-:W-:-:S03]  /*190b0*/  IMAD.HI.U32 R3, R9, R13, RZ ;  /* 0x0000000d09037227 */ /* 0x000fc600078e00ff */
[----:B------:R1:W-:Y:S01]  /*190c0*/  STS.U8 [R2+UR10+0x10400], R138 ;  /* 0x0104008a02007988 */ /* 0x0003e2000800000a */
[C---:B------:R-:W-:Y:S02]  /*190d0*/  IMAD R14, R8.reuse, R4, R14 ;  /* 0x00000004080e7224 */ /* 0x040fe400078e020e */
[----:B------:R-:W-:Y:S01]  /*190e0*/  IMAD.MOV R3, RZ, RZ, -R3 ;  /* 0x000000ffff037224 */ /* 0x000fe200078e0a03 */
[----:B0-----:R-:W3:Y:S04]  /*190f0*/  LDL.LU R137, [R1+0x4ec] ;  /* 0x0004ec0001897983 */ /* 0x001ee80000300800 */
[----:B-1----:R-:W3:Y:S04]  /*19100*/  LDL.LU R138, [R1+0x4e8] ;  /* 0x0004e800018a7983 */ /* 0x002ee80000300800 */
[----:B------:R-:W3:Y:S01]  /*19110*/  LDL.LU R4, [R1+0x4e4] ;  /* 0x0004e40001047983 */ /* 0x000ee20000300800 */
[----:B------:R-:W-:-:S03]  /*19120*/  IMAD R13, R8, R3, R13 ;  /* 0x00000003080d7224 */ /* 0x000fc600078e020d */
[----:B------:R-:W3:Y:S01]  /*19130*/  LDL.LU R5, [R1+0x4e0] ;  /* 0x0004e00001057983 */ /* 0x000ee20000300800 */
[----:B------:R-:W-:-:S03]  /*19140*/  LOP3.LUT R3, R2, 0x10, RZ, 0x3c, !PT ;  /* 0x0000001002037812 */ /* 0x000fc600078e3cff */
[----:B------:R-:W3:Y:S04]  /*19150*/  LDL.LU R114, [R1+0x4dc] ;  /* 0x0004dc0001727983 */ /* 0x000ee80000300800 */
[----:B------:R-:W3:Y:S04]  /*19160*/  LDL.LU R115, [R1+0x4d8] ;  /* 0x0004d80001737983 */ /* 0x000ee80000300800 */
[----:B------:R-:W3:Y:S04]  /*19170*/  LDL.LU R116, [R1+0x4d4] ;  /* 0x0004d40001747983 */ /* 0x000ee80000300800 */
[----:B------:R-:W3:Y:S04]  /*19180*/  LDL.LU R118, [R1+0x4d0] ;  /* 0x0004d00001767983 */ /* 0x000ee80000300800 */
[----:B------:R-:W3:Y:S04]  /*19190*/  LDL.LU R119, [R1+0x4cc] ;  /* 0x0004cc0001777983 */ /* 0x000ee80000300800 */
[----:B------:R-:W3:Y:S04]  /*191a0*/  LDL.LU R120, [R1+0x4c8] ;  /* 0x0004c80001787983 */ /* 0x000ee80000300800 */
[----:B------:R-:W3:Y:S04]  /*191b0*/  LDL.LU R121, [R1+0x4c4] ;  /* 0x0004c40001797983 */ /* 0x000ee80000300800 */
[----:B------:R-:W-:Y:S04]  /*191c0*/  STS.U8 [R2+UR10+0x10600], R124 ;  /* 0x0106007c02007988 */ /* 0x000fe8000800000a */
        /* <DEDUP_REMOVED lines=8> */
[----:B----4-:R-:W-:Y:S04]  /*19250*/  STS.U8 [R2+UR10+0x11800], R133 ;  /* 0x0118008502007988 */ /* 0x010fe8000800000a */
[----:B------:R-:W-:Y:S04]  /*19260*/  STS.U8 [R2+UR10+0x11a00], R134 ;  /* 0x011a008602007988 */ /* 0x000fe8000800000a */
[----:B------:R-:W-:Y:S04]  /*19270*/  STS.U8 [R2+UR10+0x11c00], R135 ;  /* 0x011c008702007988 */ /* 0x000fe8000800000a */
[----:B------:R-:W-:Y:S04]  /*19280*/  STS.U8 [R2+UR10+0x11e00], R136 ;  /* 0x011e008802007988 */ /* 0x000fe8000800000a */
[----:B------:R-:W4:Y:S04]  /*19290*/  LDL.LU R122, [R1+0x4c0] ;  /* 0x0004c000017a7983 */ /* 0x000f280000300800 */
[----:B------:R0:W-:Y:S04]  /*192a0*/  STS.U8 [R3+UR10+0x10080], R139 ;  /* 0x0100808b03007988 */ /* 0x0001e8000800000a */
[----:B------:R-:W4:Y:S04]  /*192b0*/  LDL.LU R123, [R1+0x4bc] ;  /* 0x0004bc00017b7983 */ /* 0x000f280000300800 */
[----:B0-----:R-:W4:Y:S04]  /*192c0*/  LDL.LU R139, [R1+0x4b4] ;  /* 0x0004b400018b7983 */ /* 0x001f280000300800 */
[----:B--2---:R0:W-:Y:S04]  /*192d0*/  STS.U8 [R3+UR10+0x10280], R140 ;  /* 0x0102808c03007988 */ /* 0x0041e8000800000a */
[----:B0-----:R-:W2:Y:S04]  /*192e0*/  LDL.LU R140, [R1+0x4b8] ;  /* 0x0004b800018c7983 */ /* 0x001ea80000300800 */
        /* <DEDUP_REMOVED lines=10> */
[----:B---3--:R0:W-:Y:S04]  /*19390*/  STS.U8 [R3+UR10+0x10880], R4 ;  /* 0x0108800403007988 */ /* 0x0081e8000800000a */
[----:B------:R-:W3:Y:S04]  /*193a0*/  LDL.LU R134, [R1+0x488] ;  /* 0x0004880001867983 */ /* 0x000ee80000300800 */
[----:B------:R-:W3:Y:S01]  /*193b0*/  LDL.LU R135, [R1+0x484] ;  /* 0x0004840001877983 */ /* 0x000ee20000300800 */
[----:B0-----:R-:W-:-:S03]  /*193c0*/  LOP3.LUT R4, R2, 0x20, RZ, 0x3c, !PT ;  /* 0x0000002002047812 */ /* 0x001fc600078e3cff */
[----:B------:R0:W-:Y:S04]  /*193d0*/  STS.U8 [R3+UR10+0x10480], R137 ;  /* 0x0104808903007988 */ /* 0x0001e8000800000a */
[----:B------:R-:W3:Y:S04]  /*193e0*/  LDL.LU R136, [R1+0x480] ;  /* 0x0004800001887983 */ /* 0x000ee80000300800 */
[----:B------:R1:W-:Y:S04]  /*193f0*/  STS.U8 [R3+UR10+0x10680], R138 ;  /* 0x0106808a03007988 */ /* 0x0003e8000800000a */
[----:B0-----:R-:W3:Y:S04]  /*19400*/  LDL.LU R137, [R1+0x47c] ;  /* 0x00047c0001897983 */ /* 0x001ee80000300800 */
[----:B------:R-:W-:Y:S04]  /*19410*/  STS.U8 [R3+UR10+0x10a80], R5 ;  /* 0x010a800503007988 */ /* 0x000fe8000800000a */
[----:B-1----:R-:W3:Y:S04]  /*19420*/  LDL.LU R138, [R1+0x474] ;  /* 0x00047400018a7983 */ /* 0x002ee80000300800 */
        /* <DEDUP_REMOVED lines=9> */
[----:B------:R0:W-:Y:S04]  /*194c0*/  STS.U8 [R3+UR10+0x11e80], R139 ;  /* 0x011e808b03007988 */ /* 0x0001e8000800000a */
        /* <DEDUP_REMOVED lines=10> */
[----:B------:R-:W2:Y:S01]  /*19570*/  LDL.LU R122, [R1+0x450] ;  /* 0x00045000017a7983 */ /* 0x000ea20000300800 */
[----:B------:R-:W-:-:S03]  /*19580*/  LOP3.LUT R5, R2, 0x30, RZ, 0x3c, !PT ;  /* 0x0000003002057812 */ /* 0x000fc600078e3cff */
[----:B------:R0:W-:Y:S04]  /*19590*/  STS.U8 [R4+UR10+0x10300], R124 ;  /* 0x0103007c04007988 */ /* 0x0001e8000800000a */
[----:B------:R-:W2:Y:S04]  /*195a0*/  LDL.LU R123, [R1+0x44c] ;  /* 0x00044c00017b7983 */ /* 0x000ea80000300800 */
[----:B------:R1:W-:Y:S04]  /*195b0*/  STS.U8 [R4+UR10+0x10500], R125 ;  /* 0x0105007d04007988 */ /* 0x0003e8000800000a */
[----:B0-----:R-:W2:Y:S04]  /*195c0*/  LDL.LU R124, [R1+0x448] ;  /* 0x00044800017c7983 */ /* 0x001ea80000300800 */
[----:B------:R0:W-:Y:S04]  /*195d0*/  STS.U8 [R4+UR10+0x10700], R126 ;  /* 0x0107007e04007988 */ /* 0x0001e8000800000a */
[----:B-1----:R-:W2:Y:S04]  /*195e0*/  LDL.LU R125, [R1+0x444] ;  /* 0x00044400017d7983 */ /* 0x002ea80000300800 */
[----:B0-----:R-:W2:Y:S04]  /*195f0*/  LDL.LU R126, [R1+0x440] ;  /* 0x00044000017e7983 */ /* 0x001ea80000300800 */
[----:B------:R-:W2:Y:S04]  /*19600*/  LDL.LU R2, [R1+0x43c] ;  /* 0x00043c0001027983 */ /* 0x000ea80000300800 */
[----:B------:R0:W-:Y:S04]  /*19610*/  STS.U8 [R4+UR10+0x10900], R127 ;  /* 0x0109007f04007988 */ /* 0x0001e8000800000a */
[----:B------:R1:W-:Y:S04]  /*19620*/  STS.U8 [R4+UR10+0x10b00], R128 ;  /* 0x010b008004007988 */ /* 0x0003e8000800000a */
[----:B------:R3:W-:Y:S04]  /*19630*/  STS.U8 [R4+UR10+0x10d00], R129 ;  /* 0x010d008104007988 */ /* 0x0007e8000800000a */
[----:B0-----:R-:W2:Y:S04]  /*19640*/  LDL.LU R127, [R1+0x438] ;  /* 0x00043800017f7983 */ /* 0x001ea80000300800 */
[----:B-1----:R-:W2:Y:S04]  /*19650*/  LDL.LU R128, [R1+0x434] ;  /* 0x0004340001807983 */ /* 0x002ea80000300800 */
[----:B------:R0:W-:Y:S04]  /*19660*/  STS.U8 [R4+UR10+0x10f00], R130 ;  /* 0x010f008204007988 */ /* 0x0001e8000800000a */
[----:B---3--:R-:W3:Y:S04]  /*19670*/  LDL.LU R129, [R1+0x430] ;  /* 0x0004300001817983 */ /* 0x008ee80000300800 */
[----:B------:R1:W-:Y:S04]  /*19680*/  STS.U8 [R4+UR10+0x11100], R131 ;  /* 0x0111008304007988 */ /* 0x0003e8000800000a */
[----:B0-----:R-:W3:Y:S04]  /*19690*/  LDL.LU R130, [R1+0x42c] ;  /* 0x00042c0001827983 */ /* 0x001ee80000300800 */
[----:B------:R0:W-:Y:S04]  /*196a0*/  STS.U8 [R4+UR10+0x11300], R132 ;  /* 0x0113008404007988 */ /* 0x0001e8000800000a */
[----:B-1----:R-:W3:Y:S04]  /*196b0*/  LDL.LU R131, [R1+0x428] ;  /* 0x0004280001837983 */ /* 0x002ee80000300800 */
        /* <DEDUP_REMOVED lines=12> */
[----:B----4-:R1:W-:Y:S04]  /*19780*/  STS.U8 [R5+UR10+0x10180], R139 ;  /* 0x0101808b05007988 */ /* 0x0103e8000800000a */
[----:B0-----:R-:W4:Y:S04]  /*19790*/  LDL.LU R138, [R1+0x220] ;  /* 0x00022000018a7983 */ /* 0x001f280000300800 */
[----:B-1----:R-:W3:Y:S04]  /*197a0*/  LDL.LU R139, [R1+0x21c] ;  /* 0x00021c00018b7983 */ /* 0x002ee80000300800 */
[----:B--2---:R0:W-:Y:S04]  /*197b0*/  STS.U8 [R5+UR10+0x10380], R140 ;  /* 0x0103808c05007988 */ /* 0x0041e8000800000a */
[----:B0-----:R-:W2:Y:S04]  /*197c0*/  LDL.LU R140, [R1+0x218] ;  /* 0x00021800018c7983 */ /* 0x001ea80000300800 */
[----:B------:R-:W2:Y:S04]  /*197d0*/  LDL.LU R4, [R1+0x210] ;  /* 0x0002100001047983 */ /* 0x000ea80000300800 */
[----:B------:R-:W2:Y:S04]  /*197e0*/  LDL.LU R3, [R1+0x20c] ;  /* 0x00020c0001037983 */ /* 0x000ea80000300800 */
[----:B------:R0:W-:Y:S04]  /*197f0*/  STS.U8 [R5+UR10+0x10580], R114 ;  /* 0x0105807205007988 */ /* 0x0001e8000800000a */
[----:B------:R1:W-:Y:S04]  /*19800*/  STS.U8 [R5+UR10+0x10780], R115 ;  /* 0x0107807305007988 */ /* 0x0003e8000800000a */
[----:B------:R1:W-:Y:S04]  /*19810*/  STS.U8 [R5+UR10+0x10980], R116 ;  /* 0x0109807405007988 */ /* 0x0003e8000800000a */
[----:B0-----:R-:W2:Y:S04]  /*19820*/  LDL.LU R114, [R1+0xb68] ;  /* 0x000b680001727983 */ /* 0x001ea80000300800 */
[----:B-1----:R-:W2:Y:S04]  /*19830*/  LDL.LU R115, [R1+0xb64] ;  /* 0x000b640001737983 */ /* 0x002ea80000300800 */
[----:B------:R-:W2:Y:S04]  /*19840*/  LDL.LU R116, [R1+0xb60] ;  /* 0x000b600001747983 */ /* 0x000ea80000300800 */
[----:B------:R0:W-:Y:S02]  /*19850*/  STS.U8 [R5+UR10+0x11d80], R2 ;  /* 0x011d800205007988 */ /* 0x0001e4000800000a */
[----:B0-----:R-:W0:Y:S02]  /*19860*/  S2R R2, SR_TID.X ;  /* 0x0000000000027919 */ /* 0x001e240000002100 */
[----:B------:R1:W-:Y:S04]  /*19870*/  STS.U8 [R5+UR10+0x10b80], R118 ;  /* 0x010b807605007988 */ /* 0x0003e8000800000a */
[----:B------:R1:W-:Y:S04]  /*19880*/  STS.U8 [R5+UR10+0x10d80], R119 ;  /* 0x010d807705007988 */ /* 0x0003e8000800000a */
[----:B------:R1:W-:Y:S04]  /*19890*/  STS.U8 [R5+UR10+0x10f80], R120 ;  /* 0x010f807805007988 */ /* 0x0003e8000800000a */
[----:B-1----:R-:W2:Y:S04]  /*198a0*/  LDL.LU R118, [R1+0xb5c] ;  /* 0x000b5c0001767983 */ /* 0x002ea80000300800 */
[----:B------:R-:W2:Y:S04]  /*198b0*/  LDL.LU R119, [R1+0xb58] ;  /* 0x000b580001777983 */ /* 0x000ea80000300800 */
[----:B------:R-:W2:Y:S04]  /*198c0*/  LDL.LU R120, [R1+0xb54] ;  /* 0x000b540001787983 */ /* 0x000ea80000300800 */
[----:B------:R1:W-:Y:S04]  /*198d0*/  STS.U8 [R5+UR10+0x11180], R121 ;  /* 0x0111807905007988 */ /* 0x0003e8000800000a */
[----:B------:R1:W-:Y:S01]  /*198e0*/  STS.U8 [R5+UR10+0x11380], R122 ;  /* 0x0113807a05007988 */ /* 0x0003e2000800000a */
[----:B0-----:R-:W-:-:S03]  /*198f0*/  LOP3.LUT R2, R2, 0x7f, RZ, 0xc0, !PT ;  /* 0x0000007f02027812 */ /* 0x001fc600078ec0ff */
[----:B------:R0:W-:Y:S04]  /*19900*/  STS.U8 [R5+UR10+0x11580], R123 ;  /* 0x0115807b05007988 */ /* 0x0001e8000800000a */
[----:B-1----:R-:W2:Y:S04]  /*19910*/  LDL.LU R121, [R1+0xb50] ;  /* 0x000b500001797983 */ /* 0x002ea80000300800 */
[----:B------:R-:W2:Y:S04]  /*19920*/  LDL.LU R122, [R1+0xb4c] ;  /* 0x000b4c00017a7983 */ /* 0x000ea80000300800 */
[----:B0-----:R-:W2:Y:S04]  /*19930*/  LDL.LU R123, [R1+0xb48] ;  /* 0x000b4800017b7983 */ /* 0x001ea80000300800 */
[----:B------:R0:W-:Y:S04]  /*19940*/  STS.U8 [R5+UR10+0x11780], R124 ;  /* 0x0117807c05007988 */ /* 0x0001e8000800000a */
[----:B------:R1:W-:Y:S04]  /*19950*/  STS.U8 [R5+UR10+0x11980], R125 ;  /* 0x0119807d05007988 */ /* 0x0003e8000800000a */
[----:B------:R1:W-:Y:S04]  /*19960*/  STS.U8 [R5+UR10+0x11b80], R126 ;  /* 0x011b807e05007988 */ /* 0x0003e8000800000a */
[----:B0-----:R-:W2:Y:S04]  /*19970*/  LDL.LU R124, [R1+0xb44] ;  /* 0x000b4400017c7983 */ /* 0x001ea80000300800 */
[----:B-1----:R-:W2:Y:S04]  /*19980*/  LDL.LU R125, [R1+0xb40] ;  /* 0x000b4000017d7983 */ /* 0x002ea80000300800 */
[----:B------:R-:W2:Y:S04]  /*19990*/  LDL.LU R126, [R1+0xb3c] ;  /* 0x000b3c00017e7983 */ /* 0x000ea80000300800 */
[----:B------:R0:W-:Y:S04]  /*199a0*/  STS.U8 [R5+UR10+0x11f80], R68 ;  /* 0x011f804405007988 */ /* 0x0001e8000800000a */
[----:B------:R1:W-:Y:S04]  /*199b0*/  STS.U8 [R2+UR10], R127 ;  /* 0x0000007f02007988 */ /* 0x0003e8000800000a */
[----:B------:R4:W-:Y:S04]  /*199c0*/  STS.U8 [R2+UR10+0x400], R128 ;  /* 0x0004008002007988 */ /* 0x0009e8000800000a */
[----:B0-----:R-:W2:Y:S04]  /*199d0*/  LDL.LU R5, [R1+0x214] ;  /* 0x0002140001057983 */ /* 0x001ea80000300800 */
[----:B-1----:R-:W2:Y:S04]  /*199e0*/  LDL.LU R127, [R1+0xb38] ;  /* 0x000b3800017f7983 */ /* 0x002ea80000300800 */
[----:B----4-:R-:W4:Y:S04]  /*199f0*/  LDL.LU R128, [R1+0xb34] ;  /* 0x000b340001807983 */ /* 0x010f280000300800 */
[----:B---3--:R0:W-:Y:S04]  /*19a00*/  STS.U8 [R2+UR10+0x800], R129 ;  /* 0x0008008102007988 */ /* 0x0081e8000800000a */
[----:B------:R1:W-:Y:S04]  /*19a10*/  STS.U8 [R2+UR10+0xc00], R130 ;  /* 0x000c008202007988 */ /* 0x0003e8000800000a */
[----:B------:R3:W-:Y:S04]  /*19a20*/  STS.U8 [R2+UR10+0x1000], R131 ;  /* 0x0010008302007988 */ /* 0x0007e8000800000a */
[----:B0-----:R-:W4:Y:S04]  /*19a30*/  LDL.LU R129, [R1+0xb30] ;  /* 0x000b300001817983 */ /* 0x001f280000300800 */
[----:B-1----:R-:W4:Y:S04]  /*19a40*/  LDL.LU R130, [R1+0xb2c] ;  /* 0x000b2c0001827983 */ /* 0x002f280000300800 */
[----:B---3--:R-:W3:Y:S04]  /*19a50*/  LDL.LU R131, [R1+0xb28] ;  /* 0x000b280001837983 */ /* 0x008ee80000300800 */
[----:B------:R0:W-:Y:S04]  /*19a60*/  STS.U8 [R2+UR10+0x1400], R132 ;  /* 0x0014008402007988 */ /* 0x0001e8000800000a */
[----:B------:R1:W-:Y:S04]  /*19a70*/  STS.U8 [R2+UR10+0x1800], R133 ;  /* 0x0018008502007988 */ /* 0x0003e8000800000a */
[----:B------:R1:W-:Y:S04]  /*19a80*/  STS.U8 [R2+UR10+0x1c00], R134 ;  /* 0x001c008602007988 */ /* 0x0003e8000800000a */
[----:B0-----:R-:W3:Y:S04]  /*19a90*/  LDL.LU R132, [R1+0xb24] ;  /* 0x000b240001847983 */ /* 0x001ee80000300800 */
[----:B-1----:R-:W3:Y:S04]  /*19aa0*/  LDL.LU R133, [R1+0xb20] ;  /* 0x000b200001857983 */ /* 0x002ee80000300800 */
[----:B------:R-:W3:Y:S04]  /*19ab0*/  LDL.LU R134, [R1+0xb1c] ;  /* 0x000b1c0001867983 */ /* 0x000ee80000300800 */
        /* <DEDUP_REMOVED lines=8> */
[----:B0-----:R-:W3:Y:S04]  /*19b40*/  LDL.LU R138, [R1+0xb0c] ;  /* 0x000b0c00018a7983 */ /* 0x001ee80000300800 */
[----:B-1----:R-:W3:Y:S04]  /*19b50*/  LDL.LU R139, [R1+0xb08] ;  /* 0x000b0800018b7983 */ /* 0x002ee80000300800 */
[----:B--2---:R0:W-:Y:S04]  /*19b60*/  STS.U8 [R2+UR10+0x3400], R140 ;  /* 0x0034008c02007988 */ /* 0x0041e8000800000a */
[----:B0-----:R-:W2:Y:S04]  /*19b70*/  LDL.LU R140, [R1+0xb04] ;  /* 0x000b0400018c7983 */ /* 0x001ea80000300800 */
[----:B------:R0:W-:Y:S04]  /*19b80*/  STS.U8 [R2+UR10+0x4000], R3 ;  /* 0x0040000302007988 */ /* 0x0001e8000800000a */
[----:B------:R1:W-:Y:S01]  /*19b90*/  STS.U8 [R2+UR10+0x3c00], R4 ;  /* 0x003c000402007988 */ /* 0x0003e2000800000a */
[----:B0-----:R-:W-:-:S02]  /*19ba0*/  LOP3.LUT R3, R2, 0x10, RZ, 0x3c, !PT ;  /* 0x0000001002037812 */ /* 0x001fc400078e3cff */
[C---:B-1----:R-:W-:Y:S01]  /*19bb0*/  LOP3.LUT R4, R2.reuse, 0x20, RZ, 0x3c, !PT ;  /* 0x0000002002047812 */ /* 0x042fe200078e3cff */
[----:B------:R-:W-:Y:S04]  /*19bc0*/  STS.U8 [R2+UR10+0x7c00], R126 ;  /* 0x007c007e02007988 */ /* 0x000fe8000800000a */
[----:B------:R0:W-:Y:S04]  /*19bd0*/  STS.U8 [R2+UR10+0x3800], R5 ;  /* 0x0038000502007988 */ /* 0x0001e8000800000a */
[----:B------:R-:W-:Y:S04]  /*19be0*/  STS.U8 [R2+UR10+0x7800], R127 ;  /* 0x0078007f02007988 */ /* 0x000fe8000800000a */
[----:B----4-:R-:W-:Y:S01]  /*19bf0*/  STS.U8 [R2+UR10+0x7400], R128 ;  /* 0x0074008002007988 */ /* 0x010fe2000800000a */
[----:B0-----:R-:W-:-:S03]  /*19c00*/  LOP3.LUT R5, R2, 0x30, RZ, 0x3c, !PT ;  /* 0x0000003002057812 */ /* 0x001fc600078e3cff */
[----:B------:R-:W-:Y:S04]  /*19c10*/  STS.U8 [R2+UR10+0x7000], R129 ;  /* 0x0070008102007988 */ /* 0x000fe8000800000a */
[----:B------:R-:W-:Y:S04]  /*19c20*/  STS.U8 [R2+UR10+0x6c00], R130 ;  /* 0x006c008202007988 */ /* 0x000fe8000800000a */
[----:B---3--:R-:W-:Y:S04]  /*19c30*/  STS.U8 [R2+UR10+0x6800], R131 ;  /* 0x0068008302007988 */ /* 0x008fe8000800000a */
[----:B------:R-:W-:Y:S04]  /*19c40*/  STS.U8 [R2+UR10+0x6400], R132 ;  /* 0x0064008402007988 */ /* 0x000fe8000800000a */
[----:B------:R-:W-:Y:S04]  /*19c50*/  STS.U8 [R2+UR10+0x6000], R133 ;  /* 0x0060008502007988 */ /* 0x000fe8000800000a */
[----:B------:R-:W-:Y:S04]  /*19c60*/  STS.U8 [R2+UR10+0x5c00], R134 ;  /* 0x005c008602007988 */ /* 0x000fe8000800000a */
[----:B------:R-:W-:Y:S04]  /*19c70*/  STS.U8 [R2+UR10+0x5800], R135 ;  /* 0x0058008702007988 */ /* 0x000fe8000800000a */
[----:B------:R-:W-:Y:S04]  /*19c80*/  STS.U8 [R2+UR10+0x5400], R136 ;  /* 0x0054008802007988 */ /* 0x000fe8000800000a */
[----:B------:R-:W-:Y:S04]  /*19c90*/  STS.U8 [R2+UR10+0x5000], R137 ;  /* 0x0050008902007988 */ /* 0x000fe8000800000a */
[----:B------:R-:W-:Y:S04]  /*19ca0*/  STS.U8 [R2+UR10+0x4c00], R138 ;  /* 0x004c008a02007988 */ /* 0x000fe8000800000a */
[----:B------:R0:W-:Y:S04]  /*19cb0*/  STS.U8 [R2+UR10+0x4800], R139 ;  /* 0x0048008b02007988 */ /* 0x0001e8000800000a */
[----:B0-----:R-:W3:Y:S04]  /*19cc0*/  LDL R139, [R1+0x188] ;  /* 0x00018800018b7983 */ /* 0x001ee80000100800 */
[----:B--2---:R-:W-:Y:S04]  /*19cd0*/  STS.U8 [R2+UR10+0x4400], R140 ;  /* 0x0044008c02007988 */ /* 0x004fe8000800000a */
        /* <DEDUP_REMOVED lines=32> */
[----:B------:R-:W-:Y:S04]  /*19ee0*/  STS.U8 [R4+UR10+0x100], R88 ;  /* 0x0001005804007988 */ /* 0x000fe8000800000a */
[----:B0-----:R-:W2:Y:S04]  /*19ef0*/  LDL R3, [R1+0x184] ;  /* 0x0001840001037983 */ /* 0x001ea80000100800 */
        /* <DEDUP_REMOVED lines=31> */
[----:B------:R1:W-:Y:S04]  /*1a0f0*/  STS.U8 [R5+UR10+0x6980], R21 ;  /* 0x0069801505007988 */ /* 0x0003e8000800000a */
[----:B------:R4:W-:Y:S04]  /*1a100*/  STS.U8 [R5+UR10+0x6d80], R19 ;  /* 0x006d801305007988 */ /* 0x0009e8000800000a */
[----:B0-----:R-:W2:Y:S04]  /*1a110*/  LDL R15, [R1+0x194] ;  /* 0x00019400010f7983 */ /* 0x001ea80000100800 */
[----:B-1----:R-:W2:Y:S04]  /*1a120*/  LDL R21, [R1+0x190] ;  /* 0x0001900001157983 */ /* 0x002ea80000100800 */
[----:B----4-:R-:W4:Y:S04]  /*1a130*/  LDL R19, [R1+0x18c] ;  /* 0x00018c0001137983 */ /* 0x010f280000100800 */
[----:B------:R-:W4:Y:S01]  /*1a140*/  LDL R4, [R1+0x198] ;  /* 0x0001980001047983 */ /* 0x000f220000100800 */
[----:B------:R-:W-:Y:S01]  /*1a150*/  LOP3.LUT R140, R2, 0x40, RZ, 0x3c, !PT ;  /* 0x00000040028c7812 */ /* 0x000fe200078e3cff */
[----:B---3--:R-:W-:Y:S01]  /*1a160*/  @P2 IMAD.MOV.U32 R16, RZ, RZ, R139 ;  /* 0x000000ffff102224 */ /* 0x008fe200078e008b */
[----:B------:R-:W-:Y:S01]  /*1a170*/  PRMT R138, RZ, 0x7610, R138 ;  /* 0x00007610ff8a7816 */ /* 0x000fe2000000008a */
[----:B------:R-:W-:Y:S01]  /*1a180*/  STS.U8 [R5+UR10+0x180], R67 ;  /* 0x0001804305007988 */ /* 0x000fe2000800000a */
[----:B------:R-:W-:-:S03]  /*1a190*/  PRMT R137, RZ, 0x7610, R137 ;  /* 0x00007610ff897816 */ /* 0x000fc60000000089 */
        /* <DEDUP_REMOVED lines=35> */
[----:B------:R0:W-:Y:S01]  /*1a3d0*/  STS.U8 [R140+UR10+0x1a00], R73 ;  /* 0x001a00498c007988 */ /* 0x0001e2000800000a */
[----:B--2---:R-:W-:Y:S01]  /*1a3e0*/  @P2 IMAD.MOV.U32 R17, RZ, RZ, R3 ;  /* 0x000000ffff112224 */ /* 0x004fe200078e0003 */
[----:B------:R-:W-:-:S02]  /*1a3f0*/  PRMT R136, RZ, 0x7610, R136 ;  /* 0x00007610ff887816 */ /* 0x000fc40000000088 */
[----:B------:R-:W2:Y:S04]  /*1a400*/  LDL R20, [R1+0x1d0] ;  /* 0x0001d00001147983 */ /* 0x000ea80000100800 */
[----:B------:R1:W3:Y:S04]  /*1a410*/  @P2 LDG.E.U8 R138, desc[UR24][R16.64] ;  /* 0x00000018108a2981 */ /* 0x0002e8000c1e1100 */
[----:B------:R-:W2:Y:S01]  /*1a420*/  LDL R18, [R1+0x1cc] ;  /* 0x0001cc0001127983 */ /* 0x000ea20000100800 */
[----:B------:R-:W-:Y:S02]  /*1a430*/  PRMT R135, RZ, 0x7610, R135 ;  /* 0x00007610ff877816 */ /* 0x000fe40000000087 */
[----:B------:R-:W-:Y:S01]  /*1a440*/  PRMT R134, RZ, 0x7610, R134 ;  /* 0x00007610ff867816 */ /* 0x000fe20000000086 */
[----:B0-----:R-:W2:Y:S04]  /*1a450*/  LDL R140, [R1+0x1d8] ;  /* 0x0001d800018c7983 */ /* 0x001ea80000100800 */
[----:B------:R-:W2:Y:S04]  /*1a460*/  LDL R88, [R1+0x228] ;  /* 0x0002280001587983 */ /* 0x000ea80000100800 */
[----:B------:R-:W2:Y:S04]  /*1a470*/  LDL R87, [R1+0x204] ;  /* 0x0002040001577983 */ /* 0x000ea80000100800 */
[----:B------:R-:W2:Y:S04]  /*1a480*/  LDL R5, [R1+0x22c] ;  /* 0x00022c0001057983 */ /* 0x000ea80000100800 */
[----:B------:R-:W2:Y:S04]  /*1a490*/  LDL R2, [R1+0x230] ;  /* 0x0002300001027983 */ /* 0x000ea80000100800 */
[----:B------:R-:W2:Y:S04]  /*1a4a0*/  LDL R3, [R1+0x234] ;  /* 0x0002340001037983 */ /* 0x000ea80000100800 */
[----:B------:R-:W2:Y:S01]  /*1a4b0*/  LDL R139, [R1+0x238] ;  /* 0x00023800018b7983 */ /* 0x000ea20000100800 */
[----:B-1----:R-:W-:-:S03]  /*1a4c0*/  @P2 IMAD.MOV.U32 R16, RZ, RZ, R21 ;  /* 0x000000ffff102224 */ /* 0x002fc600078e0015 */
[----:B------:R-:W2:Y:S01]  /*1a4d0*/  LDL R21, [R1+0x268] ;  /* 0x0002680001157983 */ /* 0x000ea20000100800 */
[----:B----4-:R-:W-:-:S03]  /*1a4e0*/  @P2 IMAD.MOV.U32 R17, RZ, RZ, R19 ;  /* 0x000000ffff112224 */ /* 0x010fc600078e0013 */
[----:B------:R-:W4:Y:S04]  /*1a4f0*/  LDL R19, [R1+0x264] ;  /* 0x0002640001137983 */ /* 0x000f280000100800 */
[----:B------:R0:W2:Y:S02]  /*1a500*/  @P2 LDG.E.U8 R137, desc[UR24][R16.64] ;  /* 0x0000001810892981 */ /* 0x0000a4000c1e1100 */
[----:B0-----:R-:W-:Y:S02]  /*1a510*/  @P2 IMAD.MOV.U32 R16, RZ, RZ, R4 ;  /* 0x000000ffff102224 */ /* 0x001fe400078e0004 */
[----:B------:R-:W-:Y:S01]  /*1a520*/  @P2 IMAD.MOV.U32 R17, RZ, RZ, R15 ;  /* 0x000000ffff112224 */ /* 0x000fe200078e000f */
[----:B------:R-:W2:Y:S04]  /*1a530*/  LDL R4, [R1+0x270] ;  /* 0x0002700001047983 */ /* 0x000ea80000100800 */
[----:B------:R0:W2:Y:S04]  /*1a540*/  @P2 LDG.E.U8 R136, desc[UR24][R16.64] ;  /* 0x0000001810882981 */ /* 0x0000a8000c1e1100 */
[----:B------:R-:W2:Y:S04]  /*1a550*/  LDL R15, [R1+0x26c] ;  /* 0x00026c00010f7983 */ /* 0x000ea80000100800 */
[----:B------:R-:W0:Y:S04]  /*1a560*/  LDL R16, [R1+0x1c4] ;  /* 0x0001c40001107983 */ /* 0x000e280000100800 */
[----:B------:R-:W0:Y:S02]  /*1a570*/  LDL R17, [R1+0x1c8] ;  /* 0x0001c80001117983 */ /* 0x000e240000100800 */
[----:B0-----:R-:W-:-:S04]  /*1a580*/  @P2 LOP3.LUT R17, R17, R16, RZ, 0x3c, !PT ;  /* 0x0000001011112212 */ /* 0x001fc800078e3cff */
[----:B------:R-:W-:-:S04]  /*1a590*/  @P2 LOP3.LUT R16, R17, R16, RZ, 0x3c, !PT ;  /* 0x0000001011102212 */ /* 0x000fc800078e3cff */
[----:B------:R-:W-:-:S05]  /*1a5a0*/  @P2 LOP3.LUT R17, R17, R16, RZ, 0x3c, !PT ;  /* 0x0000001011112212 */ /* 0x000fca00078e3cff */
[----:B------:R2:W3:Y:S02]  /*1a5b0*/  @P2 LDG.E.U8 R135, desc[UR24][R16.64] ;  /* 0x0000001810872981 */ /* 0x0004e4000c1e1100 */
[----:B--2---:R-:W-:Y:S02]  /*1a5c0*/  @P2 IMAD.MOV.U32 R16, RZ, RZ, R20 ;  /* 0x000000ffff102224 */ /* 0x004fe400078e0014 */
[----:B------:R-:W-:Y:S01]  /*1a5d0*/  @P2 IMAD.MOV.U32 R17, RZ, RZ, R18 ;  /* 0x000000ffff112224 */ /* 0x000fe200078e0012 */
[----:B------:R-:W2:Y:S04]  /*1a5e0*/  LDL R20, [R1+0x278] ;  /* 0x0002780001147983 */ /* 0x000ea80000100800 */
[----:B------:R0:W2:Y:S04]  /*1a5f0*/  @P2 LDG.E.U8 R134, desc[UR24][R16.64] ;  /* 0x0000001810862981 */ /* 0x0000a8000c1e1100 */
[----:B------:R-:W2:Y:S04]  /*1a600*/  LDL R18, [R1+0x274] ;  /* 0x0002740001127983 */ /* 0x000ea80000100800 */
[----:B------:R-:W2:Y:S01]  /*1a610*/  LDL R17, [R1+0x1d4] ;  /* 0x0001d40001117983 */ /* 0x000ea20000100800 */
[----:B------:R-:W-:Y:S01]  /*1a620*/  PRMT R133, RZ, 0x7610, R133 ;  /* 0x00007610ff857816 */ /* 0x000fe20000000085 */
[----:B0-----:R-:W-:Y:S01]  /*1a630*/  @P2 IMAD.MOV.U32 R16, RZ, RZ, R140 ;  /* 0x000000ffff102224 */ /* 0x001fe200078e008c */
[----:B------:R-:W-:Y:S01]  /*1a640*/  PRMT R132, RZ, 0x7610, R132 ;  /* 0x00007610ff847816 */ /* 0x000fe20000000084 */
[----:B------:R-:W3:Y:S01]  /*1a650*/  LDL R140, [R1+0x2b8] ;  /* 0x0002b800018c7983 */ /* 0x000ee20000100800 */
[----:B------:R-:W-:-:S02]  /*1a660*/  PRMT R131, RZ, 0x7610, R131 ;  /* 0x00007610ff837816 */ /* 0x000fc40000000083 */
[----:B------:R-:W-:Y:S02]  /*1a670*/  PRMT R130, RZ, 0x7610, R130 ;  /* 0x00007610ff827816 */ /* 0x000fe40000000082 */
[----:B------:R-:W-:Y:S02]  /*1a680*/  PRMT R129, RZ, 0x7610, R129 ;  /* 0x00007610ff817816 */ /* 0x000fe40000000081 */
[----:B------:R-:W-:Y:S02]  /*1a690*/  PRMT R128, RZ, 0x7610, R128 ;  /* 0x00007610ff807816 */ /* 0x000fe40000000080 */
[----:B------:R-:W-:Y:S01]  /*1a6a0*/  PRMT R127, RZ, 0x7610, R127 ;  /* 0x00007610ff7f7816 */ /* 0x000fe2000000007f */
[----:B--2---:R0:W2:Y:S02]  /*1a6b0*/  @P2 LDG.E.U8 R133, desc[UR24][R16.64] ;  /* 0x0000001810852981 */ /* 0x0040a4000c1e1100 */
[----:B0-----:R-:W-:Y:S02]  /*1a6c0*/  @P2 IMAD.MOV.U32 R16, RZ, RZ, R88 ;  /* 0x000000ffff102224 */ /* 0x001fe400078e0058 */
[----:B------:R-:W-:Y:S01]  /*1a6d0*/  @P2 IMAD.MOV.U32 R17, RZ, RZ, R87 ;  /* 0x000000ffff112224 */ /* 0x000fe200078e0057 */
[----:B------:R-:W2:Y:S04]  /*1a6e0*/  LDL R88, [R1+0x2a0] ;  /* 0x0002a00001587983 */ /* 0x000ea80000100800 */
[----:B------:R0:W2:Y:S04]  /*1a6f0*/  @P2 LDG.E.U8 R132, desc[UR24][R16.64] ;  /* 0x0000001810842981 */ /* 0x0000a8000c1e1100 */
[----:B------:R-:W2:Y:S01]  /*1a700*/  LDL R87, [R1+0x29c] ;  /* 0x00029c0001577983 */ /* 0x000ea20000100800 */
[----:B0-----:R-:W-:-:S02]  /*1a710*/  @P2 IMAD.MOV.U32 R16, RZ, RZ, R2 ;  /* 0x000000ffff102224 */ /* 0x001fc400078e0002 */
[----:B------:R-:W-:Y:S01]  /*1a720*/  @P2 IMAD.MOV.U32 R17, RZ, RZ, R5 ;  /* 0x000000ffff112224 */ /* 0x000fe200078e0005 */
[----:B------:R-:W-:Y:S01]  /*1a730*/  PRMT R126, RZ, 0x7610, R126 ;  /* 0x00007610ff7e7816 */ /* 0x000fe2000000007e */
[----:B------:R-:W2:Y:S04]  /*1a740*/  LDL R5, [R1+0x2bc] ;  /* 0x0002bc0001057983 */ /* 0x000ea80000100800 */
[----:B------:R0:W2:Y:S01]  /*1a750*/  @P2 LDG.E.U8 R131, desc[UR24][R16.64] ;  /* 0x0000001810832981 */ /* 0x0000a2000c1e1100 */
[----:B------:R-:W-:Y:S02]  /*1a760*/  PRMT R125, RZ, 0x7610, R125 ;  /* 0x00007610ff7d7816 */ /* 0x000fe4000000007d */
[----:B------:R-:W-:Y:S01]  /*1a770*/  PRMT R124, RZ, 0x7610, R124 ;  /* 0x00007610ff7c7816 */ /* 0x000fe2000000007c */
[----:B------:R-:W2:Y:S01]  /*1a780*/  LDL R2, [R1+0x2c0] ;  /* 0x0002c00001027983 */ /* 0x000ea20000100800 */
[----:B0-----:R-:W-:-:S02]  /*1a790*/  @P2 IMAD.MOV.U32 R16, RZ, RZ, R139 ;  /* 0x000000ffff102224 */ /* 0x001fc400078e008b */
[----:B------:R-:W-:Y:S01]  /*1a7a0*/  @P2 IMAD.MOV.U32 R17, RZ, RZ, R3 ;  /* 0x000000ffff112224 */ /* 0x000fe200078e0003 */
[----:B------:R-:W2:Y:S04]  /*1a7b0*/  LDL R139, [R1+0x2b0] ;  /* 0x0002b000018b7983 */ /* 0x000ea80000100800 */
[----:B------:R0:W2:Y:S04]  /*1a7c0*/  @P2 LDG.E.U8 R130, desc[UR24][R16.64] ;  /* 0x0000001810822981 */ /* 0x0000a8000c1e1100 */
[----:B------:R-:W2:Y:S01]  /*1a7d0*/  LDL R3, [R1+0x2ac] ;  /* 0x0002ac0001037983 */ /* 0x000ea20000100800 */
[----:B0-----:R-:W-:-:S02]  /*1a7e0*/  @P2 IMAD.MOV.U32 R16, RZ, RZ, R21 ;  /* 0x000000ffff102224 */ /* 0x001fc400078e0015 */
[----:B----4-:R-:W-:Y:S01]  /*1a7f0*/  @P2 IMAD.MOV.U32 R17, RZ, RZ, R19 ;  /* 0x000000ffff112224 */ /* 0x010fe200078e0013 */
[----:B------:R-:W-:Y:S01]  /*1a800*/  PRMT R123, RZ, 0x7610, R123 ;  /* 0x00007610ff7b7816 */ /* 0x000fe2000000007b */
[----:B------:R-:W4:Y:S04]  /*1a810*/  LDL R19, [R1+0x2c4] ;  /* 0x0002c40001137983 */ /* 0x000f280000100800 */
[----:B------:R0:W2:Y:S04]  /*1a820*/  @P2 LDG.E.U8 R129, desc[UR24][R16.64] ;  /* 0x0000001810812981 */ /* 0x0000a8000c1e1100 */
[----:B------:R-:W2:Y:S01]  /*1a830*/  LDL R21, [R1+0x2c8] ;  /* 0x0002c80001157983 */ /* 0x000ea20000100800 */
[----:B0-----:R-:W-:-:S02]  /*1a840*/  @P2 IMAD.MOV.U32 R16, RZ, RZ, R4 ;  /* 0x000000ffff102224 */ /* 0x001fc400078e0004 */
[----:B------:R-:W-:Y:S01]  /*1a850*/  @P2 IMAD.MOV.U32 R17, RZ, RZ, R15 ;  /* 0x000000ffff112224 */ /* 0x000fe200078e000f */
[----:B------:R-:W2:Y:S04]  /*1a860*/  LDL R4, [R1+0x2d0] ;  /* 0x0002d00001047983 */ /* 0x000ea80000100800 */
[----:B------:R0:W2:Y:S04]  /*1a870*/  @P2 LDG.E.U8 R128, desc[UR24][R16.64] ;  /* 0x0000001810802981 */ /* 0x0000a8000c1e1100 */
[----:B------:R-:W2:Y:S01]  /*1a880*/  LDL R15, [R1+0x2cc] ;  /* 0x0002cc00010f7983 */ /* 0x000ea20000100800 */
[----:B0-----:R-:W-:-:S02]  /*1a890*/  @P2 IMAD.MOV.U32 R16, RZ, RZ, R20 ;  /* 0x000000ffff102224 */ /* 0x001fc400078e0014 */
        /* <DEDUP_REMOVED lines=20> */
[----:B------:R0:W2:Y:S02]  /*1a9e0*/  @P2 LDG.E.U8 R124, desc[UR24][R16.64] ;  /* 0x00000018107c2981 */ /* 0x0000a4000c1e1100 */
[----:B0-----:R-:W-:Y:S02]  /*1a9f0*/  @P2 IMAD.MOV.U32 R16, RZ, RZ, R139 ;  /* 0x000000ffff102224 */ /* 0x001fe400078e008b */
[----:B------:R-:W-:Y:S01]  /*1aa00*/  @P2 IMAD.MOV.U32 R17, RZ, RZ, R3 ;  /* 0x000000ffff112224 */ /* 0x000fe200078e0003 */
[----:B------:R-:W2:Y:S04]  /*1aa10*/  LDL R139, [R1+0x2f0] ;  /* 0x0002f000018b7983 */ /* 0x000ea80000100800 */
[----:B------:R3:W2:Y:S04]  /*1aa20*/  @P2 LDG.E.U8 R123, desc[UR24][R16.64] ;  /* 0x00000018107b2981 */ /* 0x0006a8000c1e1100 */
[----:B------:R-:W2:Y:S04]  /*1aa30*/  LDL R3, [R1+0x2ec] ;  /* 0x0002ec0001037983 */ /* 0x000ea80000100800 */
[----:B------:R-:W2:Y:S01]  /*1aa40*/  LDL R17, [R1+0x2b4] ;  /* 0x0002b40001117983 */ /* 0x000ea20000100800 */
[----:B------:R-:W-:Y:S01]  /*1aa50*/  PRMT R122, RZ, 0x7610, R122 ;  /* 0x00007610ff7a7816 */ /* 0x000fe2000000007a */
[----:B---3--:R-:W-:Y:S01]  /*1aa60*/  @P2 IMAD.MOV.U32 R16, RZ, RZ, R140 ;  /* 0x000000ffff102224 */ /* 0x008fe200078e008c */
        /* <DEDUP_REMOVED lines=10> */
[----:B------:R-:W-:Y:S01]  /*1ab10*/  PRMT R114, RZ, 0x7610, R114 ;  /* 0x00007610ff727816 */ /* 0x000fe20000000072 */
[----:B------:R-:W2:Y:S04]  /*1ab20*/  LDL R5, [R1+0x314] ;  /* 0x0003140001057983 */ /* 0x000ea80000100800 */
[----:B------:R0:W2:Y:S01]  /*1ab30*/  @P2 LDG.E.U8 R121, desc[UR24][R16.64] ;  /* 0x0000001810792981 */ /* 0x0000a2000c1e1100 */
[----:B------:R-:W-:-:S02]  /*1ab40*/  PRMT R113, RZ, 0x7610, R113 ;  /* 0x00007610ff717816 */ /* 0x000fc40000000071 */
[----:B------:R-:W-:Y:S01]  /*1ab50*/  PRMT R112, RZ, 0x7610, R112 ;  /* 0x00007610ff707816 */ /* 0x000fe20000000070 */
[----:B------:R-:W2:Y:S01]  /*1ab60*/  LDL R2, [R1+0x318] ;  /* 0x0003180001027983 */ /* 0x000ea20000100800 */
[----:B0-----:R-:W-:Y:S02]  /*1ab70*/  @P2 IMAD.MOV.U32 R16, RZ, RZ, R21 ;  /* 0x000000ffff102224 */ /* 0x001fe400078e0015 */
[----:B----4-:R-:W-:Y:S01]  /*1ab80*/  @P2 IMAD.MOV.U32 R17, RZ, RZ, R19 ;  /* 0x000000ffff112224 */ /* 0x010fe200078e0013 */
        /* <DEDUP_REMOVED lines=28> */
[----:B------:R0:W2:Y:S04]  /*1ad50*/  @P2 LDG.E.U8 R114, desc[UR24][R16.64] ;  /* 0x0000001810722981 */ /* 0x0000a8000c1e1100 */
        /* <DEDUP_REMOVED lines=12> */
[----:B------:R-:W2:Y:S01]  /*1ae20*/  LDL R17, [R1+0x30c] ;  /* 0x00030c0001117983 */ /* 0x000ea20000100800 */
[----:B------:R-:W-:Y:S01]  /*1ae30*/  PRMT R111, RZ, 0x7610, R111 ;  /* 0x00007610ff6f7816 */ /* 0x000fe2000000006f */
[----:B---3--:R-:W-:Y:S01]  /*1ae40*/  @P2 IMAD.MOV.U32 R16, RZ, RZ, R140 ;  /* 0x000000ffff102224 */ /* 0x008fe200078e008c */
[----:B------:R-:W-:Y:S01]  /*1ae50*/  PRMT R110, RZ, 0x7610, R110 ;  /* 0x00007610ff6e7816 */ /* 0x000fe2000000006e */
[----:B------:R-:W3:Y:S01]  /*1ae60*/  LDL R140, [R1+0x370] ;  /* 0x00037000018c7983 */ /* 0x000ee20000100800 */
[----:B------:R-:W-:Y:S02]  /*1ae70*/  PRMT R109, RZ, 0x7610, R109 ;  /* 0x00007610ff6d7816 */ /* 0x000fe4000000006d */
        /* <DEDUP_REMOVED lines=11> */
[----:B----4-:R-:W-:-:S02]  /*1af30*/  @P2 IMAD.MOV.U32 R16, RZ, RZ, R21 ;  /* 0x000000ffff102224 */ /* 0x010fc400078e0015 */
[----:B------:R-:W-:Y:S01]  /*1af40*/  @P2 IMAD.MOV.U32 R17, RZ, RZ, R19 ;  /* 0x000000ffff112224 */ /* 0x000fe200078e0013 */
        /* <DEDUP_REMOVED lines=9> */
[----:B------:R-:W-:-:S05]  /*1afe0*/  @P2 IMAD.MOV.U32 R17, RZ, RZ, R18 ;  /* 0x000000ffff112224 */ /* 0x000fca00078e0012 */
[----:B------:R0:W2:Y:S02]  /*1aff0*/  @P2 LDG.E.U8 R107, desc[UR24][R16.64] ;  /* 0x00000018106b2981 */ /* 0x0000a4000c1e1100 */
[----:B0-----:R-:W-:Y:S02]  /*1b000*/  @P2 IMAD.MOV.U32 R16, RZ, RZ, R88 ;  /* 0x000000ffff102224 */ /* 0x001fe400078e0058 */
[----:B------:R-:W-:-:S05]  /*1b010*/  @P2 IMAD.MOV.U32 R17, RZ, RZ, R87 ;  /* 0x000000ffff112224 */ /* 0x000fca00078e0057 */
[----:B------:R0:W2:Y:S02]  /*1b020*/  @P2 LDG.E.U8 R106, desc[UR24][R16.64] ;  /* 0x00000018106a2981 */ /* 0x0000a4000c1e1100 */
[----:B0-----:R-:W-:Y:S02]  /*1b030*/  @P2 IMAD.MOV.U32 R16, RZ, RZ, R139 ;  /* 0x000000ffff102224 */ /* 0x001fe400078e008b */
[----:B------:R-:W-:-:S05]  /*1b040*/  @P2 IMAD.MOV.U32 R17, RZ, RZ, R3 ;  /* 0x000000ffff112224 */ /* 0x000fca00078e0003 */
[----:B------:R0:W2:Y:S02]  /*1b050*/  @P2 LDG.E.U8 R105, desc[UR24][R16.64] ;  /* 0x0000001810692981 */ /* 0x0000a4000c1e1100 */
[----:B0-----:R-:W-:Y:S02]  /*1b060*/  @P2 IMAD.MOV.U32 R16, RZ, RZ, R100 ;  /* 0x000000ffff102224 */ /* 0x001fe400078e0064 */
[----:B------:R-:W-:Y:S02]  /*1b070*/  @P2 IMAD.MOV.U32 R17, RZ, RZ, R102 ;  /* 0x000000ffff112224 */ /* 0x000fe400078e0066 */
[----:B------:R-:W2:Y:S04]  /*1b080*/  LDL.LU R102, [R1+0xb00] ;  /* 0x000b000001667983 */ /* 0x000ea80000300800 */
[----:B------:R-:W2:Y:S04]  /*1b090*/  LDL.LU R100, [R1+0xafc] ;  /* 0x000afc0001647983 */ /* 0x000ea80000300800 */
[----:B------:R0:W2:Y:S01]  /*1b0a0*/  @P2 LDG.E.U8 R104, desc[UR24][R16.64] ;  /* 0x0000001810682981 */ /* 0x0000a2000c1e1100 */
[----:B------:R-:W-:-:S02]  /*1b0b0*/  PRMT R103, RZ, 0x7610, R103 ;  /* 0x00007610ff677816 */ /* 0x000fc40000000067 */
[----:B------:R-:W-:Y:S01]  /*1b0c0*/  PRMT R101, RZ, 0x7610, R101 ;  /* 0x00007610ff657816 */ /* 0x000fe20000000065 */
[----:B------:R-:W2:Y:S04]  /*1b0d0*/  LDL R18, [R1+0x38c] ;  /* 0x00038c0001127983 */ /* 0x000ea80000100800 */
[----:B------:R-:W2:Y:S04]  /*1b0e0*/  LDL R20, [R1+0x390] ;  /* 0x0003900001147983 */ /* 0x000ea80000100800 */
[----:B------:R-:W0:Y:S04]  /*1b0f0*/  LDL R16, [R1+0x34c] ;  /* 0x00034c0001107983 */ /* 0x000e280000100800 */
[----:B------:R-:W0:Y:S04]  /*1b100*/  LDL R17, [R1+0x350] ;  /* 0x0003500001117983 */ /* 0x000e280000100800 */
[----:B------:R-:W2:Y:S04]  /*1b110*/  LDL R87, [R1+0x394] ;  /* 0x0003940001577983 */ /* 0x000ea80000100800 */
[----:B------:R-:W2:Y:S04]  /*1b120*/  LDL R88, [R1+0x398] ;  /* 0x0003980001587983 */ /* 0x000ea80000100800 */
[----:B------:R-:W2:Y:S04]  /*1b130*/  LDL R3, [R1+0x39c] ;  /* 0x00039c0001037983 */ /* 0x000ea80000100800 */
[----:B------:R-:W2:Y:S01]  /*1b140*/  LDL R139, [R1+0x3a0] ;  /* 0x0003a000018b7983 */ /* 0x000ea20000100800 */
[----:B0-----:R-:W-:-:S04]  /*1b150*/  @P2 LOP3.LUT R17, R17, R16, RZ, 0x3c, !PT ;  /* 0x0000001011112212 */ /* 0x001fc800078e3cff */
[----:B------:R-:W-:-:S04]  /*1b160*/  @P2 LOP3.LUT R16, R17, R16, RZ, 0x3c, !PT ;  /* 0x0000001011102212 */ /* 0x000fc800078e3cff */
[----:B------:R-:W-:-:S05]  /*1b170*/  @P2 LOP3.LUT R17, R17, R16, RZ, 0x3c, !PT ;  /* 0x0000001011112212 */ /* 0x000fca00078e3cff */
[----:B------:R0:W3:Y:S04]  /*1b180*/  @P2 LDG.E.U8 R103, desc[UR24][R16.64] ;  /* 0x0000001810672981 */ /* 0x0000e8000c1e1100 */
[----:B------:R-:W0:Y:S04]  /*1b190*/  LDL R16, [R1+0x354] ;  /* 0x0003540001107983 */ /* 0x000e280000100800 */
[----:B------:R-:W0:Y:S01]  /*1b1a0*/  LDL R17, [R1+0x358] ;  /* 0x0003580001117983 */ /* 0x000e220000100800 */
[----:B--2---:R-:W-:Y:S02]  /*1b1b0*/  PRMT R102, RZ, 0x7610, R102 ;  /* 0x00007610ff667816 */ /* 0x004fe40000000066 */
[----:B0-----:R-:W-:-:S04]  /*1b1c0*/  @P2 LOP3.LUT R17, R17, R16, RZ, 0x3c, !PT ;  /* 0x0000001011112212 */ /* 0x001fc800078e3cff */
[----:B------:R-:W-:-:S04]  /*1b1d0*/  @P2 LOP3.LUT R16, R17, R16, RZ, 0x3c, !PT ;  /* 0x0000001011102212 */ /* 0x000fc800078e3cff */
[----:B------:R-:W-:-:S05]  /*1b1e0*/  @P2 LOP3.LUT R17, R17, R16, RZ, 0x3c, !PT ;  /* 0x0000001011112212 */ /* 0x000fca00078e3cff */
[----:B------:R0:W2:Y:S04]  /*1b1f0*/  @P2 LDG.E.U8 R102, desc[UR24][R16.64] ;  /* 0x0000001810662981 */ /* 0x0000a8000c1e1100 */
[----:B------:R-:W2:Y:S01]  /*1b200*/  LDL R17, [R1+0x35c] ;  /* 0x00035c0001117983 */ /* 0x000ea20000100800 */
[----:B0-----:R-:W-:-:S03]  /*1b210*/  @P2 IMAD.MOV.U32 R16, RZ, RZ, R96 ;  /* 0x000000ffff102224 */ /* 0x001fc600078e0060 */
[----:B------:R-:W3:Y:S04]  /*1b220*/  LDL.LU R96, [R1+0xaf8] ;  /* 0x000af80001607983 */ /* 0x000ee80000300800 */
[----:B--2---:R0:W2:Y:S04]  /*1b230*/  @P2 LDG.E.U8 R101, desc[UR24][R16.64] ;  /* 0x0000001810652981 */ /* 0x0040a8000c1e1100 */
[----:B------:R-:W0:Y:S04]  /*1b240*/  LDL R16, [R1+0x364] ;  /* 0x0003640001107983 */ /* 0x000e280000100800 */
[----:B------:R-:W0:Y:S01]  /*1b250*/  LDL R17, [R1+0x368] ;  /* 0x0003680001117983 */ /* 0x000e220000100800 */
[----:B------:R-:W-:-:S02]  /*1b260*/  PRMT R100, RZ, 0x7610, R100 ;  /* 0x00007610ff647816 */ /* 0x000fc40000000064 */
[----:B0-----:R-:W-:-:S04]  /*1b270*/  @P2 LOP3.LUT R17, R17, R16, RZ, 0x3c, !PT ;  /* 0x0000001011112212 */ /* 0x001fc800078e3cff */
[----:B------:R-:W-:-:S04]  /*1b280*/  @P2 LOP3.LUT R16, R17, R16, RZ, 0x3c, !PT ;  /* 0x0000001011102212 */ /* 0x000fc800078e3cff */
[----:B------:R-:W-:-:S05]  /*1b290*/  @P2 LOP3.LUT R17, R17, R16, RZ, 0x3c, !PT ;  /* 0x0000001011112212 */ /* 0x000fca00078e3cff */
[----:B------:R3:W2:Y:S04]  /*1b2a0*/  @P2 LDG.E.U8 R100, desc[UR24][R16.64] ;  /* 0x0000001810642981 */ /* 0x0006a8000c1e1100 */
[----:B------:R-:W2:Y:S01]  /*1b2b0*/  LDL R17, [R1+0x36c] ;  /* 0x00036c0001117983 */ /* 0x000ea20000100800 */
[----:B------:R-:W-:Y:S01]  /*1b2c0*/  PRMT R99, RZ, 0x7610, R99 ;  /* 0x00007610ff637816 */ /* 0x000fe20000000063 */
[----:B---3--:R-:W-:Y:S01]  /*1b2d0*/  @P2 IMAD.MOV.U32 R16, RZ, RZ, R140 ;  /* 0x000000ffff102224 */ /* 0x008fe200078e008c */
[----:B------:R-:W-:Y:S02]  /*1b2e0*/  PRMT R98, RZ, 0x7610, R98 ;  /* 0x00007610ff627816 */ /* 0x000fe40000000062 */
[----:B------:R-:W-:Y:S02]  /*1b2f0*/  PRMT R97, RZ, 0x7610, R97 ;  /* 0x00007610ff617816 */ /* 0x000fe40000000061 */
[----:B------:R-:W-:-:S02]  /*1b300*/  PRMT R96, RZ, 0x7610, R96 ;  /* 0x00007610ff607816 */ /* 0x000fc40000000060 */
[----:B------:R-:W-:Y:S02]  /*1b310*/  PRMT R95, RZ, 0x7610, R95 ;  /* 0x00007610ff5f7816 */ /* 0x000fe4000000005f */
[----:B------:R-:W-:Y:S02]  /*1b320*/  PRMT R94, RZ, 0x7610, R94 ;  /* 0x00007610ff5e7816 */ /* 0x000fe4000000005e */
[----:B------:R-:W-:Y:S01]  /*1b330*/  PRMT R93, RZ, 0x7610, R93 ;  /* 0x00007610ff5d7816 */ /* 0x000fe2000000005d */
[----:B--2---:R0:W2:Y:S02]  /*1b340*/  @P2 LDG.E.U8 R99, desc[UR24][R16.64] ;  /* 0x0000001810632981 */ /* 0x0040a4000c1e1100 */
[----:B0-----:R-:W-:Y:S02]  /*1b350*/  @P2 IMAD.MOV.U32 R16, RZ, RZ, R2 ;  /* 0x000000ffff102224 */ /* 0x001fe400078e0002 */
[----:B------:R-:W-:-:S05]  /*1b360*/  @P2 IMAD.MOV.U32 R17, RZ, RZ, R5 ;  /* 0x000000ffff112224 */ /* 0x000fca00078e0005 */
[----:B------:R4:W3:Y:S02]  /*1b370*/  @P2 LDG.E.U8 R98, desc[UR24][R16.64] ;  /* 0x0000001810622981 */ /* 0x0008e4000c1e1100 */
[----:B----4-:R-:W-:Y:S02]  /*1b380*/  @P2 IMAD.MOV.U32 R16, RZ, RZ, R21 ;  /* 0x000000ffff102224 */ /* 0x010fe400078e0015 */
[----:B------:R-:W-:-:S05]  /*1b390*/  @P2 IMAD.MOV.U32 R17, RZ, RZ, R19 ;  /* 0x000000ffff112224 */ /* 0x000fca00078e0013 */
[----:B------:R0:W4:Y:S02]  /*1b3a0*/  @P2 LDG.E.U8 R97, desc[UR24][R16.64] ;  /* 0x0000001810612981 */ /* 0x000124000c1e1100 */
[----:B0-----:R-:W-:Y:S02]  /*1b3b0*/  @P2 IMAD.MOV.U32 R16, RZ, RZ, R4 ;  /* 0x000000ffff102224 */ /* 0x001fe400078e0004 */
        /* <DEDUP_REMOVED lines=12> */
[----:B------:R-:W-:Y:S01]  /*1b480*/  @P2 IMAD.MOV.U32 R16, RZ, RZ, R83 ;  /* 0x000000ffff102224 */ /* 0x000fe200078e0053 */
[----:B------:R-:W2:Y:S04]  /*1b490*/  LDL.LU R85, [R1+0xaf4] ;  /* 0x000af40001557983 */ /* 0x000ea80000300800 */
[----:B------:R-:W2:Y:S01]  /*1b4a0*/  LDL.LU R83, [R1+0xaf0] ;  /* 0x000af00001537983 */ /* 0x000ea20000300800 */
[----:B------:R-:W-:-:S02]  /*1b4b0*/  PRMT R92, RZ, 0x7610, R92 ;  /* 0x00007610ff5c7816 */ /* 0x000fc4000000005c */
[----:B------:R-:W-:-:S04]  /*1b4c0*/  PRMT R90, RZ, 0x7610, R90 ;  /* 0x00007610ff5a7816 */ /* 0x000fc8000000005a */
[----:B------:R0:W3:Y:S01]  /*1b4d0*/  @P2 LDG.E.U8 R92, desc[UR24][R16.64] ;  /* 0x00000018105c2981 */ /* 0x0000e2000c1e1100 */
[----:B------:R-:W-:Y:S01]  /*1b4e0*/  PRMT R89, RZ, 0x7610, R89 ;  /* 0x00007610ff597816 */ /* 0x000fe20000000059 */
[----:B0-----:R-:W-:Y:S02]  /*1b4f0*/  @P2 IMAD.MOV.U32 R16, RZ, RZ, R117 ;  /* 0x000000ffff102224 */ /* 0x001fe400078e0075 */
[----:B------:R-:W-:Y:S01]  /*1b500*/  @P2 IMAD.MOV.U32 R17, RZ, RZ, R12 ;  /* 0x000000ffff112224 */ /* 0x000fe200078e000c */
[----:B------:R-:W-:Y:S01]  /*1b510*/  PRMT R59, RZ, 0x7610, R59 ;  /* 0x00007610ff3b7816 */ /* 0x000fe2000000003b */
[----:B------:R-:W3:Y:S04]  /*1b520*/  LDL.LU R12, [R1+0xaec] ;  /* 0x000aec00010c7983 */ /* 0x000ee80000300800 */
[----:B------:R0:W3:Y:S01]  /*1b530*/  @P2 LDG.E.U8 R90, desc[UR24][R16.64] ;  /* 0x00000018105a2981 */ /* 0x0000e2000c1e1100 */
[----:B------:R-:W-:-:S02]  /*1b540*/  PRMT R71, RZ, 0x7610, R71 ;  /* 0x00007610ff477816 */ /* 0x000fc40000000047 */
[----:B------:R-:W-:Y:S01]  /*1b550*/  PRMT R86, RZ, 0x7610, R86 ;  /* 0x00007610ff567816 */ /* 0x000fe20000000056 */
[----:B------:R-:W3:Y:S01]  /*1b560*/  LDL.LU R117, [R1+0xae8] ;  /* 0x000ae80001757983 */ /* 0x000ee20000300800 */
[----:B0-----:R-:W-:Y:S02]  /*1b570*/  @P2 IMAD.MOV.U32 R16, RZ, RZ, R162 ;  /* 0x000000ffff102224 */ /* 0x001fe400078e00a2 */
[----:B------:R-:W-:Y:S01]  /*1b580*/  @P2 IMAD.MOV.U32 R17, RZ, RZ, R11 ;  /* 0x000000ffff112224 */ /* 0x000fe200078e000b */
[----:B------:R-:W-:Y:S01]  /*1b590*/  PRMT R58, RZ, 0x7610, R58 ;  /* 0x00007610ff3a7816 */ /* 0x000fe2000000003a */
[----:B------:R-:W3:Y:S04]  /*1b5a0*/  LDL.LU R11, [R1+0xae4] ;  /* 0x000ae400010b7983 */ /* 0x000ee80000300800 */
[----:B------:R0:W3:Y:S01]  /*1b5b0*/  @P2 LDG.E.U8 R89, desc[UR24][R16.64] ;  /* 0x0000001810592981 */ /* 0x0000e2000c1e1100 */
[----:B------:R-:W-:-:S02]  /*1b5c0*/  PRMT R70, RZ, 0x7610, R70 ;  /* 0x00007610ff467816 */ /* 0x000fc40000000046 */
[----:B------:R-:W-:Y:S01]  /*1b5d0*/  PRMT R82, RZ, 0x7610, R82 ;  /* 0x00007610ff527816 */ /* 0x000fe20000000052 */
[----:B------:R-:W5:Y:S01]  /*1b5e0*/  LDL.LU R162, [R1+0xae0] ;  /* 0x000ae00001a27983 */ /* 0x000f620000300800 */
[----:B0-----:R-:W-:Y:S02]  /*1b5f0*/  @P2 IMAD.MOV.U32 R16, RZ, RZ, R148 ;  /* 0x000000ffff102224 */ /* 0x001fe400078e0094 */
[----:B------:R-:W-:Y:S02]  /*1b600*/  @P2 IMAD.MOV.U32 R17, RZ, RZ, R161 ;  /* 0x000000ffff112224 */ /* 0x000fe400078e00a1 */
[----:B------:R-:W5:Y:S04]  /*1b610*/  LDL.LU R161, [R1+0xadc] ;  /* 0x000adc0001a17983 */ /* 0x000f680000300800 */
[----:B------:R0:W3:Y:S04]  /*1b620*/  @P2 LDG.E.U8 R59, desc[UR24][R16.64] ;  /* 0x00000018103b2981 */ /* 0x0000e8000c1e1100 */
[----:B------:R-:W5:Y:S01]  /*1b630*/  LDL.LU R148, [R1+0xad8] ;  /* 0x000ad80001947983 */ /* 0x000f620000300800 */
[----:B0-----:R-:W-:-:S02]  /*1b640*/  @P2 IMAD.MOV.U32 R16, RZ, RZ, R160 ;  /* 0x000000ffff102224 */ /* 0x001fc400078e00a0 */
[----:B------:R-:W-:Y:S02]  /*1b650*/  @P2 IMAD.MOV.U32 R17, RZ, RZ, R147 ;  /* 0x000000ffff112224 */ /* 0x000fe400078e0093 */
[----:B------:R-:W5:Y:S04]  /*1b660*/  LDL.LU R147, [R1+0xad4] ;  /* 0x000ad40001937983 */ /* 0x000f680000300800 */
[----:B------:R0:W3:Y:S04]  /*1b670*/  @P2 LDG.E.U8 R71, desc[UR24][R16.64] ;  /* 0x0000001810472981 */ /* 0x0000e8000c1e1100 */
[----:B------:R-:W5:Y:S01]  /*1b680*/  LDL.LU R160, [R1+0xad0] ;  /* 0x000ad00001a07983 */ /* 0x000f620000300800 */
[----:B0-----:R-:W-:-:S02]  /*1b690*/  @P2 IMAD.MOV.U32 R16, RZ, RZ, R154 ;  /* 0x000000ffff102224 */ /* 0x001fc400078e009a */
[----:B------:R-:W-:Y:S02]  /*1b6a0*/  @P2 IMAD.MOV.U32 R17, RZ, RZ, R159 ;  /* 0x000000ffff112224 */ /* 0x000fe400078e009f */
[----:B------:R-:W5:Y:S01]  /*1b6b0*/  LDL.LU R159, [R1+0xacc] ;  /* 0x000acc00019f7983 */ /* 0x000f620000300800 */
[----:B------:R-:W-:-:S03]  /*1b6c0*/  PRMT R57, RZ, 0x7610, R57 ;  /* 0x00007610ff397816 */ /* 0x000fc60000000039 */
[----:B------:R-:W5:Y:S04]  /*1b6d0*/  LDL.LU R154, [R1+0xac8] ;  /* 0x000ac800019a7983 */ /* 0x000f680000300800 */
[----:B------:R-:W3:Y:S01]  /*1b6e0*/  LDL.LU R20, [R1+0x558] ;  /* 0x0005580001147983 */ /* 0x000ee20000300800 */
[----:B------:R-:W-:Y:S02]  /*1b6f0*/  PRMT R69, RZ, 0x7610, R69 ;  /* 0x00007610ff457816 */ /* 0x000fe40000000045 */
[----:B------:R-:W-:Y:S02]  /*1b700*/  PRMT R81, RZ, 0x7610, R81 ;  /* 0x00007610ff517816 */ /* 0x000fe40000000051 */
[----:B--2---:R-:W-:-:S06]  /*1b710*/  PRMT R83, RZ, 0x7610, R83 ;  /* 0x00007610ff537816 */ /* 0x004fcc0000000053 */
[----:B------:R0:W2:Y:S02]  /*1b720*/  @P2 LDG.E.U8 R83, desc[UR24][R16.64] ;  /* 0x0000001810532981 */ /* 0x0000a4000c1e1100 */
[----:B0-----:R-:W-:Y:S02]  /*1b730*/  @P2 IMAD.MOV.U32 R16, RZ, RZ, R146 ;  /* 0x000000ffff102224 */ /* 0x001fe400078e0092 */
[----:B------:R-:W-:Y:S01]  /*1b740*/  @P2 IMAD.MOV.U32 R17, RZ, RZ, R153 ;  /* 0x000000ffff112224 */ /* 0x000fe200078e0099 */
[----:B------:R-:W-:Y:S01]  /*1b750*/  PRMT R85, RZ, 0x7610, R85 ;  /* 0x00007610ff557816 */ /* 0x000fe20000000055 */
[----:B------:R-:W5:Y:S04]  /*1b760*/  LDL.LU R153, [R1+0xac4] ;  /* 0x000ac40001997983 */ /* 0x000f680000300800 */
[----:B------:R0:W2:Y:S04]  /*1b770*/  @P2 LDG.E.U8 R86, desc[UR24][R16.64] ;  /* 0x0000001810562981 */ /* 0x0000a8000c1e1100 */
[----:B------:R-:W5:Y:S04]  /*1b780*/  LDL.LU R146, [R1+0xac0] ;  /* 0x000ac00001927983 */ /* 0x000f680000300800 */
[----:B------:R-:W2:Y:S01]  /*1b790*/  LDL.LU R87, [R1+0x564] ;  /* 0x0005640001577983 */ /* 0x000ea20000300800 */
[----:B0-----:R-:W-:-:S02]  /*1b7a0*/  @P2 IMAD.MOV.U32 R16, RZ, RZ, R165 ;  /* 0x000000ffff102224 */ /* 0x001fc400078e00a5 */
[----:B------:R-:W-:Y:S02]  /*1b7b0*/  @P2 IMAD.MOV.U32 R17, RZ, RZ, R145 ;  /* 0x000000ffff112224 */ /* 0x000fe400078e0091 */
[----:B------:R-:W5:Y:S04]  /*1b7c0*/  LDL.LU R145, [R1+0xabc] ;  /* 0x000abc0001917983 */ /* 0x000f680000300800 */
[----:B------:R0:W4:Y:S04]  /*1b7d0*/  @P2 LDG.E.U8 R58, desc[UR24][R16.64] ;  /* 0x00000018103a2981 */ /* 0x000128000c1e1100 */
[----:B------:R-:W5:Y:S04]  /*1b7e0*/  LDL.LU R165, [R1+0xab8] ;  /* 0x000ab80001a57983 */ /* 0x000f680000300800 */
[----:B------:R-:W4:Y:S01]  /*1b7f0*/  LDL.LU R88, [R1+0x57c] ;  /* 0x00057c0001587983 */ /* 0x000f220000300800 */
        /* <DEDUP_REMOVED lines=10> */
[----:B------:R-:W5:Y:S01]  /*1b8a0*/  LDL.LU R151, [R1+0xaa8] ;  /* 0x000aa80001977983 */ /* 0x000f620000300800 */
        /* <DEDUP_REMOVED lines=15> */
[----:B------:R-:W4:Y:S01]  /*1b9a0*/  LDL.LU R141, [R1+0x5a8] ;  /* 0x0005a800018d7983 */ /* 0x000f220000300800 */
[----:B0-----:R-:W-:-:S02]  /*1b9b0*/  @P2 IMAD.MOV.U32 R16, RZ, RZ, R150 ;  /* 0x000000ffff102224 */ /* 0x001fc400078e0096 */
[----:B------:R-:W-:Y:S02]  /*1b9c0*/  @P2 IMAD.MOV.U32 R17, RZ, RZ, R155 ;  /* 0x000000ffff112224 */ /* 0x000fe400078e009b */
[----:B------:R-:W5:Y:S04]  /*1b9d0*/  LDL.LU R155, [R1+0xa90] ;  /* 0x000a9000019b7983 */ /* 0x000f680000300800 */
[----:B------:R0:W4:Y:S04]  /*1b9e0*/  @P2 LDG.E.U8 R81, desc[UR24][R16.64] ;  /* 0x0000001810512981 */ /* 0x000128000c1e1100 */
[----:B------:R-:W5:Y:S01]  /*1b9f0*/  LDL.LU R150, [R1+0xa8c] ;  /* 0x000a8c0001967983 */ /* 0x000f620000300800 */
[----:B0-----:R-:W-:-:S02]  /*1ba00*/  @P2 IMAD.MOV.U32 R17, RZ, RZ, R149 ;  /* 0x000000ffff112224 */ /* 0x001fc400078e0095 */
[----:B------:R-:W-:Y:S01]  /*1ba10*/  @P2 IMAD.MOV.U32 R16, RZ, RZ, R142 ;  /* 0x000000ffff102224 */ /* 0x000fe200078e008e */
[----:B------:R-:W5:Y:S04]  /*1ba20*/  LDL.LU R149, [R1+0xa88] ;  /* 0x000a880001957983 */ /* 0x000f680000300800 */
[----:B------:R-:W5:Y:S04]  /*1ba30*/  LDL.LU R142, [R1+0xa84] ;  /* 0x000a8400018e7983 */ /* 0x000f680000300800 */
[----:B------:R-:W4:Y:S01]  /*1ba40*/  LDL.LU R15, [R1+0x208] ;  /* 0x00020800010f7983 */ /* 0x000f220000300800 */
[----:B------:R-:W-:-:S02]  /*1ba50*/  PRMT R84, RZ, 0x7610, R84 ;  /* 0x00007610ff547816 */ /* 0x000fc40000000054 */
[----:B---3--:R-:W-:-:S04]  /*1ba60*/  SEL R18, R10, R20, !P3 ;  /* 0x000000140a127207 */ /* 0x008fc80005800000 */
[----:B------:R2:W3:Y:S01]  /*1ba70*/  @P2 LDG.E.U8 R84, desc[UR24][R16.64] ;  /* 0x0000001810542981 */ /* 0x0004e2000c1e1100 */
[----:B------:R-:W-:Y:S01]  /*1ba80*/  IMAD R18, R18, UR6, RZ ;  /* 0x0000000612127c24 */ /* 0x000fe2000f8e02ff */
[----:B------:R-:W-:Y:S02]  /*1ba90*/  PRMT R47, RZ, 0x7610, R47 ;  /* 0x00007610ff2f7816 */ /* 0x000fe4000000002f */
[----:B------:R-:W-:Y:S02]  /*1baa0*/  PRMT R56, RZ, 0x7610, R56 ;  /* 0x00007610ff387816 */ /* 0x000fe40000000038 */
[----:B------:R-:W-:Y:S02]  /*1bab0*/  PRMT R68, RZ, 0x7610, R68 ;  /* 0x00007610ff447816 */ /* 0x000fe40000000044 */
[----:B--2---:R-:W-:-:S05]  /*1bac0*/  SEL R16, R10, R87, !P3 ;  /* 0x000000570a107207 */ /* 0x004fca0005800000 */
[----:B------:R-:W-:Y:S01]  /*1bad0*/  IMAD R19, R16, UR6, RZ ;  /* 0x0000000610137c24 */ /* 0x000fe2000f8e02ff */
[----:B----4-:R-:W-:-:S05]  /*1bae0*/  SEL R17, R10, R88, !P3 ;  /* 0x000000580a117207 */ /* 0x010fca0005800000 */
[----:B------:R-:W-:Y:S01]  /*1baf0*/  IMAD R20, R17, UR4, RZ ;  /* 0x0000000411147c24 */ /* 0x000fe2000f8e02ff */
[----:B------:R-:W0:Y:S01]  /*1bb00*/  LDCU UR4, c[0x0][0x3b0] ;  /* 0x00007600ff0477ac */ /* 0x000e220008000800 */
[----:B------:R-:W-:-:S05]  /*1bb10*/  SEL R16, R10, R3, !P3 ;  /* 0x000000030a107207 */ /* 0x000fca0005800000 */
[----:B------:R-:W-:Y:S01]  /*1bb20*/  IMAD R21, R16, UR5, RZ ;  /* 0x0000000510157c24 */ /* 0x000fe2000f8e02ff */
[----:B------:R-:W-:Y:S01]  /*1bb30*/  PRMT R80, RZ, 0x7610, R80 ;  /* 0x00007610ff507816 */ /* 0x000fe20000000050 */
[----:B------:R-:W1:Y:S01]  /*1bb40*/  LDCU UR5, c[0x0][0x3b0] ;  /* 0x00007600ff0577ac */ /* 0x000e620008000800 */
[----:B------:R-:W-:Y:S01]  /*1bb50*/  @!P4 IMAD.MOV R15, RZ, RZ, -R15 ;  /* 0x000000ffff0fc224 */ /* 0x000fe200078e0a0f */
[----:B------:R-:W-:-:S04]  /*1bb60*/  IADD3 R4, P4, PT, R18, R7, RZ ;  /* 0x0000000712047210 */ /* 0x000fc80007f9e0ff */
[-C--:B------:R-:W-:Y:S02]  /*1bb70*/  LEA.HI.X.SX32 R5, R18, R6.reuse, 0x1, P4 ;  /* 0x0000000612057211 */ /* 0x080fe400020f0eff */
[CC--:B------:R-:W-:Y:S01]  /*1bb80*/  IADD3 R2, P4, PT, R19.reuse, R7.reuse, RZ ;  /* 0x0000000713027210 */ /* 0x0c0fe20007f9e0ff */
[----:B------:R-:W-:Y:S03]  /*1bb90*/  STL [R1+0x420], R4 ;  /* 0x0004200401007387 */ /* 0x000fe60000100800 */
[-C--:B------:R-:W-:Y:S02]  /*1bba0*/  LEA.HI.X.SX32 R88, R19, R6.reuse, 0x1, P4 ;  /* 0x0000000613587211 */ /* 0x080fe400020f0eff */
[----:B------:R-:W-:Y:S01]  /*1bbb0*/  IADD3 R3, P4, PT, R20, R7, RZ ;  /* 0x0000000714037210 */ /* 0x000fe20007f9e0ff */
[----:B------:R2:W-:Y:S01]  /*1bbc0*/  STL [R1+0x41c], R5 ;  /* 0x00041c0501007387 */ /* 0x0005e20000100800 */
[----:B------:R-:W-:Y:S01]  /*1bbd0*/  @P2 IMAD.MOV.U32 R16, RZ, RZ, R4 ;  /* 0x000000ffff102224 */ /* 0x000fe200078e0004 */
[----:B------:R-:W-:Y:S01]  /*1bbe0*/  SEL R18, R10, R139, !P3 ;  /* 0x0000008b0a127207 */ /* 0x000fe20005800000 */
[----:B------:R-:W-:Y:S01]  /*1bbf0*/  @P2 IMAD.MOV.U32 R17, RZ, RZ, R5 ;  /* 0x000000ffff112224 */ /* 0x000fe200078e0005 */
[----:B------:R-:W-:Y:S04]  /*1bc00*/  STL [R1+0x428], R2 ;  /* 0x0004280201007387 */ /* 0x000fe80000100800 */
[----:B------:R4:W-:Y:S01]  /*1bc10*/  STL [R1+0x424], R88 ;  /* 0x0004245801007387 */ /* 0x0009e20000100800 */
[----:B--2---:R-:W-:-:S02]  /*1bc20*/  LEA.HI.X.SX32 R5, R20, R6, 0x1, P4 ;  /* 0x0000000614057211 */ /* 0x004fc400020f0eff */
[----:B------:R-:W-:Y:S01]  /*1bc30*/  IADD3 R139, P4, PT, R21, R7, RZ ;  /* 0x00000007158b7210 */ /* 0x000fe20007f9e0ff */
[----:B------:R2:W-:Y:S04]  /*1bc40*/  STL [R1+0x430], R3 ;  /* 0x0004300301007387 */ /* 0x0005e80000100800 */
[----:B------:R-:W3:Y:S04]  /*1bc50*/  LDL.LU R4, [R1+0x5cc] ;  /* 0x0005cc0001047983 */ /* 0x000ee80000300800 */
[----:B------:R0:W3:Y:S04]  /*1bc60*/  @P2 LDG.E.U8 R47, desc[UR24][R16.64] ;  /* 0x00000018102f2981 */ /* 0x0000e8000c1e1100 */
[----:B------:R-:W3:Y:S04]  /*1bc70*/  LDL.LU R87, [R1+0x5c4] ;  /* 0x0005c40001577983 */ /* 0x000ee80000300800 */
[----:B------:R-:W-:Y:S01]  /*1bc80*/  STL [R1+0x42c], R5 ;  /* 0x00042c0501007387 */ /* 0x000fe20000100800 */
[----:B0-----:R-:W-:-:S03]  /*1bc90*/  SEL R16, R10, R141, !P3 ;  /* 0x0000008d0a107207 */ /* 0x001fc60005800000 */
[----:B------:R-:W-:Y:S01]  /*1bca0*/  STL [R1+0x438], R139 ;  /* 0x0004388b01007387 */ /* 0x000fe20000100800 */
[----:B------:R-:W-:-:S03]  /*1bcb0*/  LEA.HI.X.SX32 R141, R21, R6, 0x1, P4 ;  /* 0x00000006158d7211 */ /* 0x000fc600020f0eff */
[----:B------:R-:W3:Y:S01]  /*1bcc0*/  LDL.LU R21, [R1+0x5c8] ;  /* 0x0005c80001157983 */ /* 0x000ee20000300800 */
[----:B------:R-:W-:Y:S01]  /*1bcd0*/  IMAD R18, R18, UR15, RZ ;  /* 0x0000000f12127c24 */ /* 0x000fe2000f8e02ff */
[----:B------:R-:W-:Y:S01]  /*1bce0*/  PRMT R46, RZ, 0x7610, R46 ;  /* 0x00007610ff2e7816 */ /* 0x000fe2000000002e */
[----:B------:R-:W-:Y:S01]  /*1bcf0*/  IMAD R19, R16, UR16, RZ ;  /* 0x0000001010137c24 */ /* 0x000fe2000f8e02ff */
[----:B------:R0:W-:Y:S01]  /*1bd00*/  STL [R1+0x434], R141 ;  /* 0x0004348d01007387 */ /* 0x0001e20000100800 */
[----:B------:R-:W-:Y:S02]  /*1bd10*/  @P2 IMAD.MOV.U32 R16, RZ, RZ, R2 ;  /* 0x000000ffff102224 */ /* 0x000fe400078e0002 */
[----:B------:R-:W-:Y:S01]  /*1bd20*/  @P2 IMAD.MOV.U32 R17, RZ, RZ, R88 ;  /* 0x000000ffff112224 */ /* 0x000fe200078e0058 */
[CC--:B------:R-:W-:Y:S01]  /*1bd30*/  IADD3 R140, P4, PT, R18.reuse, R7.reuse, RZ ;  /* 0x00000007128c7210 */ /* 0x0c0fe20007f9e0ff */
[----:B----4-:R-:W4:Y:S01]  /*1bd40*/  LDL.LU R88, [R1+0x5c0] ;  /* 0x0005c00001587983 */ /* 0x010f220000300800 */
[----:B------:R-:W0:Y:S02]  /*1bd50*/  LDCU UR15, c[0x0][0x3b0] ;  /* 0x00007600ff0f77ac */ /* 0x000e240008000800 */
[----:B------:R-:W-:Y:S01]  /*1bd60*/  LEA.HI.X.SX32 R20, R18, R6, 0x1, P4 ;  /* 0x0000000612147211 */ /* 0x000fe200020f0eff */
[----:B------:R1:W4:Y:S01]  /*1bd70*/  @P2 LDG.E.U8 R56, desc[UR24][R16.64] ;  /* 0x0000001810382981 */ /* 0x000322000c1e1100 */
[----:B------:R-:W-:Y:S01]  /*1bd80*/  IADD3 R2, P4, PT, R19, R7, RZ ;  /* 0x0000000713027210 */ /* 0x000fe20007f9e0ff */
[----:B------:R-:W0:Y:S02]  /*1bd90*/  LDCU UR16, c[0x0][0x3b0] ;  /* 0x00007600ff1077ac */ /* 0x000e240008000800 */
[----:B------:R-:W-:Y:S01]  /*1bda0*/  STL [R1+0x440], R140 ;  /* 0x0004408c01007387 */ /* 0x000fe20000100800 */
[----:B-1----:R-:W-:-:S02]  /*1bdb0*/  @P2 IMAD.MOV.U32 R16, RZ, RZ, R3 ;  /* 0x000000ffff102224 */ /* 0x002fc400078e0003 */
[----:B------:R-:W-:Y:S01]  /*1bdc0*/  @P2 IMAD.MOV.U32 R17, RZ, RZ, R5 ;  /* 0x000000ffff112224 */ /* 0x000fe200078e0005 */
[----:B--2---:R-:W2:Y:S04]  /*1bdd0*/  LDL.LU R3, [R1+0x5b8] ;  /* 0x0005b80001037983 */ /* 0x004ea80000300800 */
[----:B------:R-:W-:Y:S04]  /*1bde0*/  STL [R1+0x43c], R20 ;  /* 0x00043c1401007387 */ /* 0x000fe80000100800 */
[----:B------:R1:W2:Y:S04]  /*1bdf0*/  @P2 LDG.E.U8 R68, desc[UR24][R16.64] ;  /* 0x0000001810442981 */ /* 0x0002a8000c1e1100 */
[----:B------:R-:W-:Y:S01]  /*1be00*/  STL [R1+0x448], R2 ;  /* 0x0004480201007387 */ /* 0x000fe20000100800 */
[----:B-1----:R-:W-:-:S02]  /*1be10*/  @P2 IMAD.MOV.U32 R17, RZ, RZ, R141 ;  /* 0x000000ffff112224 */ /* 0x002fc400078e008d */
[----:B------:R-:W-:Y:S01]  /*1be20*/  @P2 IMAD.MOV.U32 R16, RZ, RZ, R139 ;  /* 0x000000ffff102224 */ /* 0x000fe200078e008b */
[----:B0-----:R-:W5:Y:S04]  /*1be30*/  LDL.LU R141, [R1+0xa80] ;  /* 0x000a8000018d7983 */ /* 0x001f680000300800 */
[----:B------:R-:W2:Y:S01]  /*1be40*/  LDL.LU R139, [R1+0x5bc] ;  /* 0x0005bc00018b7983 */ /* 0x000ea20000300800 */
[----:B------:R-:W-:-:S03]  /*1be50*/  LEA.HI.X.SX32 R5, R19, R6, 0x1, P4 ;  /* 0x0000000613057211 */ /* 0x000fc600020f0eff */
[----:B------:R0:W2:Y:S01]  /*1be60*/  @P2 LDG.E.U8 R80, desc[UR24][R16.64] ;  /* 0x0000001810502981 */ /* 0x0000a2000c1e1100 */
[----:B------:R-:W-:Y:S02]  /*1be70*/  ISETP.GT.U32.AND P4, PT, R8, R11, PT ;  /* 0x0000000b0800720c */ /* 0x000fe40003f84070 */
[----:B------:R-:W-:Y:S01]  /*1be80*/  PRMT R55, RZ, 0x7610, R55 ;  /* 0x00007610ff377816 */ /* 0x000fe20000000037 */
[----:B0-----:R-:W-:Y:S02]  /*1be90*/  @P2 IMAD.MOV.U32 R16, RZ, RZ, R140 ;  /* 0x000000ffff102224 */ /* 0x001fe400078e008c */
[----:B------:R-:W-:-:S05]  /*1bea0*/  @P2 IMAD.MOV.U32 R17, RZ, RZ, R20 ;  /* 0x000000ffff112224 */ /* 0x000fca00078e0014 */
[----:B------:R0:W2:Y:S03]  /*1beb0*/  @P2 LDG.E.U8 R46, desc[UR24][R16.64] ;  /* 0x00000018102e2981 */ /* 0x0000a6000c1e1100 */
[----:B------:R-:W-:Y:S02]  /*1bec0*/  @!P4 IMAD.IADD R11, R11, 0x1, -R8 ;  /* 0x000000010b0bc824 */ /* 0x000fe400078e0a08 */
[----:B0-----:R-:W-:Y:S02]  /*1bed0*/  @P2 IMAD.MOV.U32 R16, RZ, RZ, R2 ;  /* 0x000000ffff102224 */ /* 0x001fe400078e0002 */
[----:B------:R-:W-:-:S05]  /*1bee0*/  @P2 IMAD.MOV.U32 R17, RZ, RZ, R5 ;  /* 0x000000ffff112224 */ /* 0x000fca00078e0005 */
[----:B------:R3:W2:Y:S04]  /*1bef0*/  @P2 LDG.E.U8 R55, desc[UR24][R16.64] ;  /* 0x0000001810372981 */ /* 0x0006a8000c1e1100 */
[----:B------:R0:W-:Y:S01]  /*1bf00*/  STL [R1+0x444], R5 ;  /* 0x0004440501007387 */ /* 0x0001e20000100800 */
[----:B------:R-:W-:Y:S02]  /*1bf10*/  PRMT R67, RZ, 0x7610, R67 ;  /* 0x00007610ff437816 */ /* 0x000fe40000000043 */
[----:B------:R-:W-:Y:S02]  /*1bf20*/  PRMT R79, RZ, 0x7610, R79 ;  /* 0x00007610ff4f7816 */ /* 0x000fe4000000004f */
[----:B------:R-:W-:Y:S02]  /*1bf30*/  PRMT R45, RZ, 0x7610, R45 ;  /* 0x00007610ff2d7816 */ /* 0x000fe4000000002d */
[----:B---3--:R-:W-:-:S05]  /*1bf40*/  SEL R16, R10, R4, !P3 ;  /* 0x000000040a107207 */ /* 0x008fca0005800000 */
[----:B------:R-:W-:Y:S01]  /*1bf50*/  IMAD R19, R16, UR5, RZ ;  /* 0x0000000510137c24 */ /* 0x000fe2000f8e02ff */
[----:B------:R-:W1:Y:S01]  /*1bf60*/  LDCU UR5, c[0x0][0x3b0] ;  /* 0x00007600ff0577ac */ /* 0x000e620008000800 */
[C---:B------:R-:W-:Y:S02]  /*1bf70*/  SEL R17, R10.reuse, R87, !P3 ;  /* 0x000000570a117207 */ /* 0x040fe40005800000 */
[----:B------:R-:W-:-:S05]  /*1bf80*/  SEL R18, R10, R21, !P3 ;  /* 0x000000150a127207 */ /* 0x000fca0005800000 */
[----:B------:R-:W-:Y:S01]  /*1bf90*/  IMAD R18, R18, UR4, RZ ;  /* 0x0000000412127c24 */ /* 0x000fe2000f8e02ff */
[----:B------:R-:W3:Y:S04]  /*1bfa0*/  LDCU UR4, c[0x0][0x3b0] ;  /* 0x00007600ff0477ac */ /* 0x000ee80008000800 */
[-C--:B------:R-:W-:Y:S02]  /*1bfb0*/  IADD3 R4, P4, PT, R18, R7.reuse, RZ ;  /* 0x0000000712047210 */ /* 0x080fe40007f9e0ff */
[----:B----4-:R-:W-:Y:S02]  /*1bfc0*/  SEL R16, R10, R88, !P3 ;  /* 0x000000580a107207 */ /* 0x010fe40005800000 */
[-C--:B0-----:R-:W-:Y:S01]  /*1bfd0*/  LEA.HI.X.SX32 R5, R18, R6.reuse, 0x1, P4 ;  /* 0x0000000612057211 */ /* 0x081fe200020f0eff */
[----:B------:R-:W-:Y:S01]  /*1bfe0*/  IMAD R20, R17, UR15, RZ ;  /* 0x0000000f11147c24 */ /* 0x000fe2000f8e02ff */
[C---:B------:R-:W-:Y:S01]  /*1bff0*/  IADD3 R2, P4, PT, R19.reuse, R7, RZ ;  /* 0x0000000713027210 */ /* 0x040fe20007f9e0ff */
[----:B------:R-:W-:Y:S01]  /*1c000*/  IMAD R21, R16, UR16, RZ ;  /* 0x0000001010157c24 */ /* 0x000fe2000f8e02ff */
[----:B------:R-:W-:Y:S01]  /*1c010*/  STL [R1+0x450], R4 ;  /* 0x0004500401007387 */ /* 0x000fe20000100800 */
[----:B------:R-:W-:Y:S01]  /*1c020*/  @P2 IMAD.MOV.U32 R16, RZ, RZ, R4 ;  /* 0x000000ffff102224 */ /* 0x000fe200078e0004 */
[-C--:B------:R-:W-:Y:S01]  /*1c030*/  LEA.HI.X.SX32 R88, R19, R6.reuse, 0x1, P4 ;  /* 0x0000000613587211 */ /* 0x080fe200020f0eff */
[----:B------:R-:W-:Y:S01]  /*1c040*/  @P2 IMAD.MOV.U32 R17, RZ, RZ, R5 ;  /* 0x000000ffff112224 */ /* 0x000fe200078e0005 */
[----:B------:R0:W-:Y:S01]  /*1c050*/  STL [R1+0x44c], R5 ;  /* 0x00044c0501007387 */ /* 0x0001e20000100800 */
[----:B------:R-:W-:Y:S01]  /*1c060*/  PRMT R54, RZ, 0x7610, R54 ;  /* 0x00007610ff367816 */ /* 0x000fe20000000036 */
[----:B------:R-:W4:Y:S01]  /*1c070*/  LDCU UR15, c[0x0][0x3b0] ;  /* 0x00007600ff0f77ac */ /* 0x000f220008000800 */
[----:B--2---:R-:W-:Y:S01]  /*1c080*/  SEL R18, R10, R3, !P3 ;  /* 0x000000030a127207 */ /* 0x004fe20005800000 */
[----:B------:R2:W4:Y:S01]  /*1c090*/  @P2 LDG.E.U8 R67, desc[UR24][R16.64] ;  /* 0x0000001810432981 */ /* 0x000522000c1e1100 */
[----:B------:R-:W-:Y:S01]  /*1c0a0*/  IADD3 R3, P4, PT, R20, R7, RZ ;  /* 0x0000000714037210 */ /* 0x000fe20007f9e0ff */
[----:B------:R-:W1:Y:S02]  /*1c0b0*/  LDCU UR16, c[0x0][0x3b0] ;  /* 0x00007600ff1077ac */ /* 0x000e640008000800 */
[----:B---3--:R-:W-:Y:S01]  /*1c0c0*/  IMAD R18, R18, UR4, RZ ;  /* 0x0000000412127c24 */ /* 0x008fe2000f8e02ff */
[----:B0-----:R-:W-:Y:S01]  /*1c0d0*/  LEA.HI.X.SX32 R5, R20, R6, 0x1, P4 ;  /* 0x0000000614057211 */ /* 0x001fe200020f0eff */
[----:B------:R-:W-:Y:S01]  /*1c0e0*/  STL [R1+0x458], R2 ;  /* 0x0004580201007387 */ /* 0x000fe20000100800 */
[----:B------:R-:W0:Y:S03]  /*1c0f0*/  LDCU UR4, c[0x0][0x3b0] ;  /* 0x00007600ff0477ac */ /* 0x000e260008000800 */
[----:B------:R3:W-:Y:S04]  /*1c100*/  STL [R1+0x454], R88 ;  /* 0x0004545801007387 */ /* 0x0007e80000100800 */
[----:B------:R0:W-:Y:S01]  /*1c110*/  STL [R1+0x460], R3 ;  /* 0x0004600301007387 */ /* 0x0001e20000100800 */
[----:B--2---:R-:W-:-:S03]  /*1c120*/  @P2 IMAD.MOV.U32 R17, RZ, RZ, R88 ;  /* 0x000000ffff112224 */ /* 0x004fc600078e0058 */
[----:B------:R-:W2:Y:S04]  /*1c130*/  LDL.LU R4, [R1+0x5b0] ;  /* 0x0005b00001047983 */ /* 0x000ea80000300800 */
[----:B------:R-:W4:Y:S01]  /*1c140*/  LDL.LU R87, [R1+0x5ac] ;  /* 0x0005ac0001577983 */ /* 0x000f220000300800 */
[----:B------:R-:W-:Y:S02]  /*1c150*/  SEL R16, R10, R139, !P3 ;  /* 0x0000008b0a107207 */ /* 0x000fe40005800000 */
[C---:B------:R-:W-:Y:S01]  /*1c160*/  IADD3 R139, P4, PT, R21.reuse, R7, RZ ;  /* 0x00000007158b7210 */ /* 0x040fe20007f9e0ff */
[----:B------:R-:W-:Y:S03]  /*1c170*/  STL [R1+0x45c], R5 ;  /* 0x00045c0501007387 */ /* 0x000fe60000100800 */
[----:B------:R-:W-:-:S02]  /*1c180*/  LEA.HI.X.SX32 R140, R21, R6, 0x1, P4 ;  /* 0x00000006158c7211 */ /* 0x000fc400020f0eff */
[C---:B------:R-:W-:Y:S01]  /*1c190*/  IADD3 R20, P4, PT, R18.reuse, R7, RZ ;  /* 0x0000000712147210 */ /* 0x040fe20007f9e0ff */
[----:B------:R0:W-:Y:S04]  /*1c1a0*/  STL [R1+0x468], R139 ;  /* 0x0004688b01007387 */ /* 0x0001e80000100800 */
[----:B---3--:R-:W3:Y:S01]  /*1c1b0*/  LDL.LU R88, [R1+0x598] ;  /* 0x0005980001587983 */ /* 0x008ee20000300800 */
[----:B------:R-:W-:-:S03]  /*1c1c0*/  LEA.HI.X.SX32 R21, R18, R6, 0x1, P4 ;  /* 0x0000000612157211 */ /* 0x000fc600020f0eff */
[----:B------:R-:W-:Y:S04]  /*1c1d0*/  STL [R1+0x464], R140 ;  /* 0x0004648c01007387 */ /* 0x000fe80000100800 */
[----:B------:R0:W-:Y:S04]  /*1c1e0*/  STL [R1+0x470], R20 ;  /* 0x0004701401007387 */ /* 0x0001e80000100800 */
[----:B------:R-:W3:Y:S01]  /*1c1f0*/  LDL.LU R18, [R1+0x5b4] ;  /* 0x0005b40001127983 */ /* 0x000ee20000300800 */
[----:B-1----:R-:W-:Y:S01]  /*1c200*/  IMAD R19, R16, UR5, RZ ;  /* 0x0000000510137c24 */ /* 0x002fe2000f8e02ff */
[----:B------:R-:W1:Y:S01]  /*1c210*/  LDCU UR5, c[0x0][0x3b0] ;  /* 0x00007600ff0577ac */ /* 0x000e620008000800 */
[----:B------:R-:W-:-:S05]  /*1c220*/  @P2 IMAD.MOV.U32 R16, RZ, RZ, R2 ;  /* 0x000000ffff102224 */ /* 0x000fca00078e0002 */
[----:B------:R0:W3:Y:S01]  /*1c230*/  @P2 LDG.E.U8 R79, desc[UR24][R16.64] ;  /* 0x00000018104f2981 */ /* 0x0000e2000c1e1100 */
[----:B------:R-:W-:Y:S01]  /*1c240*/  IADD3 R2, P4, PT, R19, R7, RZ ;  /* 0x0000000713027210 */ /* 0x000fe20007f9e0ff */
[----:B0-----:R-:W-:Y:S02]  /*1c250*/  @P2 IMAD.MOV.U32 R16, RZ, RZ, R3 ;  /* 0x000000ffff102224 */ /* 0x001fe400078e0003 */
[----:B------:R-:W3:Y:S01]  /*1c260*/  LDL.LU R3, [R1+0x588] ;  /* 0x0005880001037983 */ /* 0x000ee20000300800 */
[----:B------:R-:W-:-:S03]  /*1c270*/  @P2 IMAD.MOV.U32 R17, RZ, RZ, R5 ;  /* 0x000000ffff112224 */ /* 0x000fc600078e0005 */
[----:B------:R-:W-:Y:S04]  /*1c280*/  STL [R1+0x46c], R21 ;  /* 0x00046c1501007387 */ /* 0x000fe80000100800 */
[----:B------:R0:W3:Y:S04]  /*1c290*/  @P2 LDG.E.U8 R45, desc[UR24][R16.64] ;  /* 0x00000018102d2981 */ /* 0x0000e8000c1e1100 */
[----:B------:R-:W-:Y:S01]  /*1c2a0*/  STL [R1+0x478], R2 ;  /* 0x0004780201007387 */ /* 0x000fe20000100800 */
[----:B0-----:R-:W-:-:S03]  /*1c2b0*/  @P2 IMAD.MOV.U32 R16, RZ, RZ, R139 ;  /* 0x000000ffff102224 */ /* 0x001fc600078e008b */
[----:B------:R-:W3:Y:S01]  /*1c2c0*/  LDL.LU R139, [R1+0x594] ;  /* 0x00059400018b7983 */ /* 0x000ee20000300800 */
[----:B------:R-:W-:Y:S01]  /*1c2d0*/  @P2 IMAD.MOV.U32 R17, RZ, RZ, R140 ;  /* 0x000000ffff112224 */ /* 0x000fe200078e008c */
[----:B------:R-:W-:Y:S02]  /*1c2e0*/  PRMT R66, RZ, 0x7610, R66 ;  /* 0x00007610ff427816 */ /* 0x000fe40000000042 */
[----:B------:R-:W-:Y:S02]  /*1c2f0*/  LEA.HI.X.SX32 R5, R19, R6, 0x1, P4 ;  /* 0x0000000613057211 */ /* 0x000fe400020f0eff */
[----:B------:R0:W3:Y:S01]  /*1c300*/  @P2 LDG.E.U8 R54, desc[UR24][R16.64] ;  /* 0x0000001810362981 */ /* 0x0000e2000c1e1100 */
[----:B------:R-:W-:Y:S02]  /*1c310*/  ISETP.GT.U32.AND P4, PT, R8, R11, PT ;  /* 0x0000000b0800720c */ /* 0x000fe40003f84070 */
[----:B------:R-:W-:Y:S01]  /*1c320*/  PRMT R78, RZ, 0x7610, R78 ;  /* 0x00007610ff4e7816 */ /* 0x000fe2000000004e */
[----:B0-----:R-:W-:-:S02]  /*1c330*/  @P2 IMAD.MOV.U32 R16, RZ, RZ, R20 ;  /* 0x000000ffff102224 */ /* 0x001fc400078e0014 */
[----:B------:R-:W-:-:S05]  /*1c340*/  @P2 IMAD.MOV.U32 R17, RZ, RZ, R21 ;  /* 0x000000ffff112224 */ /* 0x000fca00078e0015 */
[----:B------:R0:W3:Y:S03]  /*1c350*/  @P2 LDG.E.U8 R66, desc[UR24][R16.64] ;  /* 0x0000001810422981 */ /* 0x0000e6000c1e1100 */
[----:B------:R-:W-:Y:S02]  /*1c360*/  @!P4 IMAD.IADD R11, R11, 0x1, -R8 ;  /* 0x000000010b0bc824 */ /* 0x000fe400078e0a08 */
[----:B0-----:R-:W-:Y:S02]  /*1c370*/  @P2 IMAD.MOV.U32 R16, RZ, RZ, R2 ;  /* 0x000000ffff102224 */ /* 0x001fe400078e0002 */
[----:B------:R-:W-:Y:S01]  /*1c380*/  @P2 IMAD.MOV.U32 R17, RZ, RZ, R5 ;  /* 0x000000ffff112224 */ /* 0x000fe200078e0005 */
[----:B------:R0:W-:Y:S04]  /*1c390*/  STL [R1+0x474], R5 ;  /* 0x0004740501007387 */ /* 0x0001e80000100800 */
[----:B------:R2:W3:Y:S01]  /*1c3a0*/  @P2 LDG.E.U8 R78, desc[UR24][R16.64] ;  /* 0x00000018104e2981 */ /* 0x0004e2000c1e1100 */
[----:B------:R-:W-:-:S02]  /*1c3b0*/  PRMT R44, RZ, 0x7610, R44 ;  /* 0x00007610ff2c7816 */ /* 0x000fc4000000002c */
[----:B------:R-:W-:Y:S02]  /*1c3c0*/  PRMT R53, RZ, 0x7610, R53 ;  /* 0x00007610ff357816 */ /* 0x000fe40000000035 */
[----:B------:R-:W-:Y:S02]  /*1c3d0*/  PRMT R65, RZ, 0x7610, R65 ;  /* 0x00007610ff417816 */ /* 0x000fe40000000041 */
[----:B------:R-:W-:Y:S02]  /*1c3e0*/  PRMT R77, RZ, 0x7610, R77 ;  /* 0x00007610ff4d7816 */ /* 0x000fe4000000004d */
[C---:B--2---:R-:W-:Y:S02]  /*1c3f0*/  SEL R16, R10.reuse, R4, !P3 ;  /* 0x000000040a107207 */ /* 0x044fe40005800000 */
[----:B----4-:R-:W-:-:S03]  /*1c400*/  SEL R17, R10, R87, !P3 ;  /* 0x000000570a117207 */ /* 0x010fc60005800000 */
[----:B-1----:R-:W-:Y:S01]  /*1c410*/  IMAD R19, R16, UR5, RZ ;  /* 0x0000000510137c24 */ /* 0x002fe2000f8e02ff */
[----:B------:R-:W1:Y:S01]  /*1c420*/  LDCU UR5, c[0x0][0x3b0] ;  /* 0x00007600ff0577ac */ /* 0x000e620008000800 */
[----:B------:R-:W-:Y:S01]  /*1c430*/  IMAD R20, R17, UR15, RZ ;  /* 0x0000000f11147c24 */ /* 0x000fe2000f8e02ff */
[----:B------:R-:W-:Y:S01]  /*1c440*/  PRMT R43, RZ, 0x7610, R43 ;  /* 0x00007610ff2b7816 */ /* 0x000fe2000000002b */
[----:B------:R-:W2:Y:S01]  /*1c450*/  LDCU UR15, c[0x0][0x3b0] ;  /* 0x00007600ff0f77ac */ /* 0x000ea20008000800 */
[----:B---3--:R-:W-:-:S05]  /*1c460*/  SEL R18, R10, R18, !P3 ;  /* 0x000000120a127207 */ /* 0x008fca0005800000 */
[----:B------:R-:W-:Y:S01]  /*1c470*/  IMAD R18, R18, UR4, RZ ;  /* 0x0000000412127c24 */ /* 0x000fe2000f8e02ff */
[----:B------:R-:W3:Y:S01]  /*1c480*/  LDCU UR4, c[0x0][0x3b0] ;  /* 0x00007600ff0477ac */ /* 0x000ee20008000800 */
[----:B------:R-:W-:-:S03]  /*1c490*/  SEL R16, R10, R88, !P3 ;  /* 0x000000580a107207 */ /* 0x000fc60005800000 */
[----:B0-----:R-:W-:-:S04]  /*1c4a0*/  IADD3 R5, P4, PT, R18, R7, RZ ;  /* 0x0000000712057210 */ /* 0x001fc80007f9e0ff */
[-C--:B------:R-:W-:Y:S02]  /*1c4b0*/  LEA.HI.X.SX32 R87, R18, R6.reuse, 0x1, P4 ;  /* 0x0000000612577211 */ /* 0x080fe400020f0eff */
[C---:B------:R-:W-:Y:S01]  /*1c4c0*/  IADD3 R2, P4, PT, R19.reuse, R7, RZ ;  /* 0x0000000713027210 */ /* 0x040fe20007f9e0ff */
[----:B------:R-:W-:Y:S01]  /*1c4d0*/  IMAD R21, R16, UR16, RZ ;  /* 0x0000001010157c24 */ /* 0x000fe2000f8e02ff */
[----:B------:R-:W-:Y:S01]  /*1c4e0*/  STL [R1+0x480], R5 ;  /* 0x0004800501007387 */ /* 0x000fe20000100800 */
[----:B------:R-:W-:Y:S01]  /*1c4f0*/  @P2 IMAD.MOV.U32 R16, RZ, RZ, R5 ;  /* 0x000000ffff102224 */ /* 0x000fe200078e0005 */
[-C--:B------:R-:W-:Y:S01]  /*1c500*/  LEA.HI.X.SX32 R4, R19, R6.reuse, 0x1, P4 ;  /* 0x0000000613047211 */ /* 0x080fe200020f0eff */
[----:B------:R-:W-:Y:S01]  /*1c510*/  @P2 IMAD.MOV.U32 R17, RZ, RZ, R87 ;  /* 0x000000ffff112224 */ /* 0x000fe200078e0057 */
[----:B------:R-:W-:Y:S01]  /*1c520*/  SEL R18, R10, R3, !P3 ;  /* 0x000000030a127207 */ /* 0x000fe20005800000 */
[----:B------:R-:W-:Y:S01]  /*1c530*/  STL [R1+0x47c], R87 ;  /* 0x00047c5701007387 */ /* 0x000fe20000100800 */
[----:B------:R-:W-:Y:S01]  /*1c540*/  IADD3 R3, P4, PT, R20, R7, RZ ;  /* 0x0000000714037210 */ /* 0x000fe20007f9e0ff */
[----:B------:R-:W0:Y:S02]  /*1c550*/  LDCU UR16, c[0x0][0x3b0] ;  /* 0x00007600ff1077ac */ /* 0x000e240008000800 */
[----:B------:R-:W-:Y:S01]  /*1c560*/  STL [R1+0x488], R2 ;  /* 0x0004880201007387 */ /* 0x000fe20000100800 */
[----:B---3--:R-:W-:Y:S01]  /*1c570*/  IMAD R18, R18, UR4, RZ ;  /* 0x0000000412127c24 */ /* 0x008fe2000f8e02ff */
[----:B------:R-:W3:Y:S02]  /*1c580*/  LDCU UR4, c[0x0][0x3b0] ;  /* 0x00007600ff0477ac */ /* 0x000ee40008000800 */
[----:B------:R4:W2:Y:S04]  /*1c590*/  @P2 LDG.E.U8 R44, desc[UR24][R16.64] ;  /* 0x00000018102c2981 */ /* 0x0008a8000c1e1100 */
[----:B------:R0:W-:Y:S01]  /*1c5a0*/  STL [R1+0x484], R4 ;  /* 0x0004840401007387 */ /* 0x0001e20000100800 */
[----:B----4-:R-:W-:Y:S01]  /*1c5b0*/  IMAD.MOV.U32 R17, RZ, RZ, R4 ;  /* 0x000000ffff117224 */ /* 0x010fe200078e0004 */
[----:B0-----:R-:W-:-:S02]  /*1c5c0*/  LEA.HI.X.SX32 R4, R20, R6, 0x1, P4 ;  /* 0x0000000614047211 */ /* 0x001fc400020f0eff */
[C---:B------:R-:W-:Y:S01]  /*1c5d0*/  IADD3 R5, P4, PT, R21.reuse, R7, RZ ;  /* 0x0000000715057210 */ /* 0x040fe20007f9e0ff */
[----:B------:R-:W-:Y:S01]  /*1c5e0*/  STL [R1+0x490], R3 ;  /* 0x0004900301007387 */ /* 0x000fe20000100800 */
[----:B------:R-:W-:Y:S02]  /*1c5f0*/  SEL R16, R10, R139, !P3 ;  /* 0x0000008b0a107207 */ /* 0x000fe40005800000 */
[----:B------:R-:W-:Y:S01]  /*1c600*/  LEA.HI.X.SX32 R21, R21, R6, 0x1, P4 ;  /* 0x0000000615157211 */ /* 0x000fe200020f0eff */
[----:B------:R-:W4:Y:S01]  /*1c610*/  LDL.LU R87, [R1+0x5a4] ;  /* 0x0005a40001577983 */ /* 0x000f220000300800 */
[----:B------:R-:W-:-:S03]  /*1c620*/  IADD3 R139, P4, PT, R18, R7, RZ ;  /* 0x00000007128b7210 */ /* 0x000fc60007f9e0ff */
[----:B------:R-:W2:Y:S01]  /*1c630*/  LDL.LU R88, [R1+0x584] ;  /* 0x0005840001587983 */ /* 0x000ea20000300800 */
[----:B------:R-:W-:-:S03]  /*1c640*/  LEA.HI.X.SX32 R20, R18, R6, 0x1, P4 ;  /* 0x0000000612147211 */ /* 0x000fc600020f0eff */
[----:B------:R0:W-:Y:S04]  /*1c650*/  STL [R1+0x48c], R4 ;  /* 0x00048c0401007387 */ /* 0x0001e80000100800 */
[----:B------:R-:W-:Y:S04]  /*1c660*/  STL [R1+0x498], R5 ;  /* 0x0004980501007387 */ /* 0x000fe80000100800 */
[----:B------:R-:W-:Y:S04]  /*1c670*/  STL [R1+0x494], R21 ;  /* 0x0004941501007387 */ /* 0x000fe80000100800 */
[----:B------:R0:W-:Y:S04]  /*1c680*/  STL [R1+0x4a0], R139 ;  /* 0x0004a08b01007387 */ /* 0x0001e80000100800 */
[----:B------:R-:W3:Y:S01]  /*1c690*/  LDL.LU R18, [R1+0x5a0] ;  /* 0x0005a00001127983 */ /* 0x000ee20000300800 */
[----:B-1----:R-:W-:Y:S01]  /*1c6a0*/  IMAD R19, R16, UR5, RZ ;  /* 0x0000000510137c24 */ /* 0x002fe2000f8e02ff */
[----:B------:R-:W1:Y:S01]  /*1c6b0*/  LDCU UR5, c[0x0][0x3b0] ;  /* 0x00007600ff0577ac */ /* 0x000e620008000800 */
[----:B------:R-:W-:-:S05]  /*1c6c0*/  @P2 IMAD.MOV.U32 R16, RZ, RZ, R2 ;  /* 0x000000ffff102224 */ /* 0x000fca00078e0002 */
[----:B------:R0:W3:Y:S01]  /*1c6d0*/  @P2 LDG.E.U8 R53, desc[UR24][R16.64] ;  /* 0x0000001810352981 */ /* 0x0000e2000c1e1100 */
[C---:B------:R-:W-:Y:S01]  /*1c6e0*/  IADD3 R2, P4, PT, R19.reuse, R7, RZ ;  /* 0x0000000713027210 */ /* 0x040fe20007f9e0ff */
[----:B0-----:R-:W-:Y:S02]  /*1c6f0*/  @P2 IMAD.MOV.U32 R16, RZ, RZ, R3 ;  /* 0x000000ffff102224 */ /* 0x001fe400078e0003 */
[----:B------:R-:W-:Y:S01]  /*1c700*/  @P2 IMAD.MOV.U32 R17, RZ, RZ, R4 ;  /* 0x000000ffff112224 */ /* 0x000fe200078e0004 */
[----:B------:R-:W-:Y:S01]  /*1c710*/  LEA.HI.X.SX32 R4, R19, R6, 0x1, P4 ;  /* 0x0000000613047211 */ /* 0x000fe200020f0eff */
[----:B------:R-:W3:Y:S04]  /*1c720*/  LDL.LU R3, [R1+0x578] ;  /* 0x0005780001037983 */ /* 0x000ee80000300800 */
[----:B------:R0:W3:Y:S04]  /*1c730*/  @P2 LDG.E.U8 R65, desc[UR24][R16.64] ;  /* 0x0000001810412981 */ /* 0x0000e8000c1e1100 */
[----:B------:R-:W-:Y:S01]  /*1c740*/  STL [R1+0x49c], R20 ;  /* 0x00049c1401007387 */ /* 0x000fe20000100800 */
[----:B0-----:R-:W-:-:S02]  /*1c750*/  @P2 IMAD.MOV.U32 R16, RZ, RZ, R5 ;  /* 0x000000ffff102224 */ /* 0x001fc400078e0005 */
[----:B------:R-:W-:Y:S01]  /*1c760*/  @P2 IMAD.MOV.U32 R17, RZ, RZ, R21 ;  /* 0x000000ffff112224 */ /* 0x000fe200078e0015 */
[----:B------:R-:W-:Y:S04]  /*1c770*/  STL [R1+0x4a8], R2 ;  /* 0x0004a80201007387 */ /* 0x000fe80000100800 */
[----:B------:R0:W3:Y:S04]  /*1c780*/  @P2 LDG.E.U8 R77, desc[UR24][R16.64] ;  /* 0x00000018104d2981 */ /* 0x0000e8000c1e1100 */
[----:B------:R1:W-:Y:S01]  /*1c790*/  STL [R1+0x4a4], R4 ;  /* 0x0004a40401007387 */ /* 0x0003e20000100800 */
[----:B0-----:R-:W-:-:S03]  /*1c7a0*/  @P2 IMAD.MOV.U32 R16, RZ, RZ, R139 ;  /* 0x000000ffff102224 */ /* 0x001fc600078e008b */
[----:B------:R-:W3:Y:S01]  /*1c7b0*/  LDL.LU R139, [R1+0x580] ;  /* 0x00058000018b7983 */ /* 0x000ee20000300800 */
[----:B------:R-:W-:Y:S01]  /*1c7c0*/  ISETP.GT.U32.AND P4, PT, R8, R12, PT ;  /* 0x0000000c0800720c */ /* 0x000fe20003f84070 */
[----:B------:R-:W-:Y:S01]  /*1c7d0*/  @P2 IMAD.MOV.U32 R17, RZ, RZ, R20 ;  /* 0x000000ffff112224 */ /* 0x000fe200078e0014 */
[----:B------:R-:W-:-:S04]  /*1c7e0*/  PRMT R52, RZ, 0x7610, R52 ;  /* 0x00007610ff347816 */ /* 0x000fc80000000034 */
[----:B------:R0:W3:Y:S02]  /*1c7f0*/  @P2 LDG.E.U8 R43, desc[UR24][R16.64] ;  /* 0x00000018102b2981 */ /* 0x0000e4000c1e1100 */
[----:B0-----:R-:W-:Y:S02]  /*1c800*/  @P2 IMAD.MOV.U32 R16, RZ, RZ, R2 ;  /* 0x000000ffff102224 */ /* 0x001fe400078e0002 */
[----:B------:R-:W-:-:S03]  /*1c810*/  @P2 IMAD.MOV.U32 R17, RZ, RZ, R4 ;  /* 0x000000ffff112224 */ /* 0x000fc600078e0004 */
[----:B------:R-:W-:Y:S02]  /*1c820*/  @!P4 IMAD.IADD R12, R12, 0x1, -R8 ;  /* 0x000000010c0cc824 */ /* 0x000fe400078e0a08 */
[----:B------:R4:W3:Y:S01]  /*1c830*/  @P2 LDG.E.U8 R52, desc[UR24][R16.64] ;  /* 0x0000001810342981 */ /* 0x0008e2000c1e1100 */
[----:B------:R-:W-:Y:S02]  /*1c840*/  PRMT R64, RZ, 0x7610, R64 ;  /* 0x00007610ff407816 */ /* 0x000fe40000000040 */
[C---:B----4-:R-:W-:Y:S02]  /*1c850*/  SEL R16, R10.reuse, R87, !P3 ;  /* 0x000000570a107207 */ /* 0x050fe40005800000 */
[----:B------:R-:W4:Y:S01]  /*1c860*/  LDL.LU R87, [R1+0x58c] ;  /* 0x00058c0001577983 */ /* 0x000f220000300800 */
[----:B--2---:R-:W-:Y:S02]  /*1c870*/  SEL R17, R10, R88, !P3 ;  /* 0x000000580a117207 */ /* 0x004fe40005800000 */
[----:B-1----:R-:W-:Y:S01]  /*1c880*/  IMAD R19, R16, UR5, RZ ;  /* 0x0000000510137c24 */ /* 0x002fe2000f8e02ff */
[----:B------:R-:W-:Y:S01]  /*1c890*/  PRMT R76, RZ, 0x7610, R76 ;  /* 0x00007610ff4c7816 */ /* 0x000fe2000000004c */
[----:B------:R-:W0:Y:S01]  /*1c8a0*/  LDCU UR5, c[0x0][0x3b0] ;  /* 0x00007600ff0577ac */ /* 0x000e220008000800 */
[----:B---3--:R-:W-:-:S05]  /*1c8b0*/  SEL R18, R10, R18, !P3 ;  /* 0x000000120a127207 */ /* 0x008fca0005800000 */
[----:B------:R-:W-:Y:S01]  /*1c8c0*/  IMAD R18, R18, UR4, RZ ;  /* 0x0000000412127c24 */ /* 0x000fe2000f8e02ff */
[----:B------:R-:W1:Y:S04]  /*1c8d0*/  LDCU UR4, c[0x0][0x3b0] ;  /* 0x00007600ff0477ac */ /* 0x000e680008000800 */
[----:B------:R-:W-:-:S04]  /*1c8e0*/  IADD3 R4, P4, PT, R18, R7, RZ ;  /* 0x0000000712047210 */ /* 0x000fc80007f9e0ff */
[-C--:B------:R-:W-:Y:S01]  /*1c8f0*/  LEA.HI.X.SX32 R20, R18, R6.reuse, 0x1, P4 ;  /* 0x0000000612147211 */ /* 0x080fe200020f0eff */
[----:B------:R2:W-:Y:S04]  /*1c900*/  STL [R1+0x4b0], R4 ;  /* 0x0004b00401007387 */ /* 0x0005e80000100800 */
[----:B------:R-:W3:Y:S01]  /*1c910*/  LDL.LU R88, [R1+0x570] ;  /* 0x0005700001587983 */ /* 0x000ee20000300800 */
[----:B------:R-:W-:Y:S02]  /*1c920*/  IMAD R18, R17, UR15, RZ ;  /* 0x0000000f11127c24 */ /* 0x000fe4000f8e02ff */
[----:B------:R-:W-:Y:S01]  /*1c930*/  @P2 IMAD.MOV.U32 R16, RZ, RZ, R4 ;  /* 0x000000ffff102224 */ /* 0x000fe200078e0004 */
[C---:B------:R-:W-:Y:S01]  /*1c940*/  IADD3 R2, P4, PT, R19.reuse, R7, RZ ;  /* 0x0000000713027210 */ /* 0x040fe20007f9e0ff */
[----:B------:R-:W-:Y:S01]  /*1c950*/  @P2 IMAD.MOV.U32 R17, RZ, RZ, R20 ;  /* 0x000000ffff112224 */ /* 0x000fe200078e0014 */
[----:B------:R0:W-:Y:S01]  /*1c960*/  STL [R1+0x4ac], R20 ;  /* 0x0004ac1401007387 */ /* 0x0001e20000100800 */
[----:B------:R-:W0:Y:S03]  /*1c970*/  LDCU UR15, c[0x0][0x3b0] ;  /* 0x00007600ff0f77ac */ /* 0x000e260008000800 */
[----:B------:R1:W3:Y:S04]  /*1c980*/  @P2 LDG.E.U8 R64, desc[UR24][R16.64] ;  /* 0x0000001810402981 */ /* 0x0002e8000c1e1100 */
[----:B------:R0:W-:Y:S01]  /*1c990*/  STL [R1+0x4b8], R2 ;  /* 0x0004b80201007387 */ /* 0x0001e20000100800 */
[----:B-1----:R-:W-:-:S02]  /*1c9a0*/  LEA.HI.X.SX32 R17, R19, R6, 0x1, P4 ;  /* 0x0000000613117211 */ /* 0x002fc400020f0eff */
[----:B--2---:R-:W-:Y:S02]  /*1c9b0*/  IADD3 R4, P4, PT, R18, R7, RZ ;  /* 0x0000000712047210 */ /* 0x004fe40007f9e0ff */
[----:B------:R-:W-:Y:S02]  /*1c9c0*/  SEL R16, R10, R3, !P3 ;  /* 0x000000030a107207 */ /* 0x000fe40005800000 */
[----:B0-----:R-:W-:Y:S01]  /*1c9d0*/  LEA.HI.X.SX32 R20, R18, R6, 0x1, P4 ;  /* 0x0000000612147211 */ /* 0x001fe200020f0eff */
[----:B------:R-:W2:Y:S04]  /*1c9e0*/  LDL.LU R3, [R1+0x568] ;  /* 0x0005680001037983 */ /* 0x000ea80000300800 */
[----:B------:R0:W-:Y:S04]  /*1c9f0*/  STL [R1+0x4b4], R17 ;  /* 0x0004b41101007387 */ /* 0x0001e80000100800 */
[----:B------:R-:W-:Y:S01]  /*1ca00*/  STL [R1+0x4c0], R4 ;  /* 0x0004c00401007387 */ /* 0x000fe20000100800 */
[----:B------:R-:W-:-:S03]  /*1ca10*/  SEL R18, R10, R139, !P3 ;  /* 0x0000008b0a127207 */ /* 0x000fc60005800000 */
[----:B------:R1:W-:Y:S04]  /*1ca20*/  STL [R1+0x4bc], R20 ;  /* 0x0004bc1401007387 */ /* 0x0003e80000100800 */
[----:B------:R-:W2:Y:S01]  /*1ca30*/  LDL.LU R139, [R1+0x56c] ;  /* 0x00056c00018b7983 */ /* 0x000ea20000300800 */
[----:B------:R-:W-:Y:S01]  /*1ca40*/  IMAD R19, R16, UR4, RZ ;  /* 0x0000000410137c24 */ /* 0x000fe2000f8e02ff */
[----:B------:R-:W-:Y:S01]  /*1ca50*/  PRMT R42, RZ, 0x7610, R42 ;  /* 0x00007610ff2a7816 */ /* 0x000fe2000000002a */
[----:B------:R-:W-:Y:S01]  /*1ca60*/  @P2 IMAD.MOV.U32 R16, RZ, RZ, R2 ;  /* 0x000000ffff102224 */ /* 0x000fe200078e0002 */
[----:B------:R-:W-:Y:S01]  /*1ca70*/  PRMT R51, RZ, 0x7610, R51 ;  /* 0x00007610ff337816 */ /* 0x000fe20000000033 */
[----:B------:R-:W2:Y:S01]  /*1ca80*/  LDCU UR4, c[0x0][0x3b0] ;  /* 0x00007600ff0477ac */ /* 0x000ea20008000800 */
[----:B------:R-:W-:-:S02]  /*1ca90*/  IADD3 R2, P4, PT, R19, R7, RZ ;  /* 0x0000000713027210 */ /* 0x000fc40007f9e0ff */
[----:B------:R0:W2:Y:S02]  /*1caa0*/  @P2 LDG.E.U8 R76, desc[UR24][R16.64] ;  /* 0x00000018104c2981 */ /* 0x0000a4000c1e1100 */
[----:B0-----:R-:W-:Y:S02]  /*1cab0*/  @P2 IMAD.MOV.U32 R17, RZ, RZ, R20 ;  /* 0x000000ffff112224 */ /* 0x001fe400078e0014 */
[----:B-1----:R-:W-:Y:S01]  /*1cac0*/  IMAD R20, R18, UR16, RZ ;  /* 0x0000001012147c24 */ /* 0x002fe2000f8e02ff */
[----:B------:R-:W-:Y:S01]  /*1cad0*/  STL [R1+0x4c8], R2 ;  /* 0x0004c80201007387 */ /* 0x000fe20000100800 */
[----:B------:R-:W-:Y:S01]  /*1cae0*/  @P2 IMAD.MOV.U32 R16, RZ, RZ, R4 ;  /* 0x000000ffff102224 */ /* 0x000fe200078e0004 */
[----:B------:R-:W-:Y:S01]  /*1caf0*/  LEA.HI.X.SX32 R4, R19, R6, 0x1, P4 ;  /* 0x0000000613047211 */ /* 0x000fe200020f0eff */
[----:B------:R-:W0:Y:S01]  /*1cb00*/  LDCU UR16, c[0x0][0x3b0] ;  /* 0x00007600ff1077ac */ /* 0x000e220008000800 */
[----:B------:R-:W-:Y:S02]  /*1cb10*/  IADD3 R21, P4, PT, R20, R7, RZ ;  /* 0x0000000714157210 */ /* 0x000fe40007f9e0ff */
[----:B------:R1:W2:Y:S04]  /*1cb20*/  @P2 LDG.E.U8 R42, desc[UR24][R16.64] ;  /* 0x00000018102a2981 */ /* 0x0002a8000c1e1100 */
[----:B------:R0:W-:Y:S04]  /*1cb30*/  STL [R1+0x4c4], R4 ;  /* 0x0004c40401007387 */ /* 0x0001e80000100800 */
[----:B------:R-:W-:Y:S01]  /*1cb40*/  STL [R1+0x4d0], R21 ;  /* 0x0004d01501007387 */ /* 0x000fe20000100800 */
[----:B-1----:R-:W-:-:S02]  /*1cb50*/  @P2 IMAD.MOV.U32 R16, RZ, RZ, R2 ;  /* 0x000000ffff102224 */ /* 0x002fc400078e0002 */
[----:B------:R-:W-:Y:S02]  /*1cb60*/  @P2 IMAD.MOV.U32 R17, RZ, RZ, R4 ;  /* 0x000000ffff112224 */ /* 0x000fe400078e0004 */
[----:B0-----:R-:W2:Y:S04]  /*1cb70*/  LDL.LU R4, [R1+0x574] ;  /* 0x0005740001047983 */ /* 0x001ea80000300800 */
[----:B------:R0:W2:Y:S01]  /*1cb80*/  @P2 LDG.E.U8 R51, desc[UR24][R16.64] ;  /* 0x0000001810332981 */ /* 0x0000a2000c1e1100 */
[----:B------:R-:W-:Y:S02]  /*1cb90*/  PRMT R63, RZ, 0x7610, R63 ;  /* 0x00007610ff3f7816 */ /* 0x000fe4000000003f */
[----:B0-----:R-:W-:-:S05]  /*1cba0*/  LEA.HI.X.SX32 R17, R20, R6, 0x1, P4 ;  /* 0x0000000614117211 */ /* 0x001fca00020f0eff */
[----:B------:R0:W-:Y:S01]  /*1cbb0*/  STL [R1+0x4cc], R17 ;  /* 0x0004cc1101007387 */ /* 0x0001e20000100800 */
[----:B----4-:R-:W-:-:S05]  /*1cbc0*/  SEL R18, R10, R87, !P3 ;  /* 0x000000570a127207 */ /* 0x010fca0005800000 */
[----:B------:R-:W-:Y:S01]  /*1cbd0*/  IMAD R18, R18, UR5, RZ ;  /* 0x0000000512127c24 */ /* 0x000fe2000f8e02ff */
[----:B------:R-:W1:Y:S04]  /*1cbe0*/  LDCU UR5, c[0x0][0x3b0] ;  /* 0x00007600ff0577ac */ /* 0x000e680008000800 */
[----:B------:R-:W-:-:S05]  /*1cbf0*/  IADD3 R2, P4, PT, R18, R7, RZ ;  /* 0x0000000712027210 */ /* 0x000fca0007f9e0ff */
[----:B------:R4:W-:Y:S04]  /*1cc00*/  STL [R1+0x4d8], R2 ;  /* 0x0004d80201007387 */ /* 0x0009e80000100800 */
[----:B------:R-:W2:Y:S01]  /*1cc10*/  LDL.LU R87, [R1+0x560] ;  /* 0x0005600001577983 */ /* 0x000ea20000300800 */
[----:B---3--:R-:W-:-:S03]  /*1cc20*/  SEL R16, R10, R88, !P3 ;  /* 0x000000580a107207 */ /* 0x008fc60005800000 */
[----:B------:R-:W3:Y:S02]  /*1cc30*/  LDL.LU R88, [R1+0x55c] ;  /* 0x00055c0001587983 */ /* 0x000ee40000300800 */
[----:B------:R-:W-:Y:S01]  /*1cc40*/  IMAD R19, R16, UR15, RZ ;  /* 0x0000000f10137c24 */ /* 0x000fe2000f8e02ff */
[----:B------:R-:W-:Y:S01]  /*1cc50*/  PRMT R75, RZ, 0x7610, R75 ;  /* 0x00007610ff4b7816 */ /* 0x000fe2000000004b */
[----:B------:R-:W-:Y:S01]  /*1cc60*/  @P2 IMAD.MOV.U32 R16, RZ, RZ, R21 ;  /* 0x000000ffff102224 */ /* 0x000fe200078e0015 */
[----:B------:R-:W1:Y:S04]  /*1cc70*/  LDCU UR15, c[0x0][0x3b0] ;  /* 0x00007600ff0f77ac */ /* 0x000e680008000800 */
[----:B------:R0:W3:Y:S02]  /*1cc80*/  @P2 LDG.E.U8 R63, desc[UR24][R16.64] ;  /* 0x00000018103f2981 */ /* 0x0000e4000c1e1100 */
[----:B0-----:R-:W-:-:S02]  /*1cc90*/  LEA.HI.X.SX32 R17, R18, R6, 0x1, P4 ;  /* 0x0000000612117211 */ /* 0x001fc400020f0eff */
[C---:B------:R-:W-:Y:S02]  /*1cca0*/  IADD3 R21, P4, PT, R19.reuse, R7, RZ ;  /* 0x0000000713157210 */ /* 0x040fe40007f9e0ff */
[C---:B--2---:R-:W-:Y:S02]  /*1ccb0*/  SEL R16, R10.reuse, R3, !P3 ;  /* 0x000000030a107207 */ /* 0x044fe40005800000 */
[----:B------:R-:W-:Y:S01]  /*1ccc0*/  LEA.HI.X.SX32 R19, R19, R6, 0x1, P4 ;  /* 0x0000000613137211 */ /* 0x000fe200020f0eff */
[----:B------:R-:W2:Y:S04]  /*1ccd0*/  LDL.LU R3, [R1+0x554] ;  /* 0x0005540001037983 */ /* 0x000ea80000300800 */
[----:B------:R0:W-:Y:S04]  /*1cce0*/  STL [R1+0x4d4], R17 ;  /* 0x0004d41101007387 */ /* 0x0001e80000100800 */
[----:B------:R-:W-:Y:S04]  /*1ccf0*/  STL [R1+0x4e0], R21 ;  /* 0x0004e01501007387 */ /* 0x000fe80000100800 */
[----:B------:R1:W-:Y:S01]  /*1cd00*/  STL [R1+0x4dc], R19 ;  /* 0x0004dc1301007387 */ /* 0x0003e20000100800 */
[----:B------:R-:W-:-:S03]  /*1cd10*/  SEL R18, R10, R139, !P3 ;  /* 0x0000008b0a127207 */ /* 0x000fc60005800000 */
[----:B------:R-:W2:Y:S01]  /*1cd20*/  LDL.LU R139, [R1+0x550] ;  /* 0x00055000018b7983 */ /* 0x000ea20000300800 */
[----:B------:R-:W-:Y:S01]  /*1cd30*/  IMAD R20, R16, UR4, RZ ;  /* 0x0000000410147c24 */ /* 0x000fe2000f8e02ff */
[----:B------:R-:W-:Y:S01]  /*1cd40*/  PRMT R41, RZ, 0x7610, R41 ;  /* 0x00007610ff297816 */ /* 0x000fe20000000029 */
[----:B------:R-:W-:Y:S01]  /*1cd50*/  @P2 IMAD.MOV.U32 R16, RZ, RZ, R2 ;  /* 0x000000ffff102224 */ /* 0x000fe200078e0002 */
[----:B------:R-:W1:Y:S02]  /*1cd60*/  LDCU UR4, c[0x0][0x3b0] ;  /* 0x00007600ff0477ac */ /* 0x000e640008000800 */
[C---:B----4-:R-:W-:Y:S02]  /*1cd70*/  IADD3 R2, P4, PT, R20.reuse, R7, RZ ;  /* 0x0000000714027210 */ /* 0x050fe40007f9e0ff */
[----:B------:R0:W4:Y:S02]  /*1cd80*/  @P2 LDG.E.U8 R75, desc[UR24][R16.64] ;  /* 0x00000018104b2981 */ /* 0x000124000c1e1100 */
[----:B------:R-:W-:Y:S01]  /*1cd90*/  LEA.HI.X.SX32 R20, R20, R6, 0x1, P4 ;  /* 0x0000000614147211 */ /* 0x000fe200020f0eff */
[----:B0-----:R-:W-:-:S02]  /*1cda0*/  @P2 IMAD.MOV.U32 R17, RZ, RZ, R19 ;  /* 0x000000ffff112224 */ /* 0x001fc400078e0013 */
[----:B-1----:R-:W-:Y:S01]  /*1cdb0*/  IMAD R19, R18, UR5, RZ ;  /* 0x0000000512137c24 */ /* 0x002fe2000f8e02ff */
[----:B------:R-:W-:Y:S01]  /*1cdc0*/  PRMT R50, RZ, 0x7610, R50 ;  /* 0x00007610ff327816 */ /* 0x000fe20000000032 */
[----:B------:R-:W-:Y:S01]  /*1cdd0*/  @P2 IMAD.MOV.U32 R16, RZ, RZ, R21 ;  /* 0x000000ffff102224 */ /* 0x000fe200078e0015 */
[----:B------:R-:W0:Y:S01]  /*1cde0*/  LDCU UR5, c[0x0][0x3b0] ;  /* 0x00007600ff0577ac */ /* 0x000e220008000800 */
[----:B------:R-:W-:Y:S04]  /*1cdf0*/  STL [R1+0x4e8], R2 ;  /* 0x0004e80201007387 */ /* 0x000fe80000100800 */
[----:B------:R1:W4:Y:S01]  /*1ce00*/  @P2 LDG.E.U8 R41, desc[UR24][R16.64] ;  /* 0x0000001810292981 */ /* 0x000322000c1e1100 */
[----:B------:R-:W-:Y:S02]  /*1ce10*/  PRMT R62, RZ, 0x7610, R62 ;  /* 0x00007610ff3e7816 */ /* 0x000fe4000000003e */
[----:B------:R-:W-:-:S02]  /*1ce20*/  SEL R18, R10, R4, !P3 ;  /* 0x000000040a127207 */ /* 0x000fc40005800000 */
[C---:B------:R-:W-:Y:S01]  /*1ce30*/  IADD3 R4, P4, PT, R19.reuse, R7, RZ ;  /* 0x0000000713047210 */ /* 0x040fe20007f9e0ff */
[----:B-1----:R-:W-:Y:S02]  /*1ce40*/  @P2 IMAD.MOV.U32 R16, RZ, RZ, R2 ;  /* 0x000000ffff102224 */ /* 0x002fe400078e0002 */
[----:B------:R-:W-:Y:S01]  /*1ce50*/  @P2 IMAD.MOV.U32 R17, RZ, RZ, R20 ;  /* 0x000000ffff112224 */ /* 0x000fe200078e0014 */
[----:B------:R-:W-:Y:S01]  /*1ce60*/  LEA.HI.X.SX32 R19, R19, R6, 0x1, P4 ;  /* 0x0000000613137211 */ /* 0x000fe200020f0eff */
[----:B------:R1:W-:Y:S04]  /*1ce70*/  STL [R1+0x4e4], R20 ;  /* 0x0004e41401007387 */ /* 0x0003e80000100800 */
[----:B------:R0:W4:Y:S01]  /*1ce80*/  @P2 LDG.E.U8 R50, desc[UR24][R16.64] ;  /* 0x0000001810322981 */ /* 0x000122000c1e1100 */
[----:B-1----:R-:W-:-:S03]  /*1ce90*/  IMAD R20, R18, UR15, RZ ;  /* 0x0000000f12147c24 */ /* 0x002fc6000f8e02ff */
[----:B------:R1:W-:Y:S01]  /*1cea0*/  STL [R1+0x4f0], R4 ;  /* 0x0004f00401007387 */ /* 0x0003e20000100800 */
[----:B------:R-:W2:Y:S01]  /*1ceb0*/  LDCU UR15, c[0x0][0x3b0] ;  /* 0x00007600ff0f77ac */ /* 0x000ea20008000800 */
[----:B0-----:R-:W-:Y:S02]  /*1cec0*/  @P2 IMAD.MOV.U32 R16, RZ, RZ, R4 ;  /* 0x000000ffff102224 */ /* 0x001fe400078e0004 */
[----:B------:R-:W-:Y:S01]  /*1ced0*/  @P2 IMAD.MOV.U32 R17, RZ, RZ, R19 ;  /* 0x000000ffff112224 */ /* 0x000fe200078e0013 */
[C---:B------:R-:W-:Y:S01]  /*1cee0*/  IADD3 R2, P4, PT, R20.reuse, R7, RZ ;  /* 0x0000000714027210 */ /* 0x040fe20007f9e0ff */
[----:B------:R0:W-:Y:S04]  /*1cef0*/  STL [R1+0x4ec], R19 ;  /* 0x0004ec1301007387 */ /* 0x0001e80000100800 */
[----:B------:R0:W4:Y:S01]  /*1cf00*/  @P2 LDG.E.U8 R62, desc[UR24][R16.64] ;  /* 0x00000018103e2981 */ /* 0x000122000c1e1100 */
[----:B-1----:R-:W-:-:S02]  /*1cf10*/  LEA.HI.X.SX32 R4, R20, R6, 0x1, P4 ;  /* 0x0000000614047211 */ /* 0x002fc400020f0eff */
[----:B------:R-:W-:-:S03]  /*1cf20*/  PRMT R74, RZ, 0x7610, R74 ;  /* 0x00007610ff4a7816 */ /* 0x000fc6000000004a */
[----:B0-----:R-:W-:Y:S01]  /*1cf30*/  @P2 IMAD.MOV.U32 R17, RZ, RZ, R4 ;  /* 0x000000ffff112224 */ /* 0x001fe200078e0004 */
[----:B------:R-:W-:Y:S04]  /*1cf40*/  STL [R1+0x4f8], R2 ;  /* 0x0004f80201007387 */ /* 0x000fe80000100800 */
[----:B------:R0:W-:Y:S01]  /*1cf50*/  STL [R1+0x4f4], R4 ;  /* 0x0004f40401007387 */ /* 0x0001e20000100800 */
[----:B------:R-:W-:Y:S02]  /*1cf60*/  PRMT R40, RZ, 0x7610, R40 ;  /* 0x00007610ff287816 */ /* 0x000fe40000000028 */
[----:B------:R-:W-:-:S05]  /*1cf70*/  SEL R18, R10, R87, !P3 ;  /* 0x000000570a127207 */ /* 0x000fca0005800000 */
[----:B------:R-:W-:Y:S01]  /*1cf80*/  IMAD R19, R18, UR4, RZ ;  /* 0x0000000412137c24 */ /* 0x000fe2000f8e02ff */
[----:B------:R-:W1:Y:S01]  /*1cf90*/  LDCU UR4, c[0x0][0x3b0] ;  /* 0x00007600ff0477ac */ /* 0x000e620008000800 */
[----:B---3--:R-:W-:-:S05]  /*1cfa0*/  SEL R16, R10, R88, !P3 ;  /* 0x000000580a107207 */ /* 0x008fca0005800000 */
[----:B------:R-:W-:Y:S01]  /*1cfb0*/  IMAD R20, R16, UR5, RZ ;  /* 0x0000000510147c24 */ /* 0x000fe2000f8e02ff */
[----:B------:R-:W-:Y:S01]  /*1cfc0*/  PRMT R49, RZ, 0x7610, R49 ;  /* 0x00007610ff317816 */ /* 0x000fe20000000031 */
[----:B------:R-:W-:Y:S01]  /*1cfd0*/  @P2 IMAD.MOV.U32 R16, RZ, RZ, R2 ;  /* 0x000000ffff102224 */ /* 0x000fe200078e0002 */
[----:B------:R-:W-:Y:S01]  /*1cfe0*/  PRMT R61, RZ, 0x7610, R61 ;  /* 0x00007610ff3d7816 */ /* 0x000fe2000000003d */
[----:B------:R-:W3:Y:S03]  /*1cff0*/  LDCU UR5, c[0x0][0x3b0] ;  /* 0x00007600ff0577ac */ /* 0x000ee60008000800 */
[----:B------:R0:W3:Y:S01]  /*1d000*/  @P2 LDG.E.U8 R74, desc[UR24][R16.64] ;  /* 0x00000018104a2981 */ /* 0x0000e2000c1e1100 */
[----:B--2---:R-:W-:Y:S02]  /*1d010*/  SEL R18, R10, R3, !P3 ;  /* 0x000000030a127207 */ /* 0x004fe40005800000 */
[----:B------:R-:W-:-:S04]  /*1d020*/  IADD3 R3, P4, PT, R19, R7, RZ ;  /* 0x0000000713037210 */ /* 0x000fc80007f9e0ff */
[----:B0-----:R-:W-:Y:S01]  /*1d030*/  LEA.HI.X.SX32 R17, R19, R6, 0x1, P4 ;  /* 0x0000000613117211 */ /* 0x001fe200020f0eff */
[----:B------:R-:W-:Y:S01]  /*1d040*/  IMAD R18, R18, UR16, RZ ;  /* 0x0000001012127c24 */ /* 0x000fe2000f8e02ff */
[----:B------:R0:W-:Y:S01]  /*1d050*/  STL [R1+0x500], R3 ;  /* 0x0005000301007387 */ /* 0x0001e20000100800 */
[----:B------:R-:W-:Y:S01]  /*1d060*/  PRMT R73, RZ, 0x7610, R73 ;  /* 0x00007610ff497816 */ /* 0x000fe20000000049 */
[----:B------:R-:W2:Y:S02]  /*1d070*/  LDCU UR16, c[0x0][0x3b0] ;  /* 0x00007600ff1077ac */ /* 0x000ea40008000800 */
[----:B------:R-:W2:Y:S01]  /*1d080*/  LDL.LU R4, [R1+0x548] ;  /* 0x0005480001047983 */ /* 0x000ea20000300800 */
[----:B------:R-:W-:-:S03]  /*1d090*/  SEL R16, R10, R139, !P3 ;  /* 0x0000008b0a107207 */ /* 0x000fc60005800000 */
[----:B------:R-:W3:Y:S01]  /*1d0a0*/  LDL.LU R87, [R1+0x544] ;  /* 0x0005440001577983 */ /* 0x000ee20000300800 */
[----:B------:R-:W-:-:S04]  /*1d0b0*/  IADD3 R139, P4, PT, R20, R7, RZ ;  /* 0x00000007148b7210 */ /* 0x000fc80007f9e0ff */
[----:B------:R-:W-:Y:S01]  /*1d0c0*/  LEA.HI.X.SX32 R2, R20, R6, 0x1, P4 ;  /* 0x0000000614027211 */ /* 0x000fe200020f0eff */
[----:B------:R-:W-:Y:S01]  /*1d0d0*/  STL [R1+0x4fc], R17 ;  /* 0x0004fc1101007387 */ /* 0x000fe20000100800 */
[----:B------:R-:W-:Y:S01]  /*1d0e0*/  IADD3 R21, P4, PT, R18, R7, RZ ;  /* 0x0000000712157210 */ /* 0x000fe20007f9e0ff */
[----:B------:R-:W-:Y:S01]  /*1d0f0*/  IMAD R19, R16, UR15, RZ ;  /* 0x0000000f10137c24 */ /* 0x000fe2000f8e02ff */
[----:B------:R-:W1:Y:S01]  /*1d100*/  LDCU UR15, c[0x0][0x3b0] ;  /* 0x00007600ff0f77ac */ /* 0x000e620008000800 */
[----:B------:R0:W-:Y:S01]  /*1d110*/  STL [R1+0x508], R139 ;  /* 0x0005088b01007387 */ /* 0x0001e20000100800 */
[----:B------:R-:W-:-:S03]  /*1d120*/  @P2 IMAD.MOV.U32 R16, RZ, RZ, R3 ;  /* 0x000000ffff102224 */ /* 0x000fc600078e0003 */
[----:B------:R0:W-:Y:S01]  /*1d130*/  STL [R1+0x504], R2 ;  /* 0x0005040201007387 */ /* 0x0001e20000100800 */
[----:B------:R-:W-:-:S03]  /*1d140*/  LEA.HI.X.SX32 R20, R18, R6, 0x1, P4 ;  /* 0x0000000612147211 */ /* 0x000fc600020f0eff */
[----:B------:R-:W4:Y:S04]  /*1d150*/  LDL.LU R88, [R1+0x540] ;  /* 0x0005400001587983 */ /* 0x000f280000300800 */
[----:B------:R-:W-:Y:S04]  /*1d160*/  STL [R1+0x510], R21 ;  /* 0x0005101501007387 */ /* 0x000fe80000100800 */
[----:B0-----:R-:W4:Y:S04]  /*1d170*/  LDL.LU R3, [R1+0x53c] ;  /* 0x00053c0001037983 */ /* 0x001f280000300800 */
[----:B------:R-:W4:Y:S04]  /*1d180*/  LDL.LU R18, [R1+0x54c] ;  /* 0x00054c0001127983 */ /* 0x000f280000300800 */
[----:B------:R0:W4:Y:S02]  /*1d190*/  @P2 LDG.E.U8 R40, desc[UR24][R16.64] ;  /* 0x0000001810282981 */ /* 0x000124000c1e1100 */
[----:B0-----:R-:W-:-:S02]  /*1d1a0*/  @P2 IMAD.MOV.U32 R16, RZ, RZ, R139 ;  /* 0x000000ffff102224 */ /* 0x001fc400078e008b */
[----:B------:R-:W4:Y:S01]  /*1d1b0*/  LDL.LU R139, [R1+0x538] ;  /* 0x00053800018b7983 */ /* 0x000f220000300800 */
[----:B------:R-:W-:Y:S01]  /*1d1c0*/  IMAD.MOV.U32 R17, RZ, RZ, R2 ;  /* 0x000000ffff117224 */ /* 0x000fe200078e0002 */
[----:B------:R-:W-:-:S04]  /*1d1d0*/  IADD3 R2, P4, PT, R19, R7, RZ ;  /* 0x0000000713027210 */ /* 0x000fc80007f9e0ff */
[----:B------:R-:W-:Y:S01]  /*1d1e0*/  LEA.HI.X.SX32 R19, R19, R6, 0x1, P4 ;  /* 0x0000000613137211 */ /* 0x000fe200020f0eff */
[----:B------:R0:W4:Y:S01]  /*1d1f0*/  @P2 LDG.E.U8 R49, desc[UR24][R16.64] ;  /* 0x0000001810312981 */ /* 0x000122000c1e1100 */
[----:B------:R-:W-:Y:S01]  /*1d200*/  ISETP.GT.U32.AND P4, PT, R8, R12, PT ;  /* 0x0000000c0800720c */ /* 0x000fe20003f84070 */
[----:B0-----:R-:W-:Y:S02]  /*1d210*/  @P2 IMAD.MOV.U32 R16, RZ, RZ, R21 ;  /* 0x000000ffff102224 */ /* 0x001fe400078e0015 */
[----:B------:R-:W-:-:S05]  /*1d220*/  @P2 IMAD.MOV.U32 R17, RZ, RZ, R20 ;  /* 0x000000ffff112224 */ /* 0x000fca00078e0014 */
[----:B------:R0:W4:Y:S05]  /*1d230*/  @P2 LDG.E.U8 R61, desc[UR24][R16.64] ;  /* 0x00000018103d2981 */ /* 0x00012a000c1e1100 */
[----:B------:R-:W-:Y:S02]  /*1d240*/  @!P4 IMAD.IADD R12, R12, 0x1, -R8 ;  /* 0x000000010c0cc824 */ /* 0x000fe400078e0a08 */
[----:B0-----:R-:W-:Y:S02]  /*1d250*/  @P2 IMAD.MOV.U32 R16, RZ, RZ, R2 ;  /* 0x000000ffff102224 */ /* 0x001fe400078e0002 */
[----:B------:R-:W-:-:S05]  /*1d260*/  @P2 IMAD.MOV.U32 R17, RZ, RZ, R19 ;  /* 0x000000ffff112224 */ /* 0x000fca00078e0013 */
[----:B------:R2:W4:Y:S04]  /*1d270*/  @P2 LDG.E.U8 R73, desc[UR24][R16.64] ;  /* 0x0000001810492981 */ /* 0x000528000c1e1100 */
[----:B------:R-:W-:Y:S04]  /*1d280*/  STL [R1+0x50c], R20 ;  /* 0x00050c1401007387 */ /* 0x000fe80000100800 */
[----:B------:R-:W-:Y:S01]  /*1d290*/  STL [R1+0x518], R2 ;  /* 0x0005180201007387 */ /* 0x000fe20000100800 */
[----:B------:R-:W-:-:S03]  /*1d2a0*/  PRMT R39, RZ, 0x7610, R39 ;  /* 0x00007610ff277816 */ /* 0x000fc60000000027 */
[----:B------:R0:W-:Y:S01]  /*1d2b0*/  STL [R1+0x514], R19 ;  /* 0x0005141301007387 */ /* 0x0001e20000100800 */
[----:B------:R-:W-:Y:S02]  /*1d2c0*/  PRMT R48, RZ, 0x7610, R48 ;  /* 0x00007610ff307816 */ /* 0x000fe40000000030 */
[----:B------:R-:W-:Y:S02]  /*1d2d0*/  PRMT R60, RZ, 0x7610, R60 ;  /* 0x00007610ff3c7816 */ /* 0x000fe4000000003c */
[----:B------:R-:W-:Y:S02]  /*1d2e0*/  PRMT R72, RZ, 0x7610, R72 ;  /* 0x00007610ff487816 */ /* 0x000fe40000000048 */
[C---:B------:R-:W-:Y:S02]  /*1d2f0*/  SEL R117, R10.reuse, R117, !P3 ;  /* 0x000000750a757207 */ /* 0x040fe40005800000 */
[----:B------:R-:W-:Y:S02]  /*1d300*/  PRMT R38, RZ, 0x7610, R38 ;  /* 0x00007610ff267816 */ /* 0x000fe40000000026 */
[----:B------:R-:W-:-:S02]  /*1d310*/  SEL R15, R10, R15, !P3 ;  /* 0x0000000f0a0f7207 */ /* 0x000fc40005800000 */
[----:B------:R-:W-:Y:S01]  /*1d320*/  PRMT R37, RZ, 0x7610, R37 ;  /* 0x00007610ff257816 */ /* 0x000fe20000000025 */
[----:B------:R-:W-:Y:S02]  /*1d330*/  @!P5 IMAD.MOV R11, RZ, RZ, -R11 ;  /* 0x000000ffff0bd224 */ /* 0x000fe400078e0a0b */
[----:B------:R-:W-:Y:S01]  /*1d340*/  @!P6 IMAD.MOV R12, RZ, RZ, -R12 ;  /* 0x000000ffff0ce224 */ /* 0x000fe200078e0a0c */
[----:B------:R-:W-:Y:S02]  /*1d350*/  PRMT R35, RZ, 0x7610, R35 ;  /* 0x00007610ff237816 */ /* 0x000fe40000000023 */
[C---:B------:R-:W-:Y:S02]  /*1d360*/  SEL R11, R10.reuse, R11, !P3 ;  /* 0x0000000b0a0b7207 */ /* 0x040fe40005800000 */
[----:B------:R-:W-:Y:S02]  /*1d370*/  SEL R12, R10, R12, !P3 ;  /* 0x0000000c0a0c7207 */ /* 0x000fe40005800000 */
[----:B------:R-:W-:-:S02]  /*1d380*/  PRMT R36, RZ, 0x7610, R36 ;  /* 0x00007610ff247816 */ /* 0x000fc40000000024 */
[----:B------:R-:W-:Y:S02]  /*1d390*/  PRMT R33, RZ, 0x7610, R33 ;  /* 0x00007610ff217816 */ /* 0x000fe40000000021 */
[----:B------:R-:W-:Y:S02]  /*1d3a0*/  PRMT R32, RZ, 0x7610, R32 ;  /* 0x00007610ff207816 */ /* 0x000fe40000000020 */
[----:B------:R-:W-:Y:S02]  /*1d3b0*/  PRMT R34, RZ, 0x7610, R34 ;  /* 0x00007610ff227816 */ /* 0x000fe40000000022 */
[----:B------:R-:W-:Y:S02]  /*1d3c0*/  PRMT R31, RZ, 0x7610, R31 ;  /* 0x00007610ff1f7816 */ /* 0x000fe4000000001f */
[----:B------:R-:W-:Y:S02]  /*1d3d0*/  PRMT R30, RZ, 0x7610, R30 ;  /* 0x00007610ff1e7816 */ /* 0x000fe4000000001e */
[----:B--2---:R-:W-:-:S02]  /*1d3e0*/  SEL R16, R10, R4, !P3 ;  /* 0x000000040a107207 */ /* 0x004fc40005800000 */
[----:B---3--:R-:W-:-:S03]  /*1d3f0*/  SEL R17, R10, R87, !P3 ;  /* 0x000000570a117207 */ /* 0x008fc60005800000 */
[----:B0-----:R-:W-:Y:S01]  /*1d400*/  IMAD R19, R16, UR5, RZ ;  /* 0x0000000510137c24 */ /* 0x001fe2000f8e02ff */
[----:B------:R-:W0:Y:S01]  /*1d410*/  LDCU UR5, c[0x0][0x3b0] ;  /* 0x00007600ff0577ac */ /* 0x000e220008000800 */
[----:B-1----:R-:W-:Y:S01]  /*1d420*/  IMAD R20, R17, UR15, RZ ;  /* 0x0000000f11147c24 */ /* 0x002fe2000f8e02ff */
[----:B------:R-:W1:Y:S01]  /*1d430*/  LDCU UR15, c[0x0][0x3b0] ;  /* 0x00007600ff0f77ac */ /* 0x000e620008000800 */
[----:B----4-:R-:W-:-:S05]  /*1d440*/  SEL R18, R10, R18, !P3 ;  /* 0x000000120a127207 */ /* 0x010fca0005800000 */
[----:B------:R-:W-:Y:S01]  /*1d450*/  IMAD R18, R18, UR4, RZ ;  /* 0x0000000412127c24 */ /* 0x000fe2000f8e02ff */
[----:B------:R-:W2:Y:S04]  /*1d460*/  LDCU UR4, c[0x0][0x3b0] ;  /* 0x00007600ff0477ac */ /* 0x000ea80008000800 */
[----:B------:R-:W-:-:S04]  /*1d470*/  IADD3 R4, P4, PT, R18, R7, RZ ;  /* 0x0000000712047210 */ /* 0x000fc80007f9e0ff */
[----:B------:R-:W-:Y:S01]  /*1d480*/  LEA.HI.X.SX32 R21, R18, R6, 0x1, P4 ;  /* 0x0000000612157211 */ /* 0x000fe200020f0eff */
[----:B------:R-:W-:Y:S01]  /*1d490*/  @P2 IMAD.MOV.U32 R16, RZ, RZ, R4 ;  /* 0x000000ffff102224 */ /* 0x000fe200078e0004 */
[----:B------:R-:W-:-:S03]  /*1d4a0*/  SEL R18, R10, R88, !P3 ;  /* 0x000000580a127207 */ /* 0x000fc60005800000 */
[----:B------:R-:W-:Y:S01]  /*1d4b0*/  @P2 IMAD.MOV.U32 R17, RZ, RZ, R21 ;  /* 0x000000ffff112224 */ /* 0x000fe200078e0015 */
[----:B------:R-:W-:Y:S01]  /*1d4c0*/  IADD3 R2, P4, PT, R19, R7, RZ ;  /* 0x0000000713027210 */ /* 0x000fe20007f9e0ff */
[----:B------:R-:W-:Y:S04]  /*1d4d0*/  STL [R1+0x520], R4 ;  /* 0x0005200401007387 */ /* 0x000fe80000100800 */
[----:B------:R3:W4:Y:S04]  /*1d4e0*/  @P2 LDG.E.U8 R39, desc[UR24][R16.64] ;  /* 0x0000001810272981 */ /* 0x000728000c1e1100 */
[----:B------:R0:W-:Y:S01]  /*1d4f0*/  STL [R1+0x51c], R21 ;  /* 0x00051c1501007387 */ /* 0x0001e20000100800 */
[----:B---3--:R-:W-:-:S02]  /*1d500*/  SEL R16, R10, R3, !P3 ;  /* 0x000000030a107207 */ /* 0x008fc40005800000 */
[-C--:B------:R-:W-:Y:S01]  /*1d510*/  LEA.HI.X.SX32 R17, R19, R6.reuse, 0x1, P4 ;  /* 0x0000000613117211 */ /* 0x080fe200020f0eff */
[----:B0-----:R-:W-:Y:S01]  /*1d520*/  IMAD R21, R18, UR16, RZ ;  /* 0x0000001012157c24 */ /* 0x001fe2000f8e02ff */
[----:B------:R-:W-:Y:S01]  /*1d530*/  IADD3 R3, P4, PT, R20, R7, RZ ;  /* 0x0000000714037210 */ /* 0x000fe20007f9e0ff */
[----:B--2---:R-:W-:Y:S01]  /*1d540*/  IMAD R19, R16, UR4, RZ ;  /* 0x0000000410137c24 */ /* 0x004fe2000f8e02ff */
[----:B------:R-:W-:Y:S02]  /*1d550*/  SEL R18, R10, R139, !P3 ;  /* 0x0000008b0a127207 */ /* 0x000fe40005800000 */
[-C--:B------:R-:W-:Y:S01]  /*1d560*/  LEA.HI.X.SX32 R87, R20, R6.reuse, 0x1, P4 ;  /* 0x0000000614577211 */ /* 0x080fe200020f0eff */
[----:B------:R-:W-:Y:S01]  /*1d570*/  @P2 IMAD.MOV.U32 R16, RZ, RZ, R2 ;  /* 0x000000ffff102224 */ /* 0x000fe200078e0002 */
[C---:B------:R-:W-:Y:S01]  /*1d580*/  IADD3 R4, P4, PT, R21.reuse, R7, RZ ;  /* 0x0000000715047210 */ /* 0x040fe20007f9e0ff */
[----:B------:R0:W-:Y:S01]  /*1d590*/  STL [R1+0x528], R2 ;  /* 0x0005280201007387 */ /* 0x0001e20000100800 */
[----:B------:R-:W-:Y:S01]  /*1d5a0*/  IMAD R18, R18, UR17, RZ ;  /* 0x0000001112127c24 */ /* 0x000fe2000f8e02ff */
[----:B------:R-:W2:Y:S02]  /*1d5b0*/  LDCU UR4, c[0x0][0x3b0] ;  /* 0x00007600ff0477ac */ /* 0x000ea40008000800 */
[----:B------:R3:W-:Y:S04]  /*1d5c0*/  STL [R1+0x524], R17 ;  /* 0x0005241101007387 */ /* 0x0007e80000100800 */
[----:B------:R1:W4:Y:S01]  /*1d5d0*/  @P2 LDG.E.U8 R48, desc[UR24][R16.64] ;  /* 0x0000001810302981 */ /* 0x000322000c1e1100 */
[----:B0-----:R-:W-:-:S02]  /*1d5e0*/  LEA.HI.X.SX32 R2, R21, R6, 0x1, P4 ;  /* 0x0000000615027211 */ /* 0x001fc400020f0eff */
[C---:B------:R-:W-:Y:S01]  /*1d5f0*/  IADD3 R139, P4, PT, R19.reuse, R7, RZ ;  /* 0x00000007138b7210 */ /* 0x040fe20007f9e0ff */
[----:B------:R0:W-:Y:S04]  /*1d600*/  STL [R1+0x530], R3 ;  /* 0x0005300301007387 */ /* 0x0001e80000100800 */
[----:B------:R2:W-:Y:S01]  /*1d610*/  STL [R1+0x52c], R87 ;  /* 0x00052c5701007387 */ /* 0x0005e20000100800 */
[----:B-1----:R-:W-:Y:S02]  /*1d620*/  @P2 IMAD.MOV.U32 R16, RZ, RZ, R3 ;  /* 0x000000ffff102224 */ /* 0x002fe400078e0003 */
[----:B---3--:R-:W-:Y:S01]  /*1d630*/  @P2 IMAD.MOV.U32 R17, RZ, RZ, R87 ;  /* 0x000000ffff112224 */ /* 0x008fe200078e0057 */
[----:B0-----:R-:W-:-:S04]  /*1d640*/  LEA.HI.X.SX32 R3, R19, R6, 0x1, P4 ;  /* 0x0000000613037211 */ /* 0x001fc800020f0eff */
[----:B------:R0:W3:Y:S01]  /*1d650*/  @P2 LDG.E.U8 R60, desc[UR24][R16.64] ;  /* 0x00000018103c2981 */ /* 0x0000e2000c1e1100 */
[----:B--2---:R-:W-:-:S04]  /*1d660*/  IADD3 R87, P4, PT, R18, R7, RZ ;  /* 0x0000000712577210 */ /* 0x004fc80007f9e0ff */
[----:B------:R-:W-:Y:S02]  /*1d670*/  LEA.HI.X.SX32 R88, R18, R6, 0x1, P4 ;  /* 0x0000000612587211 */ /* 0x000fe400020f0eff */
[----:B------:R-:W-:Y:S01]  /*1d680*/  ISETP.GT.U32.AND P4, PT, R8, R13, PT ;  /* 0x0000000d0800720c */ /* 0x000fe20003f84070 */
[----:B0-----:R-:W-:Y:S02]  /*1d690*/  @P2 IMAD.MOV.U32 R16, RZ, RZ, R4 ;  /* 0x000000ffff102224 */ /* 0x001fe400078e0004 */
[----:B------:R-:W-:-:S05]  /*1d6a0*/  @P2 IMAD.MOV.U32 R17, RZ, RZ, R2 ;  /* 0x000000ffff112224 */ /* 0x000fca00078e0002 */
[----:B------:R0:W2:Y:S01]  /*1d6b0*/  @P2 LDG.E.U8 R72, desc[UR24][R16.64] ;  /* 0x0000001810482981 */ /* 0x0000a2000c1e1100 */
[----:B------:R-:W-:Y:S01]  /*1d6c0*/  IMAD R117, R117, UR4, RZ ;  /* 0x0000000475757c24 */ /* 0x000fe2000f8e02ff */
[----:B------:R-:W1:Y:S03]  /*1d6d0*/  LDCU UR4, c[0x0][0x3b0] ;  /* 0x00007600ff0477ac */ /* 0x000e660008000800 */
[----:B------:R-:W-:Y:S01]  /*1d6e0*/  @!P4 IMAD.IADD R13, R13, 0x1, -R8 ;  /* 0x000000010d0dc824 */ /* 0x000fe200078e0a08 */
[----:B------:R-:W-:Y:S01]  /*1d6f0*/  STL [R1+0x538], R4 ;  /* 0x0005380401007387 */ /* 0x000fe20000100800 */
[----:B0-----:R-:W-:Y:S02]  /*1d700*/  @P2 IMAD.MOV.U32 R16, RZ, RZ, R139 ;  /* 0x000000ffff102224 */ /* 0x001fe400078e008b */
[----:B------:R-:W-:Y:S01]  /*1d710*/  @P2 IMAD.MOV.U32 R17, RZ, RZ, R3 ;  /* 0x000000ffff112224 */ /* 0x000fe200078e0003 */
[----:B------:R-:W-:Y:S01]  /*1d720*/  ISETP.GT.U32.AND P4, PT, R8, R13, PT ;  /* 0x0000000d0800720c */ /* 0x000fe20003f84070 */
[----:B------:R-:W-:Y:S01]  /*1d730*/  STL [R1+0x534], R2 ;  /* 0x0005340201007387 */ /* 0x000fe20000100800 */
[----:B------:R-:W-:Y:S01]  /*1d740*/  IMAD R15, R15, UR5, RZ ;  /* 0x000000050f0f7c24 */ /* 0x000fe2000f8e02ff */
[----:B------:R-:W0:Y:S02]  /*1d750*/  LDCU UR5, c[0x0][0x3b0] ;  /* 0x00007600ff0577ac */ /* 0x000e240008000800 */
[----:B------:R1:W2:Y:S04]  /*1d760*/  @P2 LDG.E.U8 R38, desc[UR24][R16.64] ;  /* 0x0000001810262981 */ /* 0x0002a8000c1e1100 */
[----:B------:R0:W-:Y:S01]  /*1d770*/  STL [R1+0x540], R139 ;  /* 0x0005408b01007387 */ /* 0x0001e20000100800 */
[----:B-1----:R-:W-:-:S02]  /*1d780*/  @P2 IMAD.MOV.U32 R16, RZ, RZ, R87 ;  /* 0x000000ffff102224 */ /* 0x002fc400078e0057 */
[----:B------:R-:W-:Y:S01]  /*1d790*/  @P2 IMAD.MOV.U32 R17, RZ, RZ, R88 ;  /* 0x000000ffff112224 */ /* 0x000fe200078e0058 */
[C---:B0-----:R-:W-:Y:S01]  /*1d7a0*/  IADD3 R139, P5, PT, R117.reuse, R7, RZ ;  /* 0x00000007758b7210 */ /* 0x041fe20007fbe0ff */
[----:B------:R-:W-:Y:S04]  /*1d7b0*/  STL [R1+0x53c], R3 ;  /* 0x00053c0301007387 */ /* 0x000fe80000100800 */
[----:B------:R0:W2:Y:S04]  /*1d7c0*/  @P2 LDG.E.U8 R37, desc[UR24][R16.64] ;  /* 0x0000001810252981 */ /* 0x0000a8000c1e1100 */
[----:B------:R1:W-:Y:S01]  /*1d7d0*/  STL [R1+0x548], R87 ;  /* 0x0005485701007387 */ /* 0x0003e20000100800 */
[----:B0-----:R-:W-:-:S03]  /*1d7e0*/  LEA.HI.X.SX32 R17, R117, R6, 0x1, P5 ;  /* 0x0000000675117211 */ /* 0x001fc600028f0eff */
[----:B------:R0:W-:Y:S01]  /*1d7f0*/  STL [R1+0x544], R88 ;  /* 0x0005445801007387 */ /* 0x0001e20000100800 */
[----:B-1----:R-:W-:Y:S01]  /*1d800*/  IADD3 R87, P5, PT, R15, R7, RZ ;  /* 0x000000070f577210 */ /* 0x002fe20007fbe0ff */
[----:B------:R-:W-:Y:S02]  /*1d810*/  @P2 IMAD.MOV.U32 R16, RZ, RZ, R139 ;  /* 0x000000ffff102224 */ /* 0x000fe400078e008b */
[----:B------:R-:W-:Y:S01]  /*1d820*/  STL [R1+0x550], R139 ;  /* 0x0005508b01007387 */ /* 0x000fe20000100800 */
[----:B------:R-:W-:Y:S02]  /*1d830*/  IMAD R11, R11, UR15, RZ ;  /* 0x0000000f0b0b7c24 */ /* 0x000fe4000f8e02ff */
[----:B------:R-:W-:Y:S01]  /*1d840*/  @!P4 IMAD.IADD R13, R13, 0x1, -R8 ;  /* 0x000000010d0dc824 */ /* 0x000fe200078e0a08 */
[----:B0-----:R-:W-:Y:S01]  /*1d850*/  LEA.HI.X.SX32 R88, R15, R6, 0x1, P5 ;  /* 0x000000060f587211 */ /* 0x001fe200028f0eff */
[----:B------:R0:W-:Y:S01]  /*1d860*/  STL [R1+0x54c], R17 ;  /* 0x00054c1101007387 */ /* 0x0001e20000100800 */
[----:B------:R-:W-:Y:S01]  /*1d870*/  ISETP.GT.U32.AND P4, PT, R8, R14, PT ;  /* 0x0000000e0800720c */ /* 0x000fe20003f84070 */
[----:B------:R-:W-:Y:S01]  /*1d880*/  IMAD R15, R12, UR4, RZ ;  /* 0x000000040c0f7c24 */ /* 0x000fe2000f8e02ff */
[----:B------:R-:W1:Y:S01]  /*1d890*/  LDCU UR4, c[0x0][0x3b0] ;  /* 0x00007600ff0477ac */ /* 0x000e620008000800 */
[----:B------:R-:W-:Y:S01]  /*1d8a0*/  STL [R1+0x558], R87 ;  /* 0x0005585701007387 */ /* 0x000fe20000100800 */
[----:B------:R-:W-:-:S03]  /*1d8b0*/  @!P0 IMAD.MOV R13, RZ, RZ, -R13 ;  /* 0x000000ffff0d8224 */ /* 0x000fc600078e0a0d */
[----:B------:R0:W2:Y:S01]  /*1d8c0*/  @P2 LDG.E.U8 R35, desc[UR24][R16.64] ;  /* 0x0000001810232981 */ /* 0x0000a2000c1e1100 */
[----:B------:R-:W-:-:S03]  /*1d8d0*/  VIADD R12, R0, 0xe4 ;  /* 0x000000e4000c7836 */ /* 0x000fc60000000000 */
[----:B------:R1:W-:Y:S01]  /*1d8e0*/  STL [R1+0x554], R88 ;  /* 0x0005545801007387 */ /* 0x0003e20000100800 */
[----:B------:R-:W-:Y:S01]  /*1d8f0*/  SEL R13, R10, R13, !P3 ;  /* 0x0000000d0a0d7207 */ /* 0x000fe20005800000 */
[----:B0-----:R-:W-:Y:S02]  /*1d900*/  @P2 IMAD.MOV.U32 R17, RZ, RZ, R88 ;  /* 0x000000ffff112224 */ /* 0x001fe400078e0058 */
[----:B------:R-:W-:Y:S01]  /*1d910*/  @P2 IMAD.MOV.U32 R16, RZ, RZ, R87 ;  /* 0x000000ffff102224 */ /* 0x000fe200078e0057 */
[-C--:B-1----:R-:W-:Y:S02]  /*1d920*/  IADD3 R88, P5, PT, R11, R7.reuse, RZ ;  /* 0x000000070b587210 */ /* 0x082fe40007fbe0ff */
[----:B------:R-:W-:Y:S02]  /*1d930*/  IADD3 R87, P0, PT, R15, R7, RZ ;  /* 0x000000070f577210 */ /* 0x000fe40007f1e0ff */
[----:B------:R0:W2:Y:S01]  /*1d940*/  @P2 LDG.E.U8 R36, desc[UR24][R16.64] ;  /* 0x0000001810242981 */ /* 0x0000a2000c1e1100 */
[----:B------:R-:W-:-:S02]  /*1d950*/  LEA.HI.X.SX32 R117, R11, R6, 0x1, P5 ;  /* 0x000000060b757211 */ /* 0x000fc400028f0eff */
[----:B------:R-:W-:Y:S01]  /*1d960*/  IABS R11, R12 ;  /* 0x0000000c000b7213 */ /* 0x000fe20000000000 */
[----:B------:R1:W-:Y:S01]  /*1d970*/  STL [R1+0x560], R88 ;  /* 0x0005605801007387 */ /* 0x0003e20000100800 */
[----:B------:R-:W-:Y:S02]  /*1d980*/  @!P4 IMAD.IADD R14, R14, 0x1, -R8 ;  /* 0x000000010e0ec824 */ /* 0x000fe400078e0a08 */
[----:B0-----:R-:W-:Y:S01]  /*1d990*/  @P2 IMAD.MOV.U32 R16, RZ, RZ, R88 ;  /* 0x000000ffff102224 */ /* 0x001fe200078e0058 */
[----:B-1----:R-:W-:Y:S01]  /*1d9a0*/  LEA.HI.X.SX32 R88, R15, R6, 0x1, P0 ;  /* 0x000000060f587211 */ /* 0x002fe200000f0eff */
[----:B------:R-:W-:Y:S02]  /*1d9b0*/  IMAD R15, R13, UR5, RZ ;  /* 0x000000050d0f7c24 */ /* 0x000fe4000f8e02ff */
[----:B------:R-:W-:Y:S01]  /*1d9c0*/  @P2 IMAD.MOV.U32 R17, RZ, RZ, R117 ;  /* 0x000000ffff112224 */ /* 0x000fe200078e0075 */
[C---:B------:R-:W-:Y:S01]  /*1d9d0*/  ISETP.GT.U32.AND P0, PT, R8.reuse, R14, PT ;  /* 0x0000000e0800720c */ /* 0x040fe20003f04070 */
[----:B------:R-:W-:Y:S01]  /*1d9e0*/  IMAD.HI.U32 R13, R9, R11, RZ ;  /* 0x0000000b090d7227 */ /* 0x000fe200078e00ff */
[----:B------:R-:W-:Y:S01]  /*1d9f0*/  STL [R1+0x55c], R117 ;  /* 0x00055c7501007387 */ /* 0x000fe20000100800 */
[----:B------:R-:W-:Y:S01]  /*1da00*/  ISETP.GE.AND P4, PT, R91, RZ, PT ;  /* 0x000000ff5b00720c */ /* 0x000fe20003f86270 */
[----:B------:R-:W0:Y:S01]  /*1da10*/  LDCU UR5, c[0x0][0x3b0] ;  /* 0x00007600ff0577ac */ /* 0x000e220008000800 */
[----:B------:R-:W-:Y:S01]  /*1da20*/  IMAD.MOV R13, RZ, RZ, -R13 ;  /* 0x000000ffff0d7224 */ /* 0x000fe200078e0a0d */
[----:B------:R1:W2:Y:S03]  /*1da30*/  @P2 LDG.E.U8 R33, desc[UR24][R16.64] ;  /* 0x0000001810212981 */ /* 0x0002a6000c1e1100 */
[----:B------:R-:W-:Y:S01]  /*1da40*/  IMAD R11, R8, R13, R11 ;  /* 0x0000000d080b7224 */ /* 0x000fe200078e020b */
[----:B------:R0:W-:Y:S01]  /*1da50*/  STL [R1+0x568], R87 ;  /* 0x0005685701007387 */ /* 0x0001e20000100800 */
[----:B-1----:R-:W-:-:S03]  /*1da60*/  @P2 IMAD.MOV.U32 R16, RZ, RZ, R87 ;  /* 0x000000ffff102224 */ /* 0x002fc600078e0057 */
[----:B------:R1:W-:Y:S01]  /*1da70*/  STL [R1+0x564], R88 ;  /* 0x0005645801007387 */ /* 0x0003e20000100800 */
[C---:B0-----:R-:W-:Y:S01]  /*1da80*/  IADD3 R87, P5, PT, R15.reuse, R7, RZ ;  /* 0x000000070f577210 */ /* 0x041fe20007fbe0ff */
[----:B------:R-:W-:Y:S02]  /*1da90*/  @P2 IMAD.MOV.U32 R17, RZ, RZ, R88 ;  /* 0x000000ffff112224 */ /* 0x000fe400078e0058 */
[----:B------:R-:W-:Y:S02]  /*1daa0*/  @!P0 IMAD.IADD R14, R14, 0x1, -R8 ;  /* 0x000000010e0e8824 */ /* 0x000fe400078e0a08 */
[----:B------:R-:W-:Y:S01]  /*1dab0*/  VIADD R13, R0, 0xe5 ;  /* 0x000000e5000d7836 */ /* 0x000fe20000000000 */
[----:B------:R0:W2:Y:S01]  /*1dac0*/  @P2 LDG.E.U8 R32, desc[UR24][R16.64] ;  /* 0x0000001810202981 */ /* 0x0000a2000c1e1100 */
[----:B-1----:R-:W-:Y:S02]  /*1dad0*/  LEA.HI.X.SX32 R88, R15, R6, 0x1, P5 ;  /* 0x000000060f587211 */ /* 0x002fe400028f0eff */
[----:B------:R-:W-:Y:S01]  /*1dae0*/  ISETP.GT.U32.AND P5, PT, R8, R11, PT ;  /* 0x0000000b0800720c */ /* 0x000fe20003fa4070 */
[----:B------:R-:W-:Y:S01]  /*1daf0*/  @!P4 IMAD.MOV R14, RZ, RZ, -R14 ;  /* 0x000000ffff0ec224 */ /* 0x000fe200078e0a0e */
[----:B------:R-:W-:-:S02]  /*1db00*/  ISETP.GE.AND P0, PT, R12, RZ, PT ;  /* 0x000000ff0c00720c */ /* 0x000fc40003f06270 */
[----:B------:R-:W-:Y:S02]  /*1db10*/  IABS R12, R13 ;  /* 0x0000000d000c7213 */ /* 0x000fe40000000000 */
[----:B------:R-:W-:Y:S01]  /*1db20*/  SEL R14, R10, R14, !P3 ;  /* 0x0000000e0a0e7207 */ /* 0x000fe20005800000 */
[----:B0-----:R-:W-:Y:S02]  /*1db30*/  @P2 IMAD.MOV.U32 R16, RZ, RZ, R87 ;  /* 0x000000ffff102224 */ /* 0x001fe400078e0057 */
[----:B------:R-:W-:-:S04]  /*1db40*/  @P2 IMAD.MOV.U32 R17, RZ, RZ, R88 ;  /* 0x000000ffff112224 */ /* 0x000fc800078e0058 */
[----:B------:R-:W-:Y:S01]  /*1db50*/  @!P5 IMAD.IADD R11, R11, 0x1, -R8 ;  /* 0x000000010b0bd824 */ /* 0x000fe200078e0a08 */
[----:B------:R0:W2:Y:S01]  /*1db60*/  @P2 LDG.E.U8 R34, desc[UR24][R16.64] ;  /* 0x0000001810222981 */ /* 0x0000a2000c1e1100 */
[----:B------:R-:W-:Y:S01]  /*1db70*/  IMAD R15, R14, UR4, RZ ;  /* 0x000000040e0f7c24 */ /* 0x000fe2000f8e02ff */
[----:B------:R-:W1:Y:S01]  /*1db80*/  LDCU UR4, c[0x0][0x3b0] ;  /* 0x00007600ff0477ac */ /* 0x000e620008000800 */
[----:B------:R-:W-:Y:S01]  /*1db90*/  IMAD.HI.U32 R14, R9, R12, RZ ;  /* 0x0000000c090e7227 */ /* 0x000fe200078e00ff */
[C---:B------:R-:W-:Y:S01]  /*1dba0*/  ISETP.GT.U32.AND P5, PT, R8.reuse, R11, PT ;  /* 0x0000000b0800720c */ /* 0x040fe20003fa4070 */
[----:B------:R0:W-:Y:S02]  /*1dbb0*/  STL [R1+0x570], R87 ;  /* 0x0005705701007387 */ /* 0x0001e40000100800 */
[----:B0-----:R-:W-:Y:S02]  /*1dbc0*/  IMAD.MOV R16, RZ, RZ, -R14 ;  /* 0x000000ffff107224 */ /* 0x001fe400078e0a0e */
[----:B------:R0:W-:Y:S02]  /*1dbd0*/  STL [R1+0x56c], R88 ;  /* 0x00056c5801007387 */ /* 0x0001e40000100800 */
[----:B------:R-:W-:Y:S01]  /*1dbe0*/  IMAD R12, R8, R16, R12 ;  /* 0x00000010080c7224 */ /* 0x000fe200078e020c */
[----:B------:R-:W-:-:S05]  /*1dbf0*/  IADD3 R87, P4, PT, R15, R7, RZ ;  /* 0x000000070f577210 */ /* 0x000fca0007f9e0ff */
[----:B------:R-:W-:Y:S01]  /*1dc00*/  @!P5 IMAD.IADD R11, R11, 0x1, -R8 ;  /* 0x000000010b0bd824 */ /* 0x000fe200078e0a08 */
[----:B------:R-:W-:Y:S02]  /*1dc10*/  ISETP.GT.U32.AND P5, PT, R8, R12, PT ;  /* 0x0000000c0800720c */ /* 0x000fe40003fa4070 */
[----:B0-----:R-:W-:Y:S01]  /*1dc20*/  LEA.HI.X.SX32 R88, R15, R6, 0x1, P4 ;  /* 0x000000060f587211 */ /* 0x001fe200020f0eff */
[----:B------:R-:W-:Y:S01]  /*1dc30*/  @P2 IMAD.MOV.U32 R14, RZ, RZ, R87 ;  /* 0x000000ffff0e2224 */ /* 0x000fe200078e0057 */
[----:B------:R-:W-:Y:S01]  /*1dc40*/  ISETP.GE.AND P4, PT, R13, RZ, PT ;  /* 0x000000ff0d00720c */ /* 0x000fe20003f86270 */
[----:B------:R-:W-:Y:S02]  /*1dc50*/  VIADD R13, R0, 0xe6 ;  /* 0x000000e6000d7836 */ /* 0x000fe40000000000 */
[----:B------:R-:W-:Y:S02]  /*1dc60*/  @P2 IMAD.MOV.U32 R15, RZ, RZ, R88 ;  /* 0x000000ffff0f2224 */ /* 0x000fe400078e0058 */
[----:B------:R-:W-:-:S03]  /*1dc70*/  @!P0 IMAD.MOV R11, RZ, RZ, -R11 ;  /* 0x000000ffff0b8224 */ /* 0x000fc600078e0a0b */
[----:B------:R0:W2:Y:S01]  /*1dc80*/  @P2 LDG.E.U8 R31, desc[UR24][R14.64] ;  /* 0x000000180e1f2981 */ /* 0x0000a2000c1e1100 */
[----:B------:R-:W-:Y:S01]  /*1dc90*/  @!P5 IMAD.IADD R12, R12, 0x1, -R8 ;  /* 0x000000010c0cd824 */ /* 0x000fe200078e0a08 */
[----:B0-----:R-:W-:Y:S02]  /*1dca0*/  IABS R14, R13 ;  /* 0x0000000d000e7213 */ /* 0x001fe40000000000 */
[----:B------:R-:W-:-:S03]  /*1dcb0*/  SEL R15, R10, R11, !P3 ;  /* 0x0000000b0a0f7207 */ /* 0x000fc60005800000 */
[----:B------:R-:W-:Y:S01]  /*1dcc0*/  IMAD.MOV.U32 R11, RZ, RZ, R14 ;  /* 0x000000ffff0b7224 */ /* 0x000fe200078e000e */
[----:B------:R-:W-:-:S03]  /*1dcd0*/  ISETP.GT.U32.AND P5, PT, R8, R12, PT ;  /* 0x0000000c0800720c */ /* 0x000fc60003fa4070 */
[----:B------:R-:W-:-:S04]  /*1dce0*/  IMAD.HI.U32 R14, R9, R11, RZ ;  /* 0x0000000b090e7227 */ /* 0x000fc800078e00ff */
[----:B-1----:R-:W-:Y:S01]  /*1dcf0*/  IMAD R15, R15, UR4, RZ ;  /* 0x000000040f0f7c24 */ /* 0x002fe2000f8e02ff */
[----:B------:R0:W-:Y:S01]  /*1dd00*/  STL [R1+0x578], R87 ;  /* 0x0005785701007387 */ /* 0x0001e20000100800 */
[----:B------:R-:W-:Y:S01]  /*1dd10*/  IMAD.MOV R16, RZ, RZ, -R14 ;  /* 0x000000ffff107224 */ /* 0x000fe200078e0a0e */
[----:B------:R-:W1:Y:S02]  /*1dd20*/  LDCU UR4, c[0x0][0x3b0] ;  /* 0x00007600ff0477ac */ /* 0x000e640008000800 */
[C---:B------:R-:W-:Y:S01]  /*1dd30*/  IADD3 R17, P0, PT, R15.reuse, R7, RZ ;  /* 0x000000070f117210 */ /* 0x040fe20007f1e0ff */
[----:B------:R-:W-:Y:S02]  /*1dd40*/  IMAD R11, R8, R16, R11 ;  /* 0x00000010080b7224 */ /* 0x000fe400078e020b */
[----:B------:R-:W-:Y:S01]  /*1dd50*/  @!P5 IMAD.IADD R12, R12, 0x1, -R8 ;  /* 0x000000010c0cd824 */ /* 0x000fe200078e0a08 */
[----:B0-----:R-:W-:Y:S02]  /*1dd60*/  LEA.HI.X.SX32 R87, R15, R6, 0x1, P0 ;  /* 0x000000060f577211 */ /* 0x001fe400000f0eff */
[----:B------:R-:W-:Y:S01]  /*1dd70*/  ISETP.GT.U32.AND P5, PT, R8, R11, PT ;  /* 0x0000000b0800720c */ /* 0x000fe20003fa4070 */
[----:B------:R-:W-:Y:S01]  /*1dd80*/  @P2 IMAD.MOV.U32 R14, RZ, RZ, R17 ;  /* 0x000000ffff0e2224 */ /* 0x000fe200078e0011 */
[----:B------:R-:W-:Y:S01]  /*1dd90*/  ISETP.GE.AND P0, PT, R13, RZ, PT ;  /* 0x000000ff0d00720c */ /* 0x000fe20003f06270 */
[----:B------:R-:W-:-:S02]  /*1dda0*/  @P2 IMAD.MOV.U32 R15, RZ, RZ, R87 ;  /* 0x000000ffff0f2224 */ /* 0x000fc400078e0057 */
[----:B------:R-:W-:Y:S02]  /*1ddb0*/  VIADD R13, R0, 0xe7 ;  /* 0x000000e7000d7836 */ /* 0x000fe40000000000 */
[----:B------:R-:W-:Y:S01]  /*1ddc0*/  @!P4 IMAD.MOV R12, RZ, RZ, -R12 ;  /* 0x000000ffff0cc224 */ /* 0x000fe200078e0a0c */
[----:B------:R0:W2:Y:S05]  /*1ddd0*/  @P2 LDG.E.U8 R30, desc[UR24][R14.64] ;  /* 0x000000180e1e2981 */ /* 0x0000aa000c1e1100 */
[----:B------:R-:W-:Y:S01]  /*1dde0*/  @!P5 IMAD.IADD R11, R11, 0x1, -R8 ;  /* 0x000000010b0bd824 */ /* 0x000fe200078e0a08 */
[----:B0-----:R-:W-:Y:S02]  /*1ddf0*/  IABS R14, R13 ;  /* 0x0000000d000e7213 */ /* 0x001fe40000000000 */
[----:B------:R-:W-:-:S03]  /*1de00*/  SEL R15, R10, R12, !P3 ;  /* 0x0000000c0a0f7207 */ /* 0x000fc60005800000 */
[----:B------:R-:W-:Y:S01]  /*1de10*/  IMAD.MOV.U32 R12, RZ, RZ, R14 ;  /* 0x000000ffff0c7224 */ /* 0x000fe200078e000e */
[----:B------:R-:W-:-:S03]  /*1de20*/  ISETP.GT.U32.AND P5, PT, R8, R11, PT ;  /* 0x0000000b0800720c */ /* 0x000fc60003fa4070 */
[----:B------:R-:W-:Y:S01]  /*1de30*/  IMAD.HI.U32 R14, R9, R12, RZ ;  /* 0x0000000c090e7227 */ /* 0x000fe200078e00ff */
[----:B------:R-:W-:Y:S03]  /*1de40*/  STL [R1+0x574], R88 ;  /* 0x0005745801007387 */ /* 0x000fe60000100800 */
[----:B-1----:R-:W-:Y:S02]  /*1de50*/  IMAD R15, R15, UR4, RZ ;  /* 0x000000040f0f7c24 */ /* 0x002fe4000f8e02ff */
[----:B------:R-:W-:Y:S01]  /*1de60*/  IMAD.MOV R16, RZ, RZ, -R14 ;  /* 0x000000ffff107224 */ /* 0x000fe200078e0a0e */
[----:B------:R0:W-:Y:S01]  /*1de70*/  STL [R1+0x580], R17 ;  /* 0x0005801101007387 */ /* 0x0001e20000100800 */
[----:B------:R-:W-:Y:S01]  /*1de80*/  PRMT R29, RZ, 0x7610, R29 ;  /* 0x00007610ff1d7816 */ /* 0x000fe2000000001d */
[----:B------:R-:W1:Y:S01]  /*1de90*/  LDCU UR4, c[0x0][0x3b0] ;  /* 0x00007600ff0477ac */ /* 0x000e620008000800 */
[----:B------:R-:W-:Y:S01]  /*1dea0*/  IMAD R12, R8, R16, R12 ;  /* 0x00000010080c7224 */ /* 0x000fe200078e020c */
[----:B------:R0:W-:Y:S01]  /*1deb0*/  STL [R1+0x57c], R87 ;  /* 0x00057c5701007387 */ /* 0x0001e20000100800 */
[----:B------:R-:W-:Y:S01]  /*1dec0*/  @!P5 IMAD.IADD R11, R11, 0x1, -R8 ;  /* 0x000000010b0bd824 */ /* 0x000fe200078e0a08 */
[----:B0-----:R-:W-:-:S02]  /*1ded0*/  IADD3 R17, P4, PT, R15, R7, RZ ;  /* 0x000000070f117210 */ /* 0x001fc40007f9e0ff */
[----:B------:R-:W-:Y:S02]  /*1dee0*/  ISETP.GT.U32.AND P5, PT, R8, R12, PT ;  /* 0x0000000c0800720c */ /* 0x000fe40003fa4070 */
[----:B------:R-:W-:Y:S01]  /*1def0*/  LEA.HI.X.SX32 R87, R15, R6, 0x1, P4 ;  /* 0x000000060f577211 */ /* 0x000fe200020f0eff */
        /* <DEDUP_REMOVED lines=15> */
[----:B------:R-:W-:Y:S01]  /*1dff0*/  PRMT R28, RZ, 0x7610, R28 ;  /* 0x00007610ff1c7816 */ /* 0x000fe2000000001c */
[----:B------:R-:W1:Y:S02]  /*1e000*/  LDCU UR4, c[0x0][0x3b0] ;  /* 0x00007600ff0477ac */ /* 0x000e640008000800 */
[----:B------:R-:W-:Y:S01]  /*1e010*/  IMAD R11, R8, R16, R11 ;  /* 0x00000010080b7224 */ /* 0x000fe200078e020b */
[----:B------:R3:W-:Y:S01]  /*1e020*/  STL [R1+0x584], R87 ;  /* 0x0005845701007387 */ /* 0x0007e20000100800 */
[----:B0-----:R-:W-:Y:S01]  /*1e030*/  IADD3 R17, P0, PT, R15, R7, RZ ;  /* 0x000000070f117210 */ /* 0x001fe20007f1e0ff */
[----:B------:R-:W-:Y:S02]  /*1e040*/  @!P5 IMAD.IADD R12, R12, 0x1, -R8 ;  /* 0x000000010c0cd824 */ /* 0x000fe400078e0a08 */
[----:B------:R-:W-:-:S02]  /*1e050*/  ISETP.GT.U32.AND P5, PT, R8, R11, PT ;  /* 0x0000000b0800720c */ /* 0x000fc40003fa4070 */
[----:B---3--:R-:W-:Y:S01]  /*1e060*/  LEA.HI.X.SX32 R87, R15, R6, 0x1, P0 ;  /* 0x000000060f577211 */ /* 0x008fe200000f0eff */
[----:B------:R-:W-:Y:S01]  /*1e070*/  @P2 IMAD.MOV.U32 R14, RZ, RZ, R17 ;  /* 0x000000ffff0e2224 */ /* 0x000fe200078e0011 */
[----:B------:R-:W-:Y:S01]  /*1e080*/  ISETP.GE.AND P0, PT, R13, RZ, PT ;  /* 0x000000ff0d00720c */ /* 0x000fe20003f06270 */
[----:B------:R-:W-:Y:S02]  /*1e090*/  VIADD R13, R0, 0xed ;  /* 0x000000ed000d7836 */ /* 0x000fe40000000000 */
[----:B------:R-:W-:Y:S02]  /*1e0a0*/  @P2 IMAD.MOV.U32 R15, RZ, RZ, R87 ;  /* 0x000000ffff0f2224 */ /* 0x000fe400078e0057 */
[----:B------:R-:W-:-:S03]  /*1e0b0*/  @!P4 IMAD.MOV R12, RZ, RZ, -R12 ;  /* 0x000000ffff0cc224 */ /* 0x000fc600078e0a0c */
[----:B------:R0:W3:Y:S01]  /*1e0c0*/  @P2 LDG.E.U8 R28, desc[UR24][R14.64] ;  /* 0x000000180e1c2981 */ /* 0x0000e2000c1e1100 */
        /* <DEDUP_REMOVED lines=11> */
[C---:B------:R-:W-:Y:S01]  /*1e180*/  IMAD R12, R8.reuse, R16, R12 ;  /* 0x00000010080c7224 */ /* 0x040fe200078e020c */
[----:B------:R4:W-:Y:S01]  /*1e190*/  STL [R1+0x58c], R87 ;  /* 0x00058c5701007387 */ /* 0x0009e20000100800 */
[----:B0-----:R-:W-:Y:S01]  /*1e1a0*/  IADD3 R17, P4, PT, R15, R7, RZ ;  /* 0x000000070f117210 */ /* 0x001fe20007f9e0ff */
[----:B------:R-:W-:Y:S02]  /*1e1b0*/  @!P5 IMAD.IADD R11, R11, 0x1, -R8 ;  /* 0x000000010b0bd824 */ /* 0x000fe400078e0a08 */
[----:B------:R-:W-:-:S02]  /*1e1c0*/  ISETP.GT.U32.AND P5, PT, R8, R12, PT ;  /* 0x0000000c0800720c */ /* 0x000fc40003fa4070 */
[----:B----4-:R-:W-:Y:S01]  /*1e1d0*/  LEA.HI.X.SX32 R87, R15, R6, 0x1, P4 ;  /* 0x000000060f577211 */ /* 0x010fe200020f0eff */
[----:B------:R-:W-:Y:S01]  /*1e1e0*/  @P2 IMAD.MOV.U32 R14, RZ, RZ, R17 ;  /* 0x000000ffff0e2224 */ /* 0x000fe200078e0011 */
[----:B------:R-:W-:Y:S01]  /*1e1f0*/  ISETP.GE.AND P4, PT, R13, RZ, PT ;  /* 0x000000ff0d00720c */ /* 0x000fe20003f86270 */
[----:B------:R-:W-:Y:S02]  /*1e200*/  VIADD R13, R0, 0xee ;  /* 0x000000ee000d7836 */ /* 0x000fe40000000000 */
[----:B------:R-:W-:Y:S02]  /*1e210*/  @P2 IMAD.MOV.U32 R15, RZ, RZ, R87 ;  /* 0x000000ffff0f2224 */ /* 0x000fe400078e0057 */
[----:B------:R-:W-:-:S03]  /*1e220*/  @!P0 IMAD.MOV R11, RZ, RZ, -R11 ;  /* 0x000000ffff0b8224 */ /* 0x000fc600078e0a0b */
[----:B------:R0:W4:Y:S01]  /*1e230*/  @P2 LDG.E.U8 R27, desc[UR24][R14.64] ;  /* 0x000000180e1b2981 */ /* 0x000122000c1e1100 */
        /* <DEDUP_REMOVED lines=16> */
[----:B-1----:R-:W-:Y:S01]  /*1e340*/  LEA.HI.X.SX32 R87, R15, R6, 0x1, P0 ;  /* 0x000000060f577211 */ /* 0x002fe200000f0eff */
        /* <DEDUP_REMOVED lines=12> */
[----:B------:R-:W-:Y:S01]  /*1e410*/  IMAD R15, R15, UR4, RZ ;  /* 0x000000040f0f7c24 */ /* 0x000fe2000f8e02ff */
        /* <DEDUP_REMOVED lines=114> */
[----:B------:R-:W-:-:S04]  /*1eb40*/  IMAD.MOV R16, RZ, RZ, -R14 ;  /* 0x000000ffff107224 */ /* 0x000fc800078e0a0e */
[----:B------:R-:W-:Y:S02]  /*1eb50*/  IMAD R11, R8, R16, R11 ;  /* 0x00000010080b7224 */ /* 0x000fe400078e020b */
[----:B-1----:R-:W-:Y:S01]  /*1eb60*/  IMAD R15, R15, UR4, RZ ;  /* 0x000000040f0f7c24 */ /* 0x002fe2000f8e02ff */
[----:B------:R-:W0:Y:S01]  /*1eb70*/  LDCU UR4, c[0x0][0x3b0] ;  /* 0x00007600ff0477ac */ /* 0x000e220008000800 */
[----:B------:R-:W-:Y:S01]  /*1eb80*/  @!P0 IMAD.IADD R12, R12, 0x1, -R8 ;  /* 0x000000010c0c8824 */ /* 0x000fe200078e0a08 */
[----:B------:R-:W-:-:S03]  /*1eb90*/  ISETP.GT.U32.AND P0, PT, R8, R11, PT ;  /* 0x0000000b0800720c */ /* 0x000fc60003f04070 */
[----:B------:R-:W-:Y:S01]  /*1eba0*/  @!P4 IMAD.MOV R12, RZ, RZ, -R12 ;  /* 0x000000ffff0cc224 */ /* 0x000fe200078e0a0c */
[----:B------:R1:W-:Y:S04]  /*1ebb0*/  STL [R1+0x5c8], R17 ;  /* 0x0005c81101007387 */ /* 0x0003e80000100800 */
[----:B------:R-:W-:-:S05]  /*1ebc0*/  SEL R12, R10, R12, !P3 ;  /* 0x0000000c0a0c7207 */ /* 0x000fca0005800000 */
[----:B------:R-:W-:Y:S01]  /*1ebd0*/  @!P0 IMAD.IADD R11, R11, 0x1, -R8 ;  /* 0x000000010b0b8824 */ /* 0x000fe200078e0a08 */
[----:B-1----:R-:W-:Y:S01]  /*1ebe0*/  IADD3 R17, P5, PT, R15, R7, RZ ;  /* 0x000000070f117210 */ /* 0x002fe20007fbe0ff */
[----:B0-----:R-:W-:Y:S01]  /*1ebf0*/  IMAD R12, R12, UR4, RZ ;  /* 0x000000040c0c7c24 */ /* 0x001fe2000f8e02ff */
[----:B------:R0:W-:Y:S02]  /*1ec00*/  STL [R1+0x5c4], R87 ;  /* 0x0005c45701007387 */ /* 0x0001e40000100800 */
[----:B------:R-:W-:Y:S01]  /*1ec10*/  ISETP.GT.U32.AND P0, PT, R8, R11, PT ;  /* 0x0000000b0800720c */ /* 0x000fe20003f04070 */
[----:B------:R-:W-:Y:S01]  /*1ec20*/  @P2 IMAD.MOV.U32 R14, RZ, RZ, R17 ;  /* 0x000000ffff0e2224 */ /* 0x000fe200078e0011 */
[----:B------:R-:W-:Y:S01]  /*1ec30*/  ISETP.GE.AND P4, PT, R13, RZ, PT ;  /* 0x000000ff0d00720c */ /* 0x000fe20003f86270 */
[----:B------:R1:W-:Y:S01]  /*1ec40*/  STL [R1+0x5d0], R17 ;  /* 0x0005d01101007387 */ /* 0x0003e20000100800 */
[----:B------:R-:W-:Y:S01]  /*1ec50*/  PRMT R19, RZ, 0x7610, R19 ;  /* 0x00007610ff137816 */ /* 0x000fe20000000013 */
[----:B------:R-:W4:Y:S01]  /*1ec60*/  LDCU UR4, c[0x0][0x3b0] ;  /* 0x00007600ff0477ac */ /* 0x000f220008000800 */
[----:B0-----:R-:W-:-:S02]  /*1ec70*/  LEA.HI.X.SX32 R87, R15, R6, 0x1, P5 ;  /* 0x000000060f577211 */ /* 0x001fc400028f0eff */
[----:B-1----:R-:W-:-:S03]  /*1ec80*/  IADD3 R17, P5, PT, R12, R7, RZ ;  /* 0x000000070c117210 */ /* 0x002fc60007fbe0ff */
[----:B------:R0:W-:Y:S01]  /*1ec90*/  STL [R1+0x5cc], R87 ;  /* 0x0005cc5701007387 */ /* 0x0001e20000100800 */
[----:B------:R-:W-:Y:S02]  /*1eca0*/  @P2 IMAD.MOV.U32 R15, RZ, RZ, R87 ;  /* 0x000000ffff0f2224 */ /* 0x000fe400078e0057 */
[----:B------:R-:W-:Y:S01]  /*1ecb0*/  @!P0 IMAD.IADD R11, R11, 0x1, -R8 ;  /* 0x000000010b0b8824 */ /* 0x000fe200078e0a08 */
[----:B0-----:R-:W-:Y:S01]  /*1ecc0*/  LEA.HI.X.SX32 R87, R12, R6, 0x1, P5 ;  /* 0x000000060c577211 */ /* 0x001fe200028f0eff */
[----:B------:R-:W-:Y:S01]  /*1ecd0*/  @P2 IMAD.MOV.U32 R12, RZ, RZ, R17 ;  /* 0x000000ffff0c2224 */ /* 0x000fe200078e0011 */
[----:B------:R-:W-:-:S03]  /*1ece0*/  PRMT R20, RZ, 0x7610, R20 ;  /* 0x00007610ff147816 */ /* 0x000fc60000000014 */
[----:B------:R-:W-:Y:S02]  /*1ecf0*/  @P2 IMAD.MOV.U32 R13, RZ, RZ, R87 ;  /* 0x000000ffff0d2224 */ /* 0x000fe400078e0057 */
[----:B------:R-:W-:Y:S01]  /*1ed00*/  @!P4 IMAD.MOV R11, RZ, RZ, -R11 ;  /* 0x000000ffff0bc224 */ /* 0x000fe200078e0a0b */
[----:B------:R0:W2:Y:S04]  /*1ed10*/  @P2 LDG.E.U8 R20, desc[UR24][R14.64] ;  /* 0x000000180e142981 */ /* 0x0000a8000c1e1100 */
[----:B------:R1:W2:Y:S01]  /*1ed20*/  @P2 LDG.E.U8 R19, desc[UR24][R12.64] ;  /* 0x000000180c132981 */ /* 0x0002a2000c1e1100 */
[----:B0-----:R-:W-:Y:S01]  /*1ed30*/  SEL R14, R10, R11, !P3 ;  /* 0x0000000b0a0e7207 */ /* 0x001fe20005800000 */
[----:B-1----:R-:W-:-:S04]  /*1ed40*/  VIADD R13, R0, 0xfe ;  /* 0x000000fe000d7836 */ /* 0x002fc80000000000 */
[----:B------:R-:W-:Y:S01]  /*1ed50*/  IMAD R14, R14, UR6, RZ ;  /* 0x000000060e0e7c24 */ /* 0x000fe2000f8e02ff */
[----:B------:R-:W-:-:S04]  /*1ed60*/  IABS R12, R13 ;  /* 0x0000000d000c7213 */ /* 0x000fc80000000000 */
[----:B------:R-:W-:Y:S01]  /*1ed70*/  IADD3 R15, P0, PT, R14, R7, RZ ;  /* 0x000000070e0f7210 */ /* 0x000fe20007f1e0ff */
[----:B------:R-:W-:-:S03]  /*1ed80*/  IMAD.HI.U32 R11, R9, R12, RZ ;  /* 0x0000000c090b7227 */ /* 0x000fc600078e00ff */
[----:B------:R-:W-:Y:S01]  /*1ed90*/  LEA.HI.X.SX32 R16, R14, R6, 0x1, P0 ;  /* 0x000000060e107211 */ /* 0x000fe200000f0eff */
[----:B------:R-:W-:Y:S01]  /*1eda0*/  IMAD.MOV R11, RZ, RZ, -R11 ;  /* 0x000000ffff0b7224 */ /* 0x000fe200078e0a0b */
[----:B------:R-:W-:Y:S03]  /*1edb0*/  STL [R1+0x5d8], R17 ;  /* 0x0005d81101007387 */ /* 0x000fe60000100800 */
[C---:B------:R-:W-:Y:S01]  /*1edc0*/  IMAD R11, R8.reuse, R11, R12 ;  /* 0x0000000b080b7224 */ /* 0x040fe200078e020c */
[----:B------:R-:W-:Y:S01]  /*1edd0*/  STL [R1+0x5d4], R87 ;  /* 0x0005d45701007387 */ /* 0x000fe20000100800 */
[----:B------:R-:W-:Y:S01]  /*1ede0*/  PRMT R18, RZ, 0x7610, R18 ;  /* 0x00007610ff127816 */ /* 0x000fe20000000012 */
[----:B------:R-:W-:Y:S02]  /*1edf0*/  @P2 IMAD.MOV.U32 R14, RZ, RZ, R15 ;  /* 0x000000ffff0e2224 */ /* 0x000fe400078e000f */
[----:B------:R0:W-:Y:S01]  /*1ee00*/  STL [R1+0x2e8], R15 ;  /* 0x0002e80f01007387 */ /* 0x0001e20000100800 */
[----:B------:R-:W-:Y:S01]  /*1ee10*/  ISETP.GT.U32.AND P4, PT, R8, R11, PT ;  /* 0x0000000b0800720c */ /* 0x000fe20003f84070 */
[----:B0-----:R-:W-:-:S02]  /*1ee20*/  @P2 IMAD.MOV.U32 R15, RZ, RZ, R16 ;  /* 0x000000ffff0f2224 */ /* 0x001fc400078e0010 */
[----:B------:R0:W-:Y:S04]  /*1ee30*/  STL [R1+0x2e4], R16 ;  /* 0x0002e41001007387 */ /* 0x0001e80000100800 */
[----:B------:R1:W3:Y:S01]  /*1ee40*/  @P2 LDG.E.U8 R18, desc[UR24][R14.64] ;  /* 0x000000180e122981 */ /* 0x0002e2000c1e1100 */
[----:B------:R-:W-:Y:S01]  /*1ee50*/  ISETP.GE.AND P0, PT, R13, RZ, PT ;  /* 0x000000ff0d00720c */ /* 0x000fe20003f06270 */
[C---:B------:R-:W-:Y:S02]  /*1ee60*/  VIADD R17, R0.reuse, 0xf7 ;  /* 0x000000f700117836 */ /* 0x040fe40000000000 */
[C---:B0-----:R-:W-:Y:S02]  /*1ee70*/  VIADD R16, R0.reuse, 0xff ;  /* 0x000000ff00107836 */ /* 0x041fe40000000000 */
[----:B-1----:R-:W-:-:S03]  /*1ee80*/  VIADD R15, R0, 0xef ;  /* 0x000000ef000f7836 */ /* 0x002fc60000000000 */
[----:B------:R-:W-:Y:S01]  /*1ee90*/  IABS R12, R16 ;  /* 0x00000010000c7213 */ /* 0x000fe20000000000 */
[----:B------:R-:W-:Y:S01]  /*1eea0*/  @!P4 IMAD.IADD R11, R11, 0x1, -R8 ;  /* 0x000000010b0bc824 */ /* 0x000fe200078e0a08 */
[----:B------:R-:W-:Y:S02]  /*1eeb0*/  IABS R13, R15 ;  /* 0x0000000f000d7213 */ /* 0x000fe40000000000 */
[----:B------:R-:W-:-:S03]  /*1eec0*/  IABS R14, R17 ;  /* 0x00000011000e7213 */ /* 0x000fc60000000000 */
[----:B------:R-:W-:Y:S01]  /*1eed0*/  IMAD.HI.U32 R88, R9, R13, RZ ;  /* 0x0000000d09587227 */ /* 0x000fe200078e00ff */
[----:B------:R-:W-:-:S03]  /*1eee0*/  ISETP.GT.U32.AND P4, PT, R8, R11, PT ;  /* 0x0000000b0800720c */ /* 0x000fc60003f84070 */
[----:B------:R-:W-:-:S04]  /*1eef0*/  IMAD.HI.U32 R87, R9, R12, RZ ;  /* 0x0000000c09577227 */ /* 0x000fc800078e00ff */
[----:B------:R-:W-:Y:S02]  /*1ef00*/  IMAD.MOV R91, RZ, RZ, -R88 ;  /* 0x000000ffff5b7224 */ /* 0x000fe400078e0a58 */
[----:B------:R-:W-:-:S04]  /*1ef10*/  IMAD.HI.U32 R9, R9, R14, RZ ;  /* 0x0000000e09097227 */ /* 0x000fc800078e00ff */
[----:B------:R-:W-:Y:S02]  /*1ef20*/  IMAD.MOV R87, RZ, RZ, -R87 ;  /* 0x000000ffff577224 */ /* 0x000fe400078e0a57 */
[C---:B------:R-:W-:Y:S02]  /*1ef30*/  IMAD R13, R8.reuse, R91, R13 ;  /* 0x0000005b080d7224 */ /* 0x040fe400078e020d */
[----:B------:R-:W-:Y:S02]  /*1ef40*/  IMAD.MOV R88, RZ, RZ, -R9 ;  /* 0x000000ffff587224 */ /* 0x000fe400078e0a09 */
[C---:B------:R-:W-:Y:S01]  /*1ef50*/  IMAD R9, R8.reuse, R87, R12 ;  /* 0x0000005708097224 */ /* 0x040fe200078e020c */
[----:B------:R-:W-:Y:S01]  /*1ef60*/  ISETP.GT.U32.AND P5, PT, R8, R13, PT ;  /* 0x0000000d0800720c */ /* 0x000fe20003fa4070 */
[----:B------:R-:W-:-:S03]  /*1ef70*/  @!P4 IMAD.IADD R11, R11, 0x1, -R8 ;  /* 0x000000010b0bc824 */ /* 0x000fc600078e0a08 */
[C---:B------:R-:W-:Y:S01]  /*1ef80*/  ISETP.GT.U32.AND P4, PT, R8.reuse, R9, PT ;  /* 0x000000090800720c */ /* 0x040fe20003f84070 */
[----:B------:R-:W-:Y:S02]  /*1ef90*/  IMAD R12, R8, R88, R14 ;  /* 0x00000058080c7224 */ /* 0x000fe400078e020e */
[----:B------:R-:W-:-:S03]  /*1efa0*/  @!P0 IMAD.MOV R11, RZ, RZ, -R11 ;  /* 0x000000ffff0b8224 */ /* 0x000fc600078e0a0b */
[----:B------:R-:W-:-:S03]  /*1efb0*/  ISETP.GT.U32.AND P6, PT, R8, R12, PT ;  /* 0x0000000c0800720c */ /* 0x000fc60003fc4070 */
[----:B------:R-:W-:Y:S01]  /*1efc0*/  @!P5 IMAD.IADD R13, R13, 0x1, -R8 ;  /* 0x000000010d0dd824 */ /* 0x000fe200078e0a08 */
[----:B------:R-:W-:-:S03]  /*1efd0*/  SEL R11, R10, R11, !P3 ;  /* 0x0000000b0a0b7207 */ /* 0x000fc60005800000 */
[--C-:B------:R-:W-:Y:S01]  /*1efe0*/  @!P4 IMAD.IADD R9, R9, 0x1, -R8.reuse ;  /* 0x000000010909c824 */ /* 0x100fe200078e0a08 */
[----:B------:R-:W-:Y:S01]  /*1eff0*/  ISETP.GT.U32.AND P4, PT, R8, R13, PT ;  /* 0x0000000d0800720c */ /* 0x000fe20003f84070 */
[----:B----4-:R-:W-:Y:S01]  /*1f000*/  IMAD R11, R11, UR4, RZ ;  /* 0x000000040b0b7c24 */ /* 0x010fe2000f8e02ff */
[----:B------:R-:W-:Y:S01]  /*1f010*/  ISETP.GE.AND P0, PT, R15, RZ, PT ;  /* 0x000000ff0f00720c */ /* 0x000fe20003f06270 */
[----:B------:R-:W0:Y:S02]  /*1f020*/  LDCU UR4, c[0x0][0x3b0] ;  /* 0x00007600ff0477ac */ /* 0x000e240008000800 */
[----:B------:R-:W-:Y:S01]  /*1f030*/  @!P6 IMAD.IADD R12, R12, 0x1, -R8 ;  /* 0x000000010c0ce824 */ /* 0x000fe200078e0a08 */
[C---:B------:R-:W-:Y:S02]  /*1f040*/  IADD3 R117, P5, PT, R11.reuse, R7, RZ ;  /* 0x000000070b757210 */ /* 0x040fe40007fbe0ff */
[----:B------:R-:W-:Y:S02]  /*1f050*/  ISETP.GT.U32.AND P6, PT, R8, R9, PT ;  /* 0x000000090800720c */ /* 0x000fe40003fc4070 */
[----:B------:R-:W-:-:S02]  /*1f060*/  LEA.HI.X.SX32 R139, R11, R6, 0x1, P5 ;  /* 0x000000060b8b7211 */ /* 0x000fc400028f0eff */
[----:B------:R-:W-:Y:S01]  /*1f070*/  ISETP.GT.U32.AND P5, PT, R8, R12, PT ;  /* 0x0000000c0800720c */ /* 0x000fe20003fa4070 */
[----:B------:R-:W-:Y:S01]  /*1f080*/  @!P4 IMAD.IADD R13, R13, 0x1, -R8 ;  /* 0x000000010d0dc824 */ /* 0x000fe200078e0a08 */
[----:B------:R-:W-:-:S03]  /*1f090*/  ISETP.GE.AND P4, PT, R17, RZ, PT ;  /* 0x000000ff1100720c */ /* 0x000fc60003f86270 */
[----:B------:R-:W-:-:S04]  /*1f0a0*/  @!P0 IMAD.MOV R13, RZ, RZ, -R13 ;  /* 0x000000ffff0d8224 */ /* 0x000fc800078e0a0d */
[--C-:B------:R-:W-:Y:S01]  /*1f0b0*/  @!P6 IMAD.IADD R9, R9, 0x1, -R8.reuse ;  /* 0x000000010909e824 */ /* 0x100fe200078e0a08 */
[----:B------:R-:W-:Y:S02]  /*1f0c0*/  SEL R13, R10, R13, !P3 ;  /* 0x0000000d0a0d7207 */ /* 0x000fe40005800000 */
[----:B------:R-:W-:Y:S01]  /*1f0d0*/  ISETP.GE.AND P6, PT, R16, RZ, PT ;  /* 0x000000ff1000720c */ /* 0x000fe20003fc6270 */
[----:B------:R-:W-:Y:S02]  /*1f0e0*/  @!P5 IMAD.IADD R12, R12, 0x1, -R8 ;  /* 0x000000010c0cd824 */ /* 0x000fe400078e0a08 */
[----:B0-----:R-:W-:Y:S01]  /*1f0f0*/  IMAD R13, R13, UR4, RZ ;  /* 0x000000040d0d7c24 */ /* 0x001fe2000f8e02ff */
[----:B------:R-:W0:Y:S01]  /*1f100*/  LDCU UR4, c[0x0][0x3b0] ;  /* 0x00007600ff0477ac */ /* 0x000e220008000800 */
[----:B------:R-:W-:Y:S01]  /*1f110*/  @!P4 IMAD.MOV R12, RZ, RZ, -R12 ;  /* 0x000000ffff0cc224 */ /* 0x000fe200078e0a0c */
[----:B------:R-:W-:-:S04]  /*1f120*/  PRMT R11, RZ, 0x7610, R11 ;  /* 0x00007610ff0b7816 */ /* 0x000fc8000000000b */
[----:B------:R-:W-:-:S03]  /*1f130*/  SEL R12, R10, R12, !P3 ;  /* 0x0000000c0a0c7207 */ /* 0x000fc60005800000 */
[----:B------:R-:W-:Y:S01]  /*1f140*/  @!P6 IMAD.MOV R9, RZ, RZ, -R9 ;  /* 0x000000ffff09e224 */ /* 0x000fe200078e0a09 */
[C---:B------:R-:W-:Y:S01]  /*1f150*/  IADD3 R87, P0, PT, R13.reuse, R7, RZ ;  /* 0x000000070d577210 */ /* 0x040fe20007f1e0ff */
[----:B------:R-:W-:Y:S02]  /*1f160*/  @P2 IMAD.MOV.U32 R14, RZ, RZ, R117 ;  /* 0x000000ffff0e2224 */ /* 0x000fe400078e0075 */
[----:B------:R-:W-:Y:S01]  /*1f170*/  @P2 IMAD.MOV.U32 R15, RZ, RZ, R139 ;  /* 0x000000ffff0f2224 */ /* 0x000fe200078e008b */
[----:B------:R-:W-:Y:S01]  /*1f180*/  SEL R10, R10, R9, !P3 ;  /* 0x000000090a0a7207 */ /* 0x000fe20005800000 */
[----:B------:R-:W-:Y:S01]  /*1f190*/  IMAD R8, R12, UR5, RZ ;  /* 0x000000050c087c24 */ /* 0x000fe2000f8e02ff */
[----:B------:R-:W-:Y:S02]  /*1f1a0*/  LEA.HI.X.SX32 R88, R13, R6, 0x1, P0 ;  /* 0x000000060d587211 */ /* 0x000fe400000f0eff */
[----:B------:R1:W4:Y:S01]  /*1f1b0*/  @P2 LDG.E.U8 R11, desc[UR24][R14.64] ;  /* 0x000000180e0b2981 */ /* 0x000322000c1e1100 */
[----:B0-----:R-:W-:Y:S01]  /*1f1c0*/  IMAD R10, R10, UR4, RZ ;  /* 0x000000040a0a7c24 */ /* 0x001fe2000f8e02ff */
[----:B------:R-:W-:Y:S01]  /*1f1d0*/  PRMT R9, RZ, 0x7610, R9 ;  /* 0x00007610ff097816 */ /* 0x000fe20000000009 */
[----:B------:R-:W-:-:S02]  /*1f1e0*/  @P2 IMAD.MOV.U32 R12, RZ, RZ, R87 ;  /* 0x000000ffff0c2224 */ /* 0x000fc400078e0057 */
[----:B------:R-:W-:Y:S01]  /*1f1f0*/  @P2 IMAD.MOV.U32 R13, RZ, RZ, R88 ;  /* 0x000000ffff0d2224 */ /* 0x000fe200078e0058 */
[CC--:B-1----:R-:W-:Y:S01]  /*1f200*/  IADD3 R14, P0, PT, R8.reuse, R7.reuse, RZ ;  /* 0x00000007080e7210 */ /* 0x0c2fe20007f1e0ff */
[----:B------:R0:W-:Y:S03]  /*1f210*/  STL [R1+0x224], R117 ;  /* 0x0002247501007387 */ /* 0x0001e60000100800 */
[----:B------:R-:W-:Y:S01]  /*1f220*/  LEA.HI.X.SX32 R15, R8, R6, 0x1, P0 ;  /* 0x00000006080f7211 */ /* 0x000fe200000f0eff */
[----:B------:R-:W-:Y:S01]  /*1f230*/  STL [R1+0x220], R139 ;  /* 0x0002208b01007387 */ /* 0x000fe20000100800 */
[----:B------:R-:W-:Y:S02]  /*1f240*/  IADD3 R7, P0, PT, R10, R7, RZ ;  /* 0x000000070a077210 */ /* 0x000fe40007f1e0ff */
[----:B------:R-:W-:Y:S01]  /*1f250*/  PRMT R8, RZ, 0x7610, R8 ;  /* 0x00007610ff087816 */ /* 0x000fe20000000008 */
[----:B------:R-:W-:Y:S01]  /*1f260*/  STL [R1+0x20c], R87 ;  /* 0x00020c5701007387 */ /* 0x000fe20000100800 */
[----:B0-----:R-:W0:Y:S03]  /*1f270*/  LDC R117, c[0x0][0x3a0] ;  /* 0x0000e800ff757b82 */ /* 0x001e260000000800 */
[----:B------:R-:W-:Y:S04]  /*1f280*/  STL [R1+0x208], R88 ;  /* 0x0002085801007387 */ /* 0x000fe80000100800 */
[----:B------:R1:W4:Y:S04]  /*1f290*/  @P2 LDG.E.U8 R9, desc[UR24][R12.64] ;  /* 0x000000180c092981 */ /* 0x000328000c1e1100 */
[----:B------:R1:W-:Y:S02]  /*1f2a0*/  STL [R1+0x21c], R14 ;  /* 0x00021c0e01007387 */ /* 0x0003e40000100800 */
[----:B-1----:R-:W-:-:S02]  /*1f2b0*/  @P2 IMAD.MOV.U32 R12, RZ, RZ, R14 ;  /* 0x000000ffff0c2224 */ /* 0x002fc400078e000e */
[----:B------:R-:W-:Y:S01]  /*1f2c0*/  @P2 IMAD.MOV.U32 R13, RZ, RZ, R15 ;  /* 0x000000ffff0d2224 */ /* 0x000fe200078e000f */
[----:B------:R-:W-:Y:S02]  /*1f2d0*/  LEA.HI.X.SX32 R14, R10, R6, 0x1, P0 ;  /* 0x000000060a0e7211 */ /* 0x000fe400000f0eff */
[----:B------:R-:W-:Y:S02]  /*1f2e0*/  PRMT R6, RZ, 0x7610, R6 ;  /* 0x00007610ff067816 */ /* 0x000fe40000000006 */
[----:B------:R1:W4:Y:S02]  /*1f2f0*/  @P2 LDG.E.U8 R8, desc[UR24][R12.64] ;  /* 0x000000180c082981 */ /* 0x000324000c1e1100 */
[----:B-1----:R-:W-:Y:S02]  /*1f300*/  @P2 IMAD.MOV.U32 R12, RZ, RZ, R7 ;  /* 0x000000ffff0c2224 */ /* 0x002fe400078e0007 */
[----:B------:R-:W-:-:S05]  /*1f310*/  @P2 IMAD.MOV.U32 R13, RZ, RZ, R14 ;  /* 0x000000ffff0d2224 */ /* 0x000fca00078e000e */
[----:B------:R-:W4:Y:S01]  /*1f320*/  @P2 LDG.E.U8 R6, desc[UR24][R12.64] ;  /* 0x000000180c062981 */ /* 0x000f22000c1e1100 */
[----:B------:R-:W1:Y:S01]  /*1f330*/  S2R R140, SR_TID.X ;  /* 0x00000000008c7919 */ /* 0x000e620000002100 */
[----:B------:R-:W0:Y:S01]  /*1f340*/  S2R R2, SR_TID.X ;  /* 0x0000000000027919 */ /* 0x000e220000002100 */
[----:B------:R-:W0:Y:S01]  /*1f350*/  S2R R5, SR_TID.X ;  /* 0x0000000000057919 */ /* 0x000e220000002100 */
[----:B-1----:R-:W-:Y:S02]  /*1f360*/  LOP3.LUT R140, R140, 0x7f, RZ, 0xc0, !PT ;  /* 0x0000007f8c8c7812 */ /* 0x002fe400078ec0ff */
[----:B0-----:R-:W-:Y:S02]  /*1f370*/  LOP3.LUT R2, R2, 0x7f, RZ, 0xc0, !PT ;  /* 0x0000007f02027812 */ /* 0x001fe400078ec0ff */
[----:B------:R-:W-:Y:S02]  /*1f380*/  LOP3.LUT R140, R140, 0x40, RZ, 0x3c, !PT ;  /* 0x000000408c8c7812 */ /* 0x000fe400078e3cff */
[----:B------:R-:W-:-:S03]  /*1f390*/  LOP3.LUT R139, R2, 0x50, RZ, 0x3c, !PT ;  /* 0x00000050028b7812 */ /* 0x000fc600078e3cff */
        /* <DEDUP_REMOVED lines=19> */
[----:B--2---:R-:W-:Y:S04]  /*1f4d0*/  STS.U8 [R140+UR10+0x6a00], R38 ;  /* 0x006a00268c007988 */ /* 0x004fe8000800000a */
[----:B------:R-:W-:Y:S04]  /*1f4e0*/  STS.U8 [R140+UR10+0x6e00], R33 ;  /* 0x006e00218c007988 */ /* 0x000fe8000800000a */
[----:B------:R-:W-:Y:S04]  /*1f4f0*/  STS.U8 [R140+UR10+0x7200], R30 ;  /* 0x0072001e8c007988 */ /* 0x000fe8000800000a */
[----:B------:R-:W-:Y:S04]  /*1f500*/  STS.U8 [R140+UR10+0x7600], R26 ;  /* 0x0076001a8c007988 */ /* 0x000fe8000800000a */
[----:B------:R-:W-:Y:S04]  /*1f510*/  STS.U8 [R140+UR10+0x7a00], R23 ;  /* 0x007a00178c007988 */ /* 0x000fe8000800000a */
[----:B------:R-:W-:Y:S04]  /*1f520*/  STS.U8 [R140+UR10+0x7e00], R20 ;  /* 0x007e00148c007988 */ /* 0x000fe8000800000a */
[----:B------:R0:W-:Y:S04]  /*1f530*/  STS.U8 [R139+UR10+0x280], R138 ;  /* 0x0002808a8b007988 */ /* 0x0001e8000800000a */
[----:B------:R-:W-:Y:S01]  /*1f540*/  STS.U8 [R139+UR10+0x680], R135 ;  /* 0x000680878b007988 */ /* 0x000fe2000800000a */
[----:B0-----:R-:W-:-:S03]  /*1f550*/  LOP3.LUT R138, R2, 0x60, RZ, 0x3c, !PT ;  /* 0x00000060028a7812 */ /* 0x001fc600078e3cff */
[----:B------:R-:W-:Y:S04]  /*1f560*/  STS.U8 [R139+UR10+0xa80], R132 ;  /* 0x000a80848b007988 */ /* 0x000fe8000800000a */
[----:B------:R-:W-:Y:S04]  /*1f570*/  STS.U8 [R139+UR10+0xe80], R129 ;  /* 0x000e80818b007988 */ /* 0x000fe8000800000a */
[----:B------:R-:W-:Y:S04]  /*1f580*/  STS.U8 [R139+UR10+0x1280], R126 ;  /* 0x0012807e8b007988 */ /* 0x000fe8000800000a */
        /* <DEDUP_REMOVED lines=28> */
[----:B------:R1:W-:Y:S01]  /*1f750*/  STS.U8 [R138+UR10+0x700], R134 ;  /* 0x000700868a007988 */ /* 0x0003e2000800000a */
[----:B0-----:R-:W-:-:S03]  /*1f760*/  LOP3.LUT R137, R2, 0x70, RZ, 0x3c, !PT ;  /* 0x0000007002897812 */ /* 0x001fc600078e3cff */
[----:B------:R1:W-:Y:S04]  /*1f770*/  STS.U8 [R138+UR10+0xb00], R131 ;  /* 0x000b00838a007988 */ /* 0x0003e8000800000a */
        /* <DEDUP_REMOVED lines=28> */
[----:B----4-:R1:W-:Y:S04]  /*1f940*/  STS.U8 [R138+UR10+0x7f00], R11 ;  /* 0x007f000b8a007988 */ /* 0x0103e8000800000a */
        /* <DEDUP_REMOVED lines=31> */
[----:B------:R1:W-:Y:S01]  /*1fb40*/  STS.U8 [R137+UR10+0x7f80], R6 ;  /* 0x007f800689007988 */ /* 0x0003e2000800000a */
[----:B------:R0:W-:Y:S06]  /*1fb50*/  MEMBAR.ALL.CTA ;  /* 0x0000000000007992 */ /* 0x0001ec0000008000 */
[----:B0-----:R-:W0:Y:S01]  /*1fb60*/  FENCE.VIEW.ASYNC.S ;  /* 0x00000000000073c6 */ /* 0x001e220000000000 */
[----:B------:R-:W-:-:S03]  /*1fb70*/  VIADD R117, R117, 0x7f ;  /* 0x0000007f75757836 */ /* 0x000fc60000000000 */
[----:B------:R1:W-:Y:S01]  /*1fb80*/  STL [R1+0x218], R15 ;  /* 0x0002180f01007387 */ /* 0x0003e20000100800 */
[----:B0-----:R-:W-:Y:S01]  /*1fb90*/  BAR.SYNC.DEFER_BLOCKING 0x0 ;  /* 0x0000000000007b1d */ /* 0x001fe20000010000 */
[----:B------:R-:W-:-:S05]  /*1fba0*/  ISETP.NE.U32.AND P0, PT, RZ, UR14, PT ;  /* 0x0000000eff007c0c */ /* 0x000fca000bf05070 */
[----:B------:R1:W-:Y:S04]  /*1fbb0*/  STL [R1+0x214], R7 ;  /* 0x0002140701007387 */ /* 0x0003e80000100800 */
[----:B------:R1:W-:Y:S01]  /*1fbc0*/  STL [R1+0x210], R14 ;  /* 0x0002100e01007387 */ /* 0x0003e20000100800 */
[----:B------:R-:W-:Y:S02]  /*1fbd0*/  ISETP.LT.OR P2, PT, R117, 0x80, P0 ;  /* 0x000000807500780c */ /* 0x000fe40000741670 */
[----:B------:R-:W-:Y:S02]  /*1fbe0*/  LOP3.LUT R5, R5, 0x7f, RZ, 0xc0, !PT ;  /* 0x0000007f05057812 */ /* 0x000fe400078ec0ff */
[----:B------:R-:W-:Y:S02]  /*1fbf0*/  LOP3.LUT R4, R2, 0x20, RZ, 0x3c, !PT ;  /* 0x0000002002047812 */ /* 0x000fe400078e3cff */
[----:B------:R-:W-:-:S02]  /*1fc00*/  LOP3.LUT R5, R5, 0x30, RZ, 0x3c, !PT ;  /* 0x0000003005057812 */ /* 0x000fc400078e3cff */
[----:B------:R-:W-:Y:S02]  /*1fc10*/  LOP3.LUT R3, R2, 0x10, RZ, 0x3c, !PT ;  /* 0x0000001002037812 */ /* 0x000fe400078e3cff */
[----:B------:R-:W-:-:S03]  /*1fc20*/  ISETP.GE.AND P3, PT, R117, 0x100, PT ;  /* 0x000001007500780c */ /* 0x000fc60003f66270 */
[----:B-1----:R-:W-:Y:S10]  /*1fc30*/  @P2 BRA `(.L_x_6) ;  /* 0x0000000000842947 */ /* 0x002ff40003800000 */
[----:B------:R-:W-:Y:S02]  /*1fc40*/  UIADD3 UR4, UPT, UPT, UR10, 0x10000, URZ ;  /* 0x000100000a047890 */ /* 0x000fe4000fffe0ff */
[----:B------:R-:W-:Y:S02]  /*1fc50*/  USHF.R.U32.HI UR16, URZ, 0x4, UR10 ;  /* 0x00000004ff107899 */ /* 0x000fe4000801160a */
[----:B------:R-:W-:Y:S02]  /*1fc60*/  USHF.R.U32.HI UR4, URZ, 0x4, UR4 ;  /* 0x00000004ff047899 */ /* 0x000fe40008011604 */
[----:B------:R-:W-:Y:S02]  /*1fc70*/  USGXT.U32 UR16, UR16, 0xe ;  /* 0x0000000e1010789a */ /* 0x000fe40008000000 */
[----:B------:R-:W-:Y:S02]  /*1fc80*/  USGXT.U32 UR14, UR4, 0xe ;  /* 0x0000000e040e789a */ /* 0x000fe40008000000 */
[----:B------:R-:W-:-:S02]  /*1fc90*/  UIADD3 UR38, UP2, UPT, UR16, 0x2, URZ ;  /* 0x0000000210267890 */ /* 0x000fc4000ff5e0ff */
[----:B------:R-:W-:Y:S01]  /*1fca0*/  UIADD3 UR36, UP1, UPT, UR14, 0x80, URZ ;  /* 0x000000800e247890 */ /* 0x000fe2000ff3e0ff */
[----:B------:R-:W-:Y:S01]  /*1fcb0*/  UMOV UR4, URZ ;  /* 0x000000ff00047c82 */ /* 0x000fe20008000000 */
[----:B------:R-:W-:Y:S01]  /*1fcc0*/  UMOV UR40, 0x0 ;  /* 0x0000000000287882 */ /* 0x000fe20000000000 */
[----:B------:R-:W-:Y:S02]  /*1fcd0*/  UIADD3.X UR39, UPT, UPT, UR4, 0x40004040, URZ, UP2, !UPT ;  /* 0x4000404004277890 */ /* 0x000fe400097fe4ff */
[----:B------:R-:W-:Y:S02]  /*1fce0*/  UIADD3.X UR37, UPT, UPT, UR4, -0x7fffbfe0, URZ, UP1, !UPT ;  /* 0x8000402004257890 */ /* 0x000fe40008ffe4ff */
[----:B------:R-:W-:Y:S02]  /*1fcf0*/  UIADD3.64 UR20, UPT, UPT, UR38, 0x2, URZ ;  /* 0x0000000226147897 */ /* 0x000fe4000fffe0ff */
[----:B------:R-:W-:Y:S02]  /*1fd00*/  UIADD3.64 UR18, UPT, UPT, UR36, 0x80, URZ ;  /* 0x0000008024127897 */ /* 0x000fe4000fffe0ff */
[----:B------:R-:W-:-:S02]  /*1fd10*/  UIADD3.64 UR34, UPT, UPT, UR38, 0x4, URZ ;  /* 0x0000000426227897 */ /* 0x000fc4000fffe0ff */
[----:B------:R-:W-:Y:S01]  /*1fd20*/  UIADD3.64 UR22, UPT, UPT, UR36, 0x100, URZ ;  /* 0x0000010024167897 */ /* 0x000fe2000fffe0ff */
[----:B------:R-:W-:Y:S01]  /*1fd30*/  UMOV UR41, 0x4408010 ;  /* 0x0440801000297882 */ /* 0x000fe20000000000 */
[----:B------:R-:W-:Y:S01]  /*1fd40*/  UMOV UR17, 0x40004040 ;  /* 0x4000404000117882 */ /* 0x000fe20000000000 */
[----:B------:R-:W-:Y:S01]  /*1fd50*/  UMOV UR15, 0x80004020 ;  /* 0x80004020000f7882 */ /* 0x000fe20000000000 */
[----:B------:R-:W-:Y:S01]  /*1fd60*/  UMOV UR42, 0x0 ;  /* 0x00000000002a7882 */ /* 0x000fe20000000000 */
[----:B------:R-:W-:Y:S01]  /*1fd70*/  UMOV UR43, 0x4408010 ;  /* 0x04408010002b7882 */ /* 0x000fe20000000000 */
[----:B------:R-:W-:Y:S01]  /*1fd80*/  UMOV UR44, 0x0 ;  /* 0x00000000002c7882 */ /* 0x000fe20000000000 */
[----:B------:R-:W-:Y:S01]  /*1fd90*/  UMOV UR45, 0x4408010 ;  /* 0x04408010002d7882 */ /* 0x000fe20000000000 */
[----:B------:R-:W-:Y:S01]  /*1fda0*/  UMOV UR4, UR13 ;  /* 0x0000000d00047c82 */ /* 0x000fe20008000000 */
[----:B------:R-:W-:Y:S01]  /*1fdb0*/  UMOV UR5, URZ ;  /* 0x000000ff00057c82 */ /* 0x000fe20008000000 */
[----:B------:R0:W-:Y:S01]  /*1fdc0*/  UTCQMMA gdesc[UR14], gdesc[UR16], tmem[UR7], tmem[UR40], idesc[UR41], !UPT ;  /* 0x00ff28100e0075ea */ /* 0x0001e2000f800307 */
[----:B------:R-:W-:Y:S01]  /*1fdd0*/  UMOV UR46, 0x0 ;  /* 0x00000000002e7882 */ /* 0x000fe20000000000 */
[----:B------:R-:W-:Y:S01]  /*1fde0*/  UMOV UR47, 0x4408010 ;  /* 0x04408010002f7882 */ /* 0x000fe20000000000 */
[----:B------:R0:W-:Y:S01]  /*1fdf0*/  UTCQMMA gdesc[UR36], gdesc[UR38], tmem[UR7], tmem[UR42], idesc[UR43], UPT ;  /* 0x00ff2a26240075ea */ /* 0x0001e2000b800307 */
[----:B------:R-:W-:Y:S01]  /*1fe00*/  UMOV UR4, UR4 ;  /* 0x0000000400047c82 */ /* 0x000fe20008000000 */
[----:B------:R0:W-:Y:S01]  /*1fe10*/  UTCQMMA gdesc[UR18], gdesc[UR20], tmem[UR7], tmem[UR44], idesc[UR45], UPT ;  /* 0x00ff2c14120075ea */ /* 0x0001e2000b800307 */
[----:B------:R0:W-:Y:S01]  /*1fe20*/  UTCQMMA gdesc[UR22], gdesc[UR34], tmem[UR7], tmem[UR46], idesc[UR47], UPT ;  /* 0x00ff2e22160075ea */ /* 0x0001e2000b800307 */
[----:B------:R0:W-:Y:S01]  /*1fe30*/  UTCBAR [UR4], URZ ;  /* 0x000000ff040073e9 */ /* 0x0001e200080000ff */
[----:B------:R-:W-:Y:S01]  /*1fe40*/  NOP ;  /* 0x0000000000007918 */ /* 0x000fe20000000000 */
.L_x_6:
[----:B0-----:R-:W-:Y:S01]  /*1fe50*/  UMOV UR4, URZ ;  /* 0x000000ff00047c82 */ /* 0x001fe20008000000 */
[----:B------:R-:W-:Y:S05]  /*1fe60*/  @!P3 BRA `(.L_x_7) ;  /* 0x0000011400acb947 */ /* 0x000fea0003800000 */
[----:B------:R-:W-:Y:S01]  /*1fe70*/  SHF.R.S32.HI R6, RZ, 0x1f, R117 ;  /* 0x0000001fff067819 */ /* 0x000fe20000011475 */
[----:B------:R-:W-:Y:S02]  /*1fe80*/  USHF.L.U32 UR20, UR8, 0x7, URZ ;  /* 0x0000000708147899 */ /* 0x000fe400080006ff */
[----:B------:R-:W-:Y:S01]  /*1fe90*/  UIADD3 UR6, UPT, UPT, UR10, 0x12000, URZ ;  /* 0x000120000a067890 */ /* 0x000fe2000fffe0ff */
[----:B------:R-:W-:Y:S01]  /*1fea0*/  LEA.HI R6, R6, R117, RZ, 0x7 ;  /* 0x0000007506067211 */ /* 0x000fe200078f38ff */
[----:B------:R-:W-:Y:S02]  /*1feb0*/  UIADD3 UR8, UPT, UPT, UR10, 0x8000, URZ ;  /* 0x000080000a087890 */ /* 0x000fe4000fffe0ff */
[----:B------:R-:W-:Y:S01]  /*1fec0*/  USHF.R.U32.HI UR6, URZ, 0x4, UR6 ;  /* 0x00000004ff067899 */ /* 0x000fe20008011606 */
[----:B------:R-:W-:Y:S01]  /*1fed0*/  SHF.R.S32.HI R6, RZ, 0x7, R6 ;  /* 0x00000007ff067819 */ /* 0x000fe20000011406 */
[----:B------:R-:W-:Y:S02]  /*1fee0*/  USHF.R.U32.HI UR8, URZ, 0x4, UR8 ;  /* 0x00000004ff087899 */ /* 0x000fe40008011608 */
[----:B------:R-:W-:Y:S01]  /*1fef0*/  USGXT.U32 UR14, UR6, 0xe ;  /* 0x0000000e060e789a */ /* 0x000fe20008000000 */
[----:B------:R-:W-:Y:S01]  /*1ff00*/  VIMNMX R6, PT, PT, R6, 0x2, !PT ;  /* 0x0000000206067848 */ /* 0x000fe20007fe0100 */
[----:B------:R-:W-:-:S02]  /*1ff10*/  USGXT.U32 UR16, UR8, 0xe ;  /* 0x0000000e0810789a */ /* 0x000fc40008000000 */
[----:B------:R-:W-:Y:S02]  /*1ff20*/  UIADD3 UR36, UP1, UPT, UR14, 0x80, URZ ;  /* 0x000000800e247890 */ /* 0x000fe4000ff3e0ff */
[----:B------:R-:W-:Y:S01]  /*1ff30*/  VIADD R7, R6, 0xfffffffe ;  /* 0xfffffffe06077836 */ /* 0x000fe20000000000 */
[----:B------:R-:W-:Y:S01]  /*1ff40*/  UIADD3 UR34, UP2, UPT, UR16, 0x2, URZ ;  /* 0x0000000210227890 */ /* 0x000fe2000ff5e0ff */
[----:B------:R-:W-:Y:S01]  /*1ff50*/  IMAD.MOV.U32 R6, RZ, RZ, RZ ;  /* 0x000000ffff067224 */ /* 0x000fe200078e00ff */
[----:B------:R-:W-:Y:S01]  /*1ff60*/  UMOV UR4, URZ ;  /* 0x000000ff00047c82 */ /* 0x000fe20008000000 */
[----:B------:R-:W-:Y:S01]  /*1ff70*/  UMOV UR5, URZ ;  /* 0x000000ff00057c82 */ /* 0x000fe20008000000 */
[----:B------:R0:W-:Y:S01]  /*1ff80*/  STL [R1+0x99c], R7 ;  /* 0x00099c0701007387 */ /* 0x0001e20000100800 */
[----:B------:R-:W-:Y:S02]  /*1ff90*/  USHF.L.U32 UR21, UR9, 0x7, URZ ;  /* 0x0000000709157899 */ /* 0x000fe400080006ff */
[----:B------:R-:W-:-:S02]  /*1ffa0*/  UIADD3.X UR37, UPT, UPT, UR4, -0x7fffbfe0, URZ, UP1, !UPT ;  /* 0x8000402004257890 */ /* 0x000fc40008ffe4ff */
[----:B------:R-:W-:Y:S01]  /*1ffb0*/  UIADD3.X UR35, UPT, UPT, UR5, 0x40004040, URZ, UP2, !UPT ;  /* 0x4000404005237890 */ /* 0x000fe200097fe4ff */
[----:B------:R-:W1:Y:S01]  /*1ffc0*/  LDCU UR53, c[0x0][0x3a0] ;  /* 0x00007400ff3577ac */ /* 0x000e620008000800 */
[----:B------:R-:W-:Y:S02]  /*1ffd0*/  USHF.R.S32.HI UR33, URZ, 0x1f, UR20 ;  /* 0x0000001fff217899 */ /* 0x000fe40008011414 */
[----:B------:R-:W-:Y:S02]  /*1ffe0*/  USHF.R.S32.HI UR52, URZ, 0x1f, UR21 ;  /* 0x0000001fff347899 */ /* 0x000fe40008011415 */
[----:B------:R-:W-:Y:S02]  /*1fff0*/  UIADD3.64 UR38, UPT, UPT, UR36, 0x80, URZ ;  /* 0x0000008024267897 */ /* 0x000fe4000fffe0ff */
[----:B------:R-:W-:Y:S02]  /*20000*/  UIADD3.64 UR40, UPT, UPT, UR34, 0x2, URZ ;  /* 0x0000000222287897 */ /* 0x000fe4000fffe0ff */
[----:B------:R-:W-:-:S02]  /*20010*/  UIADD3.64 UR42, UPT, UPT, UR36, 0x100, URZ ;  /* 0x00000100242a7897 */ /* 0x000fc4000fffe0ff */
[----:B------:R-:W-:Y:S01]  /*20020*/  UIADD3.64 UR44, UPT, UPT, UR34, 0x4, URZ ;  /* 0x00000004222c7897 */ /* 0x000fe2000fffe0ff */
[----:B------:R-:W-:Y:S01]  /*20030*/  UMOV UR22, 0x1 ;  /* 0x0000000100167882 */ /* 0x000fe20000000000 */
[----:B0-----:R-:W-:-:S10]  /*20040*/  UMOV UR6, URZ ;  /* 0x000000ff00067c82 */ /* 0x001fd40008000000 */
.L_x_10:
[----:B------:R-:W2:Y:S04]  /*20050*/  LDL.LU R30, [R1+0x214] ;  /* 0x00021400011e7983 */ /* 0x000ea80000300800 */
[----:B------:R-:W3:Y:S04]  /*20060*/  LDL.LU R29, [R1+0x224] ;  /* 0x00022400011d7983 */ /* 0x000ee80000300800 */
[----:B------:R-:W4:Y:S04]  /*20070*/  LDL.LU R28, [R1+0x5d8] ;  /* 0x0005d800011c7983 */ /* 0x000f280000300800 */
        /* <DEDUP_REMOVED lines=20> */
[----:B------:R-:W4:Y:S01]  /*201c0*/  LDL.LU R10, [R1+0x5c4] ;  /* 0x0005c400010a7983 */ /* 0x000f220000300800 */
[----:B------:R-:W-:Y:S01]  /*201d0*/  IMAD.U32 R6, R6, -0x80000000, RZ ;  /* 0x8000000006067824 */ /* 0x000fe200078e00ff */
[----:B------:R-:W-:Y:S01]  /*201e0*/  UIADD3 UR23, UPT, UPT, UR6, 0x1, URZ ;  /* 0x0000000106177890 */ /* 0x000fe2000fffe0ff */
[----:B--2---:R-:W-:-:S02]  /*201f0*/  IADD3 R30, P5, PT, R30, UR21, RZ ;  /* 0x000000151e1e7c10 */ /* 0x004fc4000ffbe0ff */
[----:B---3--:R-:W-:-:S03]  /*20200*/  IADD3 R29, P6, PT, R29, UR21, RZ ;  /* 0x000000151d1d7c10 */ /* 0x008fc6000ffde0ff */
[----:B------:R-:W-:Y:S01]  /*20210*/  STL [R1+0x214], R30 ;  /* 0x0002141e01007387 */ /* 0x000fe20000100800 */
[----:B----4-:R-:W-:Y:S02]  /*20220*/  IADD3 R28, P2, PT, R28, UR21, RZ ;  /* 0x000000151c1c7c10 */ /* 0x010fe4000ff5e0ff */
[----:B------:R-:W-:-:S05]  /*20230*/  IADD3 R9, P3, PT, R9, UR21, RZ ;  /* 0x0000001509097c10 */ /* 0x000fca000ff7e0ff */
[----:B------:R0:W-:Y:S04]  /*20240*/  STL [R1+0x5d0], R9 ;  /* 0x0005d00901007387 */ /* 0x0001e80000100800 */
[----:B------:R-:W-:Y:S04]  /*20250*/  STL [R1+0x224], R29 ;  /* 0x0002241d01007387 */ /* 0x000fe80000100800 */
[----:B0-----:R-:W2:Y:S01]  /*20260*/  LDL.LU R9, [R1+0x928] ;  /* 0x0009280001097983 */ /* 0x001ea20000300800 */
[----:B------:R-:W-:Y:S02]  /*20270*/  IADD3 R27, P4, PT, R27, UR21, RZ ;  /* 0x000000151b1b7c10 */ /* 0x000fe4000ff9e0ff */
[----:B------:R-:W-:Y:S01]  /*20280*/  IADD3.X R26, PT, PT, R26, UR52, RZ, P5, !PT ;  /* 0x000000341a1a7c10 */ /* 0x000fe2000affe4ff */
[----:B------:R-:W-:Y:S01]  /*20290*/  STL [R1+0x5d8], R28 ;  /* 0x0005d81c01007387 */ /* 0x000fe20000100800 */
[----:B------:R-:W-:-:S02]  /*202a0*/  IADD3 R25, P5, PT, R25, UR21, RZ ;  /* 0x0000001519197c10 */ /* 0x000fc4000ffbe0ff */
[----:B------:R-:W-:Y:S01]  /*202b0*/  IADD3.X R24, PT, PT, R24, UR52, RZ, P6, !PT ;  /* 0x0000003418187c10 */ /* 0x000fe2000b7fe4ff */
[----:B------:R-:W-:Y:S01]  /*202c0*/  STL [R1+0x958], R27 ;  /* 0x0009581b01007387 */ /* 0x000fe20000100800 */
[----:B------:R-:W-:Y:S02]  /*202d0*/  IADD3.X R8, PT, PT, R8, UR52, RZ, P2, !PT ;  /* 0x0000003408087c10 */ /* 0x000fe400097fe4ff */
[----:B------:R-:W-:Y:S01]  /*202e0*/  IADD3 R23, P6, PT, R23, UR21, RZ ;  /* 0x0000001517177c10 */ /* 0x000fe2000ffde0ff */
[----:B------:R-:W-:Y:S01]  /*202f0*/  STL [R1+0x210], R26 ;  /* 0x0002101a01007387 */ /* 0x000fe20000100800 */
[----:B------:R-:W-:-:S03]  /*20300*/  IADD3 R22, P2, PT, R22, UR21, RZ ;  /* 0x0000001516167c10 */ /* 0x000fc6000ff5e0ff */
[----:B------:R-:W-:Y:S01]  /*20310*/  STL [R1+0x950], R25 ;  /* 0x0009501901007387 */ /* 0x000fe20000100800 */
[----:B------:R-:W-:-:S03]  /*20320*/  IADD3.X R21, PT, PT, R21, UR52, RZ, P3, !PT ;  /* 0x0000003415157c10 */ /* 0x000fc60009ffe4ff */
[----:B------:R0:W-:Y:S01]  /*20330*/  STL [R1+0x5d4], R8 ;  /* 0x0005d40801007387 */ /* 0x0001e20000100800 */
[----:B------:R-:W-:-:S03]  /*20340*/  IADD3 R20, P3, PT, R20, UR21, RZ ;  /* 0x0000001514147c10 */ /* 0x000fc6000ff7e0ff */
[----:B------:R-:W-:Y:S01]  /*20350*/  STL [R1+0x220], R24 ;  /* 0x0002201801007387 */ /* 0x000fe20000100800 */
[----:B------:R-:W-:-:S03]  /*20360*/  IADD3.X R19, PT, PT, R19, UR52, RZ, P4, !PT ;  /* 0x0000003413137c10 */ /* 0x000fc6000a7fe4ff */
[----:B0-----:R-:W3:Y:S01]  /*20370*/  LDL.LU R8, [R1+0x5bc] ;  /* 0x0005bc0001087983 */ /* 0x001ee20000300800 */
[----:B------:R-:W-:Y:S02]  /*20380*/  IADD3 R18, P4, PT, R18, UR21, RZ ;  /* 0x0000001512127c10 */ /* 0x000fe4000ff9e0ff */
[----:B------:R-:W-:Y:S01]  /*20390*/  IADD3.X R17, PT, PT, R17, UR52, RZ, P5, !PT ;  /* 0x0000003411117c10 */ /* 0x000fe2000affe4ff */
[----:B------:R-:W-:Y:S01]  /*203a0*/  STL [R1+0x948], R23 ;  /* 0x0009481701007387 */ /* 0x000fe20000100800 */
[----:B------:R-:W-:-:S03]  /*203b0*/  IADD3 R16, P5, PT, R16, UR21, RZ ;  /* 0x0000001510107c10 */ /* 0x000fc6000ffbe0ff */
[----:B------:R-:W-:Y:S01]  /*203c0*/  STL [R1+0x940], R22 ;  /* 0x0009401601007387 */ /* 0x000fe20000100800 */
[----:B------:R-:W-:-:S03]  /*203d0*/  IADD3.X R15, PT, PT, R15, UR52, RZ, P6, !PT ;  /* 0x000000340f0f7c10 */ /* 0x000fc6000b7fe4ff */
[----:B------:R-:W-:Y:S01]  /*203e0*/  STL [R1+0x5cc], R21 ;  /* 0x0005cc1501007387 */ /* 0x000fe20000100800 */
[----:B------:R-:W-:-:S03]  /*203f0*/  IADD3 R14, P6, PT, R14, UR21, RZ ;  /* 0x000000150e0e7c10 */ /* 0x000fc6000ffde0ff */
[----:B------:R-:W-:Y:S01]  /*20400*/  STL [R1+0x21c], R20 ;  /* 0x00021c1401007387 */ /* 0x000fe20000100800 */
[----:B------:R-:W-:-:S03]  /*20410*/  IADD3.X R13, PT, PT, R13, UR52, RZ, P2, !PT ;  /* 0x000000340d0d7c10 */ /* 0x000fc600097fe4ff */
[----:B------:R-:W-:Y:S01]  /*20420*/  STL [R1+0x954], R19 ;  /* 0x0009541301007387 */ /* 0x000fe20000100800 */
[----:B------:R-:W-:-:S03]  /*20430*/  IADD3 R7, P2, PT, R7, UR21, RZ ;  /* 0x0000001507077c10 */ /* 0x000fc6000ff5e0ff */
[----:B------:R-:W-:Y:S04]  /*20440*/  STL [R1+0x5c8], R18 ;  /* 0x0005c81201007387 */ /* 0x000fe80000100800 */
[----:B------:R-:W-:Y:S04]  /*20450*/  STL [R1+0x94c], R17 ;  /* 0x00094c1101007387 */ /* 0x000fe80000100800 */
[----:B------:R-:W-:Y:S04]  /*20460*/  STL [R1+0x5c0], R16 ;  /* 0x0005c01001007387 */ /* 0x000fe80000100800 */
[----:B------:R-:W-:Y:S04]  /*20470*/  STL [R1+0x944], R15 ;  /* 0x0009440f01007387 */ /* 0x000fe80000100800 */
[----:B------:R0:W-:Y:S04]  /*20480*/  STL [R1+0x938], R7 ;  /* 0x0009380701007387 */ /* 0x0001e80000100800 */
[----:B------:R-:W-:Y:S04]  /*20490*/  STL [R1+0x5b8], R14 ;  /* 0x0005b80e01007387 */ /* 0x000fe80000100800 */
[----:B0-----:R-:W4:Y:S01]  /*204a0*/  LDL.LU R7, [R1+0x920] ;  /* 0x0009200001077983 */ /* 0x001f220000300800 */
[----:B------:R-:W-:-:S02]  /*204b0*/  IADD3.X R12, PT, PT, R12, UR52, RZ, P3, !PT ;  /* 0x000000340c0c7c10 */ /* 0x000fc40009ffe4ff */
[----:B------:R-:W-:Y:S01]  /*204c0*/  IADD3 R11, P3, PT, R11, UR21, RZ ;  /* 0x000000150b0b7c10 */ /* 0x000fe2000ff7e0ff */
[----:B------:R-:W-:Y:S01]  /*204d0*/  STL [R1+0x93c], R13 ;  /* 0x00093c0d01007387 */ /* 0x000fe20000100800 */
[----:B------:R-:W-:-:S03]  /*204e0*/  IADD3.X R10, PT, PT, R10, UR52, RZ, P4, !PT ;  /* 0x000000340a0a7c10 */ /* 0x000fc6000a7fe4ff */
[----:B------:R-:W4:Y:S04]  /*204f0*/  LDL.LU R33, [R1+0x5b4] ;  /* 0x0005b40001217983 */ /* 0x000f280000300800 */
[----:B------:R0:W-:Y:S04]  /*20500*/  STL [R1+0x930], R11 ;  /* 0x0009300b01007387 */ /* 0x0001e80000100800 */
[----:B------:R-:W-:Y:S04]  /*20510*/  STL [R1+0x218], R12 ;  /* 0x0002180c01007387 */ /* 0x000fe80000100800 */
[----:B0-----:R-:W4:Y:S04]  /*20520*/  LDL.LU R11, [R1+0x20c] ;  /* 0x00020c00010b7983 */ /* 0x001f280000300800 */
[----:B------:R-:W4:Y:S04]  /*20530*/  LDL.LU R32, [R1+0x934] ;  /* 0x0009340001207983 */ /* 0x000f280000300800 */
[----:B------:R-:W4:Y:S04]  /*20540*/  LDL.LU R31, [R1+0x5b0] ;  /* 0x0005b000011f7983 */ /* 0x000f280000300800 */
[----:B------:R-:W4:Y:S04]  /*20550*/  LDL.LU R30, [R1+0x92c] ;  /* 0x00092c00011e7983 */ /* 0x000f280000300800 */
[----:B------:R0:W-:Y:S04]  /*20560*/  STL [R1+0x5c4], R10 ;  /* 0x0005c40a01007387 */ /* 0x0001e80000100800 */
[----:B------:R-:W4:Y:S04]  /*20570*/  LDL.LU R29, [R1+0x5a8] ;  /* 0x0005a800011d7983 */ /* 0x000f280000300800 */
[----:B------:R-:W4:Y:S04]  /*20580*/  LDL.LU R28, [R1+0x924] ;  /* 0x00092400011c7983 */ /* 0x000f280000300800 */
[----:B0-----:R-:W4:Y:S04]  /*20590*/  LDL.LU R10, [R1+0x5a0] ;  /* 0x0005a000010a7983 */ /* 0x001f280000300800 */
[----:B------:R-:W4:Y:S04]  /*205a0*/  LDL.LU R27, [R1+0x91c] ;  /* 0x00091c00011b7983 */ /* 0x000f280000300800 */
[----:B------:R-:W4:Y:S04]  /*205b0*/  LDL.LU R26, [R1+0x918] ;  /* 0x00091800011a7983 */ /* 0x000f280000300800 */
[----:B------:R-:W4:Y:S01]  /*205c0*/  LDL.LU R25, [R1+0x208] ;  /* 0x0002080001197983 */ /* 0x000f220000300800 */
[----:B--2---:R-:W-:-:S05]  /*205d0*/  IADD3 R9, P4, PT, R9, UR21, RZ ;  /* 0x0000001509097c10 */ /* 0x004fca000ff9e0ff */
[----:B------:R0:W-:Y:S04]  /*205e0*/  STL [R1+0x928], R9 ;  /* 0x0009280901007387 */ /* 0x0001e80000100800 */
[----:B------:R-:W2:Y:S04]  /*205f0*/  LDL.LU R24, [R1+0x910] ;  /* 0x0009100001187983 */ /* 0x000ea80000300800 */
[----:B------:R-:W2:Y:S04]  /*20600*/  LDL.LU R23, [R1+0x5ac] ;  /* 0x0005ac0001177983 */ /* 0x000ea80000300800 */
[----:B0-----:R-:W2:Y:S04]  /*20610*/  LDL.LU R9, [R1+0x908] ;  /* 0x0009080001097983 */ /* 0x001ea80000300800 */
[----:B------:R-:W2:Y:S04]  /*20620*/  LDL.LU R22, [R1+0x5a4] ;  /* 0x0005a40001167983 */ /* 0x000ea80000300800 */
[----:B------:R-:W2:Y:S04]  /*20630*/  LDL.LU R21, [R1+0x900] ;  /* 0x0009000001157983 */ /* 0x000ea80000300800 */
[----:B------:R-:W2:Y:S01]  /*20640*/  LDL.LU R20, [R1+0x59c] ;  /* 0x00059c0001147983 */ /* 0x000ea20000300800 */
[----:B---3--:R-:W-:-:S05]  /*20650*/  IADD3.X R8, PT, PT, R8, UR52, RZ, P5, !PT ;  /* 0x0000003408087c10 */ /* 0x008fca000affe4ff */
[----:B------:R0:W-:Y:S04]  /*20660*/  STL [R1+0x5bc], R8 ;  /* 0x0005bc0801007387 */ /* 0x0001e80000100800 */
[----:B------:R-:W3:Y:S04]  /*20670*/  LDL.LU R19, [R1+0x598] ;  /* 0x0005980001137983 */ /* 0x000ee80000300800 */
[----:B------:R-:W3:Y:S04]  /*20680*/  LDL.LU R18, [R1+0x914] ;  /* 0x0009140001127983 */ /* 0x000ee80000300800 */
[----:B------:R-:W3:Y:S04]  /*20690*/  LDL.LU R17, [R1+0x590] ;  /* 0x0005900001117983 */ /* 0x000ee80000300800 */
[----:B------:R-:W3:Y:S04]  /*206a0*/  LDL.LU R16, [R1+0x90c] ;  /* 0x00090c0001107983 */ /* 0x000ee80000300800 */
[----:B------:R-:W3:Y:S04]  /*206b0*/  LDL.LU R15, [R1+0x588] ;  /* 0x00058800010f7983 */ /* 0x000ee80000300800 */
[----:B------:R-:W3:Y:S04]  /*206c0*/  LDL.LU R14, [R1+0x904] ;  /* 0x00090400010e7983 */ /* 0x000ee80000300800 */
[----:B------:R-:W3:Y:S04]  /*206d0*/  LDL.LU R13, [R1+0x580] ;  /* 0x00058000010d7983 */ /* 0x000ee80000300800 */
[----:B0-----:R-:W3:Y:S04]  /*206e0*/  LDL.LU R8, [R1+0x8fc] ;  /* 0x0008fc0001087983 */ /* 0x001ee80000300800 */
[----:B------:R-:W3:Y:S01]  /*206f0*/  LDL.LU R12, [R1+0x8f8] ;  /* 0x0008f800010c7983 */ /* 0x000ee20000300800 */
[----:B----4-:R-:W-:-:S05]  /*20700*/  IADD3 R7, P5, PT, R7, UR21, RZ ;  /* 0x0000001507077c10 */ /* 0x010fca000ffbe0ff */
[----:B------:R0:W-:Y:S04]  /*20710*/  STL [R1+0x920], R7 ;  /* 0x0009200701007387 */ /* 0x0001e80000100800 */
[----:B0-----:R-:W4:Y:S01]  /*20720*/  LDL.LU R7, [R1+0x594] ;  /* 0x0005940001077983 */ /* 0x001f220000300800 */
[----:B------:R-:W-:Y:S02]  /*20730*/  IADD3.X R33, PT, PT, R33, UR52, RZ, P6, !PT ;  /* 0x0000003421217c10 */ /* 0x000fe4000b7fe4ff */
[----:B------:R-:W-:Y:S02]  /*20740*/  IADD3 R11, P6, PT, R11, UR21, RZ ;  /* 0x000000150b0b7c10 */ /* 0x000fe4000ffde0ff */
[----:B------:R-:W-:-:S03]  /*20750*/  IADD3.X R32, PT, PT, R32, UR52, RZ, P2, !PT ;  /* 0x0000003420207c10 */ /* 0x000fc600097fe4ff */
[----:B------:R0:W-:Y:S01]  /*20760*/  STL [R1+0x20c], R11 ;  /* 0x00020c0b01007387 */ /* 0x0001e20000100800 */
[----:B------:R-:W-:Y:S02]  /*20770*/  IADD3 R31, P2, PT, R31, UR21, RZ ;  /* 0x000000151f1f7c10 */ /* 0x000fe4000ff5e0ff */
[----:B------:R-:W-:Y:S01]  /*20780*/  IADD3.X R30, PT, PT, R30, UR52, RZ, P3, !PT ;  /* 0x000000341e1e7c10 */ /* 0x000fe20009ffe4ff */
[----:B0-----:R-:W4:Y:S04]  /*20790*/  LDL.LU R11, [R1+0x8f0] ;  /* 0x0008f000010b7983 */ /* 0x001f280000300800 */
[----:B------:R-:W-:Y:S01]  /*207a0*/  STL [R1+0x5b4], R33 ;  /* 0x0005b42101007387 */ /* 0x000fe20000100800 */
        /* <DEDUP_REMOVED lines=8> */
[----:B------:R0:W-:Y:S01]  /*20830*/  STL [R1+0x5a0], R10 ;  /* 0x0005a00a01007387 */ /* 0x0001e20000100800 */
[----:B------:R-:W-:-:S03]  /*20840*/  IADD3.X R25, PT, PT, R25, UR52, RZ, P6, !PT ;  /* 0x0000003419197c10 */ /* 0x000fc6000b7fe4ff */
[----:B------:R-:W-:Y:S04]  /*20850*/  STL [R1+0x5a8], R29 ;  /* 0x0005a81d01007387 */ /* 0x000fe80000100800 */
[----:B0-----:R-:W4:Y:S04]  /*20860*/  LDL.LU R10, [R1+0x58c] ;  /* 0x00058c00010a7983 */ /* 0x001f280000300800 */
[----:B------:R-:W-:Y:S04]  /*20870*/  STL [R1+0x924], R28 ;  /* 0x0009241c01007387 */ /* 0x000fe80000100800 */
[----:B------:R-:W-:Y:S04]  /*20880*/  STL [R1+0x91c], R27 ;  /* 0x00091c1b01007387 */ /* 0x000fe80000100800 */
[----:B------:R-:W-:Y:S04]  /*20890*/  STL [R1+0x918], R26 ;  /* 0x0009181a01007387 */ /* 0x000fe80000100800 */
[----:B------:R-:W-:Y:S01]  /*208a0*/  STL [R1+0x208], R25 ;  /* 0x0002081901007387 */ /* 0x000fe20000100800 */
[----:B--2---:R-:W-:-:S02]  /*208b0*/  IADD3 R24, P6, PT, R24, UR21, RZ ;  /* 0x0000001518187c10 */ /* 0x004fc4000ffde0ff */
[----:B------:R-:W-:Y:S02]  /*208c0*/  IADD3.X R23, PT, PT, R23, UR52, RZ, P2, !PT ;  /* 0x0000003417177c10 */ /* 0x000fe400097fe4ff */
[----:B------:R-:W-:-:S05]  /*208d0*/  IADD3 R9, P2, PT, R9, UR21, RZ ;  /* 0x0000001509097c10 */ /* 0x000fca000ff5e0ff */
[----:B------:R0:W-:Y:S04]  /*208e0*/  STL [R1+0x908], R9 ;  /* 0x0009080901007387 */ /* 0x0001e80000100800 */
[----:B------:R-:W-:Y:S04]  /*208f0*/  STL [R1+0x910], R24 ;  /* 0x0009101801007387 */ /* 0x000fe80000100800 */
[----:B0-----:R-:W2:Y:S01]  /*20900*/  LDL.LU R9, [R1+0x8e8] ;  /* 0x0008e80001097983 */ /* 0x001ea20000300800 */
[----:B------:R-:W-:Y:S02]  /*20910*/  IADD3.X R22, PT, PT, R22, UR52, RZ, P3, !PT ;  /* 0x0000003416167c10 */ /* 0x000fe40009ffe4ff */
[----:B------:R-:W-:-:S02]  /*20920*/  IADD3 R21, P3, PT, R21, UR21, RZ ;  /* 0x0000001515157c10 */ /* 0x000fc4000ff7e0ff */
[----:B------:R-:W-:Y:S01]  /*20930*/  IADD3.X R20, PT, PT, R20, UR52, RZ, P4, !PT ;  /* 0x0000003414147c10 */ /* 0x000fe2000a7fe4ff */
[----:B------:R-:W-:Y:S01]  /*20940*/  STL [R1+0x5ac], R23 ;  /* 0x0005ac1701007387 */ /* 0x000fe20000100800 */
[----:B---3--:R-:W-:-:S03]  /*20950*/  IADD3 R19, P4, PT, R19, UR21, RZ ;  /* 0x0000001513137c10 */ /* 0x008fc6000ff9e0ff */
        /* <DEDUP_REMOVED lines=11> */
[----:B------:R-:W-:Y:S02]  /*20a10*/  IADD3 R13, P2, PT, R13, UR21, RZ ;  /* 0x000000150d0d7c10 */ /* 0x000fe4000ff5e0ff */
[----:B------:R-:W-:Y:S01]  /*20a20*/  IADD3.X R8, PT, PT, R8, UR52, RZ, P3, !PT ;  /* 0x0000003408087c10 */ /* 0x000fe20009ffe4ff */
[----:B------:R-:W-:Y:S04]  /*20a30*/  STL [R1+0x90c], R16 ;  /* 0x00090c1001007387 */ /* 0x000fe80000100800 */
[----:B------:R-:W-:Y:S01]  /*20a40*/  STL [R1+0x588], R15 ;  /* 0x0005880f01007387 */ /* 0x000fe20000100800 */
[----:B------:R-:W-:-:S03]  /*20a50*/  IADD3 R12, P3, PT, R12, UR21, RZ ;  /* 0x000000150c0c7c10 */ /* 0x000fc6000ff7e0ff */
[----:B------:R0:W-:Y:S04]  /*20a60*/  STL [R1+0x8fc], R8 ;  /* 0x0008fc0801007387 */ /* 0x0001e80000100800 */
[----:B------:R-:W-:Y:S04]  /*20a70*/  STL [R1+0x904], R14 ;  /* 0x0009040e01007387 */ /* 0x000fe80000100800 */
[----:B0-----:R-:W3:Y:S04]  /*20a80*/  LDL.LU R8, [R1+0x584] ;  /* 0x0005840001087983 */ /* 0x001ee80000300800 */
[----:B------:R-:W-:Y:S04]  /*20a90*/  STL [R1+0x580], R13 ;  /* 0x0005800d01007387 */ /* 0x000fe80000100800 */
[----:B------:R-:W3:Y:S01]  /*20aa0*/  LDL.LU R33, [R1+0x8e0] ;  /* 0x0008e00001217983 */ /* 0x000ee20000300800 */
[----:B----4-:R-:W-:-:S05]  /*20ab0*/  IADD3.X R7, PT, PT, R7, UR52, RZ, P4, !PT ;  /* 0x0000003407077c10 */ /* 0x010fca000a7fe4ff */
[----:B------:R0:W-:Y:S04]  /*20ac0*/  STL [R1+0x594], R7 ;  /* 0x0005940701007387 */ /* 0x0001e80000100800 */
[----:B------:R-:W-:Y:S04]  /*20ad0*/  STL [R1+0x8f8], R12 ;  /* 0x0008f80c01007387 */ /* 0x000fe80000100800 */
[----:B0-----:R-:W4:Y:S04]  /*20ae0*/  LDL.LU R7, [R1+0x57c] ;  /* 0x00057c0001077983 */ /* 0x001f280000300800 */
[----:B------:R-:W4:Y:S01]  /*20af0*/  LDL.LU R32, [R1+0x578] ;  /* 0x0005780001207983 */ /* 0x000f220000300800 */
[----:B------:R-:W-:-:S03]  /*20b00*/  IADD3 R11, P4, PT, R11, UR21, RZ ;  /* 0x000000150b0b7c10 */ /* 0x000fc6000ff9e0ff */
[----:B------:R-:W4:Y:S04]  /*20b10*/  LDL.LU R31, [R1+0x8f4] ;  /* 0x0008f400011f7983 */ /* 0x000f280000300800 */
[----:B------:R-:W4:Y:S04]  /*20b20*/  LDL.LU R30, [R1+0x570] ;  /* 0x00057000011e7983 */ /* 0x000f280000300800 */
[----:B------:R0:W-:Y:S04]  /*20b30*/  STL [R1+0x8f0], R11 ;  /* 0x0008f00b01007387 */ /* 0x0001e80000100800 */
[----:B------:R-:W4:Y:S04]  /*20b40*/  LDL.LU R29, [R1+0x8ec] ;  /* 0x0008ec00011d7983 */ /* 0x000f280000300800 */
[----:B------:R-:W4:Y:S04]  /*20b50*/  LDL.LU R28, [R1+0x568] ;  /* 0x00056800011c7983 */ /* 0x000f280000300800 */
[----:B0-----:R-:W4:Y:S04]  /*20b60*/  LDL.LU R11, [R1+0x8e4] ;  /* 0x0008e400010b7983 */ /* 0x001f280000300800 */
[----:B------:R-:W4:Y:S04]  /*20b70*/  LDL.LU R27, [R1+0x560] ;  /* 0x00056000011b7983 */ /* 0x000f280000300800 */
[----:B------:R-:W4:Y:S01]  /*20b80*/  LDL.LU R26, [R1+0x8dc] ;  /* 0x0008dc00011a7983 */ /* 0x000f220000300800 */
[----:B------:R-:W-:-:S03]  /*20b90*/  IADD3.X R10, PT, PT, R10, UR52, RZ, P5, !PT ;  /* 0x000000340a0a7c10 */ /* 0x000fc6000affe4ff */
        /* <DEDUP_REMOVED lines=12> */
[----:B------:R-:W2:Y:S04]  /*20c60*/  LDL.LU R17, [R1+0x8d4] ;  /* 0x0008d40001117983 */ /* 0x000ea80000300800 */
[----:B------:R-:W2:Y:S04]  /*20c70*/  LDL.LU R16, [R1+0x550] ;  /* 0x0005500001107983 */ /* 0x000ea80000300800 */
[----:B------:R-:W2:Y:S04]  /*20c80*/  LDL.LU R15, [R1+0x8cc] ;  /* 0x0008cc00010f7983 */ /* 0x000ea80000300800 */
[----:B------:R-:W2:Y:S04]  /*20c90*/  LDL.LU R14, [R1+0x548] ;  /* 0x00054800010e7983 */ /* 0x000ea80000300800 */
[----:B------:R-:W2:Y:S04]  /*20ca0*/  LDL.LU R13, [R1+0x8c4] ;  /* 0x0008c400010d7983 */ /* 0x000ea80000300800 */
[----:B0-----:R-:W2:Y:S04]  /*20cb0*/  LDL.LU R9, [R1+0x540] ;  /* 0x0005400001097983 */ /* 0x001ea80000300800 */
[----:B------:R-:W2:Y:S01]  /*20cc0*/  LDL.LU R12, [R1+0x8bc] ;  /* 0x0008bc00010c7983 */ /* 0x000ea20000300800 */
[----:B---3--:R-:W-:-:S05]  /*20cd0*/  IADD3.X R8, PT, PT, R8, UR52, RZ, P6, !PT ;  /* 0x0000003408087c10 */ /* 0x008fca000b7fe4ff */
[----:B------:R0:W-:Y:S04]  /*20ce0*/  STL [R1+0x584], R8 ;  /* 0x0005840801007387 */ /* 0x0001e80000100800 */
[----:B0-----:R-:W3:Y:S01]  /*20cf0*/  LDL.LU R8, [R1+0x8b8] ;  /* 0x0008b80001087983 */ /* 0x001ee20000300800 */
[----:B----4-:R-:W-:-:S05]  /*20d00*/  IADD3.X R7, PT, PT, R7, UR52, RZ, P2, !PT ;  /* 0x0000003407077c10 */ /* 0x010fca00097fe4ff */
[----:B------:R0:W-:Y:S04]  /*20d10*/  STL [R1+0x57c], R7 ;  /* 0x00057c0701007387 */ /* 0x0001e80000100800 */
[----:B0-----:R-:W4:Y:S01]  /*20d20*/  LDL.LU R7, [R1+0x554] ;  /* 0x0005540001077983 */ /* 0x001f220000300800 */
[----:B------:R-:W-:Y:S02]  /*20d30*/  IADD3 R33, P6, PT, R33, UR21, RZ ;  /* 0x0000001521217c10 */ /* 0x000fe4000ffde0ff */
[----:B------:R-:W-:Y:S02]  /*20d40*/  IADD3 R32, P2, PT, R32, UR21, RZ ;  /* 0x0000001520207c10 */ /* 0x000fe4000ff5e0ff */
[----:B------:R-:W-:Y:S02]  /*20d50*/  IADD3.X R31, PT, PT, R31, UR52, RZ, P3, !PT ;  /* 0x000000341f1f7c10 */ /* 0x000fe40009ffe4ff */
[----:B------:R-:W-:Y:S01]  /*20d60*/  IADD3 R30, P3, PT, R30, UR21, RZ ;  /* 0x000000151e1e7c10 */ /* 0x000fe2000ff7e0ff */
[----:B------:R-:W-:Y:S01]  /*20d70*/  STL [R1+0x8e0], R33 ;  /* 0x0008e02101007387 */ /* 0x000fe20000100800 */
[----:B------:R-:W-:-:S02]  /*20d80*/  IADD3.X R29, PT, PT, R29, UR52, RZ, P4, !PT ;  /* 0x000000341d1d7c10 */ /* 0x000fc4000a7fe4ff */
[----:B------:R-:W-:Y:S01]  /*20d90*/  IADD3.X R11, PT, PT, R11, UR52, RZ, P5, !PT ;  /* 0x000000340b0b7c10 */ /* 0x000fe2000affe4ff */
[----:B------:R-:W-:Y:S01]  /*20da0*/  STL [R1+0x578], R32 ;  /* 0x0005782001007387 */ /* 0x000fe20000100800 */
[----:B------:R-:W-:-:S03]  /*20db0*/  IADD3 R28, P4, PT, R28, UR21, RZ ;  /* 0x000000151c1c7c10 */ /* 0x000fc6000ff9e0ff */
        /* <DEDUP_REMOVED lines=8> */
[----:B0-----:R-:W4:Y:S01]  /*20e40*/  LDL.LU R11, [R1+0x8b0] ;  /* 0x0008b000010b7983 */ /* 0x001f220000300800 */
        /* <DEDUP_REMOVED lines=9> */
[----:B------:R0:W-:Y:S04]  /*20ee0*/  STL [R1+0x56c], R10 ;  /* 0x00056c0a01007387 */ /* 0x0001e80000100800 */
[----:B------:R-:W-:Y:S04]  /*20ef0*/  STL [R1+0x574], R24 ;  /* 0x0005741801007387 */ /* 0x000fe80000100800 */
[----:B0-----:R-:W4:Y:S04]  /*20f00*/  LDL.LU R10, [R1+0x54c] ;  /* 0x00054c00010a7983 */ /* 0x001f280000300800 */
[----:B------:R-:W-:Y:S04]  /*20f10*/  STL [R1+0x8d0], R23 ;  /* 0x0008d01701007387 */ /* 0x000fe80000100800 */
[----:B------:R-:W-:Y:S04]  /*20f20*/  STL [R1+0x8c8], R22 ;  /* 0x0008c81601007387 */ /* 0x000fe80000100800 */
[----:B------:R-:W-:Y:S04]  /*20f30*/  STL [R1+0x564], R21 ;  /* 0x0005641501007387 */ /* 0x000fe80000100800 */
[----:B------:R-:W-:Y:S01]  /*20f40*/  STL [R1+0x8c0], R20 ;  /* 0x0008c01401007387 */ /* 0x000fe20000100800 */
[----:B--2---:R-:W-:-:S02]  /*20f50*/  IADD3.X R19, PT, PT, R19, UR52, RZ, P5, !PT ;  /* 0x0000003413137c10 */ /* 0x004fc4000affe4ff */
        /* <DEDUP_REMOVED lines=9> */
[----:B------:R-:W-:Y:S02]  /*20ff0*/  IADD3.X R13, PT, PT, R13, UR52, RZ, P3, !PT ;  /* 0x000000340d0d7c10 */ /* 0x000fe40009ffe4ff */
[----:B------:R-:W-:Y:S01]  /*21000*/  IADD3 R9, P3, PT, R9, UR21, RZ ;  /* 0x0000001509097c10 */ /* 0x000fe2000ff7e0ff */
[----:B------:R-:W-:Y:S04]  /*21010*/  STL [R1+0x8cc], R15 ;  /* 0x0008cc0f01007387 */ /* 0x000fe80000100800 */
[----:B------:R0:W-:Y:S04]  /*21020*/  STL [R1+0x540], R9 ;  /* 0x0005400901007387 */ /* 0x0001e80000100800 */
[----:B------:R-:W-:Y:S04]  /*21030*/  STL [R1+0x548], R14 ;  /* 0x0005480e01007387 */ /* 0x000fe80000100800 */
[----:B0-----:R-:W2:Y:S01]  /*21040*/  LDL.LU R9, [R1+0x8a8] ;  /* 0x0008a80001097983 */ /* 0x001ea20000300800 */
[----:B------:R-:W-:-:S03]  /*21050*/  IADD3.X R12, PT, PT, R12, UR52, RZ, P4, !PT ;  /* 0x000000340c0c7c10 */ /* 0x000fc6000a7fe4ff */
[----:B------:R-:W-:Y:S04]  /*21060*/  STL [R1+0x8c4], R13 ;  /* 0x0008c40d01007387 */ /* 0x000fe80000100800 */
[----:B------:R-:W2:Y:S01]  /*21070*/  LDL.LU R33, [R1+0x544] ;  /* 0x0005440001217983 */ /* 0x000ea20000300800 */
[----:B---3--:R-:W-:-:S05]  /*21080*/  IADD3 R8, P4, PT, R8, UR21, RZ ;  /* 0x0000001508087c10 */ /* 0x008fca000ff9e0ff */
[----:B------:R0:W-:Y:S04]  /*21090*/  STL [R1+0x8b8], R8 ;  /* 0x0008b80801007387 */ /* 0x0001e80000100800 */
[----:B------:R-:W-:Y:S04]  /*210a0*/  STL [R1+0x8bc], R12 ;  /* 0x0008bc0c01007387 */ /* 0x000fe80000100800 */
[----:B0-----:R-:W3:Y:S04]  /*210b0*/  LDL.LU R8, [R1+0x8a0] ;  /* 0x0008a00001087983 */ /* 0x001ee80000300800 */
[----:B------:R-:W3:Y:S04]  /*210c0*/  LDL.LU R32, [R1+0x53c] ;  /* 0x00053c0001207983 */ /* 0x000ee80000300800 */
[----:B------:R-:W3:Y:S01]  /*210d0*/  LDL.LU R31, [R1+0x538] ;  /* 0x00053800011f7983 */ /* 0x000ee20000300800 */
[----:B----4-:R-:W-:-:S03]  /*210e0*/  IADD3.X R7, PT, PT, R7, UR52, RZ, P5, !PT ;  /* 0x0000003407077c10 */ /* 0x010fc6000affe4ff */
        /* <DEDUP_REMOVED lines=8> */
[----:B------:R-:W-:-:S05]  /*21170*/  IADD3 R11, P5, PT, R11, UR21, RZ ;  /* 0x000000150b0b7c10 */ /* 0x000fca000ffbe0ff */
[----:B------:R0:W-:Y:S04]  /*21180*/  STL [R1+0x8b0], R11 ;  /* 0x0008b00b01007387 */ /* 0x0001e80000100800 */
[----:B------:R-:W4:Y:S04]  /*21190*/  LDL.LU R24, [R1+0x898] ;  /* 0x0008980001187983 */ /* 0x000f280000300800 */
[----:B------:R-:W4:Y:S04]  /*211a0*/  LDL.LU R23, [R1+0x534] ;  /* 0x0005340001177983 */ /* 0x000f280000300800 */
[----:B0-----:R-:W4:Y:S04]  /*211b0*/  LDL.LU R11, [R1+0x890] ;  /* 0x00089000010b7983 */ /* 0x001f280000300800 */
[----:B------:R-:W4:Y:S04]  /*211c0*/  LDL.LU R22, [R1+0x52c] ;  /* 0x00052c0001167983 */ /* 0x000f280000300800 */
[----:B------:R-:W4:Y:S04]  /*211d0*/  LDL.LU R21, [R1+0x888] ;  /* 0x0008880001157983 */ /* 0x000f280000300800 */
[----:B------:R-:W4:Y:S01]  /*211e0*/  LDL.LU R20, [R1+0x524] ;  /* 0x0005240001147983 */ /* 0x000f220000300800 */
[----:B------:R-:W-:-:S05]  /*211f0*/  IADD3.X R10, PT, PT, R10, UR52, RZ, P6, !PT ;  /* 0x000000340a0a7c10 */ /* 0x000fca000b7fe4ff */
[----:B------:R0:W-:Y:S04]  /*21200*/  STL [R1+0x54c], R10 ;  /* 0x00054c0a01007387 */ /* 0x0001e80000100800 */
[----:B------:R-:W4:Y:S04]  /*21210*/  LDL.LU R19, [R1+0x880] ;  /* 0x0008800001137983 */ /* 0x000f280000300800 */
[----:B------:R-:W4:Y:S04]  /*21220*/  LDL.LU R18, [R1+0x51c] ;  /* 0x00051c0001127983 */ /* 0x000f280000300800 */
[----:B------:R-:W4:Y:S04]  /*21230*/  LDL.LU R17, [R1+0x518] ;  /* 0x0005180001117983 */ /* 0x000f280000300800 */
[----:B------:R-:W4:Y:S04]  /*21240*/  LDL.LU R16, [R1+0x894] ;  /* 0x0008940001107983 */ /* 0x000f280000300800 */
[----:B------:R-:W4:Y:S04]  /*21250*/  LDL.LU R15, [R1+0x510] ;  /* 0x00051000010f7983 */ /* 0x000f280000300800 */
[----:B------:R-:W4:Y:S04]  /*21260*/  LDL.LU R14, [R1+0x88c] ;  /* 0x00088c00010e7983 */ /* 0x000f280000300800 */
[----:B------:R-:W4:Y:S04]  /*21270*/  LDL.LU R13, [R1+0x508] ;  /* 0x00050800010d7983 */ /* 0x000f280000300800 */
[----:B0-----:R-:W4:Y:S04]  /*21280*/  LDL.LU R10, [R1+0x884] ;  /* 0x00088400010a7983 */ /* 0x001f280000300800 */
[----:B------:R-:W4:Y:S01]  /*21290*/  LDL.LU R12, [R1+0x500] ;  /* 0x00050000010c7983 */ /* 0x000f220000300800 */
[----:B--2---:R-:W-:-:S05]  /*212a0*/  IADD3 R9, P6, PT, R9, UR21, RZ ;  /* 0x0000001509097c10 */ /* 0x004fca000ffde0ff */
[----:B------:R0:W-:Y:S04]  /*212b0*/  STL [R1+0x8a8], R9 ;  /* 0x0008a80901007387 */ /* 0x0001e80000100800 */
[----:B0-----:R-:W2:Y:S01]  /*212c0*/  LDL.LU R9, [R1+0x87c] ;  /* 0x00087c0001097983 */ /* 0x001ea20000300800 */
[----:B------:R-:W-:Y:S02]  /*212d0*/  IADD3.X R33, PT, PT, R33, UR52, RZ, P2, !PT ;  /* 0x0000003421217c10 */ /* 0x000fe400097fe4ff */
[----:B---3--:R-:W-:Y:S02]  /*212e0*/  IADD3 R8, P2, PT, R8, UR21, RZ ;  /* 0x0000001508087c10 */ /* 0x008fe4000ff5e0ff */
[----:B------:R-:W-:-:S03]  /*212f0*/  IADD3.X R32, PT, PT, R32, UR52, RZ, P3, !PT ;  /* 0x0000003420207c10 */ /* 0x000fc60009ffe4ff */
[----:B------:R0:W-:Y:S01]  /*21300*/  STL [R1+0x8a0], R8 ;  /* 0x0008a00801007387 */ /* 0x0001e20000100800 */
[----:B------:R-:W-:Y:S02]  /*21310*/  IADD3 R31, P3, PT, R31, UR21, RZ ;  /* 0x000000151f1f7c10 */ /* 0x000fe4000ff7e0ff */
[----:B----4-:R-:W-:Y:S01]  /*21320*/  IADD3.X R30, PT, PT, R30, UR52, RZ, P4, !PT ;  /* 0x000000341e1e7c10 */ /* 0x010fe2000a7fe4ff */
[----:B0-----:R-:W3:Y:S04]  /*21330*/  LDL.LU R8, [R1+0x878] ;  /* 0x0008780001087983 */ /* 0x001ee80000300800 */
[----:B------:R-:W-:Y:S01]  /*21340*/  STL [R1+0x544], R33 ;  /* 0x0005442101007387 */ /* 0x000fe20000100800 */
[----:B------:R-:W-:Y:S02]  /*21350*/  IADD3 R29, P4, PT, R29, UR21, RZ ;  /* 0x000000151d1d7c10 */ /* 0x000fe4000ff9e0ff */
[----:B------:R-:W-:Y:S01]  /*21360*/  IADD3.X R28, PT, PT, R28, UR52, RZ, P5, !PT ;  /* 0x000000341c1c7c10 */ /* 0x000fe2000affe4ff */
[----:B------:R-:W-:Y:S01]  /*21370*/  STL [R1+0x53c], R32 ;  /* 0x00053c2001007387 */ /* 0x000fe20000100800 */
[----:B------:R-:W-:-:S03]  /*21380*/  IADD3 R7, P5, PT, R7, UR21, RZ ;  /* 0x0000001507077c10 */ /* 0x000fc6000ffbe0ff */
[----:B------:R-:W-:Y:S04]  /*21390*/  STL [R1+0x538], R31 ;  /* 0x0005381f01007387 */ /* 0x000fe80000100800 */
[----:B------:R-:W-:Y:S04]  /*213a0*/  STL [R1+0x8b4], R30 ;  /* 0x0008b41e01007387 */ /* 0x000fe80000100800 */
[----:B------:R0:W-:Y:S04]  /*213b0*/  STL [R1+0x528], R7 ;  /* 0x0005280701007387 */ /* 0x0001e80000100800 */
[----:B------:R-:W-:Y:S04]  /*213c0*/  STL [R1+0x530], R29 ;  /* 0x0005301d01007387 */ /* 0x000fe80000100800 */
[----:B0-----:R-:W4:Y:S01]  /*213d0*/  LDL.LU R7, [R1+0x514] ;  /* 0x0005140001077983 */ /* 0x001f220000300800 */
[----:B------:R-:W-:-:S02]  /*213e0*/  IADD3.X R27, PT, PT, R27, UR52, RZ, P6, !PT ;  /* 0x000000341b1b7c10 */ /* 0x000fc4000b7fe4ff */
[----:B------:R-:W-:Y:S02]  /*213f0*/  IADD3 R26, P6, PT, R26, UR21, RZ ;  /* 0x000000151a1a7c10 */ /* 0x000fe4000ffde0ff */
[----:B------:R-:W-:Y:S01]  /*21400*/  IADD3.X R25, PT, PT, R25, UR52, RZ, P2, !PT ;  /* 0x0000003419197c10 */ /* 0x000fe200097fe4ff */
        /* <DEDUP_REMOVED lines=24> */
[----:B------:R-:W-:Y:S04]  /*21590*/  STL [R1+0x51c], R18 ;  /* 0x00051c1201007387 */ /* 0x000fe80000100800 */
[----:B------:R-:W-:Y:S01]  /*215a0*/  STL [R1+0x518], R17 ;  /* 0x0005181101007387 */ /* 0x000fe20000100800 */
[----:B------:R-:W-:-:S03]  /*215b0*/  IADD3.X R10, PT, PT, R10, UR52, RZ, P4, !PT ;  /* 0x000000340a0a7c10 */ /* 0x000fc6000a7fe4ff */
[----:B------:R-:W-:Y:S01]  /*215c0*/  STL [R1+0x894], R16 ;  /* 0x0008941001007387 */ /* 0x000fe20000100800 */
[----:B------:R-:W-:-:S03]  /*215d0*/  IADD3 R13, P3, PT, R13, UR21, RZ ;  /* 0x000000150d0d7c10 */ /* 0x000fc6000ff7e0ff */
[----:B------:R-:W-:Y:S01]  /*215e0*/  STL [R1+0x510], R15 ;  /* 0x0005100f01007387 */ /* 0x000fe20000100800 */
[----:B------:R-:W-:-:S03]  /*215f0*/  IADD3 R12, P4, PT, R12, UR21, RZ ;  /* 0x000000150c0c7c10 */ /* 0x000fc6000ff9e0ff */
[----:B------:R0:W-:Y:S04]  /*21600*/  STL [R1+0x884], R10 ;  /* 0x0008840a01007387 */ /* 0x0001e80000100800 */
[----:B------:R-:W-:Y:S04]  /*21610*/  STL [R1+0x88c], R14 ;  /* 0x00088c0e01007387 */ /* 0x000fe80000100800 */
[----:B0-----:R-:W4:Y:S04]  /*21620*/  LDL.LU R10, [R1+0x50c] ;  /* 0x00050c00010a7983 */ /* 0x001f280000300800 */
[----:B------:R-:W-:Y:S04]  /*21630*/  STL [R1+0x508], R13 ;  /* 0x0005080d01007387 */ /* 0x000fe80000100800 */
[----:B------:R-:W4:Y:S01]  /*21640*/  LDL.LU R33, [R1+0x868] ;  /* 0x0008680001217983 */ /* 0x000f220000300800 */
[----:B--2---:R-:W-:-:S05]  /*21650*/  IADD3.X R9, PT, PT, R9, UR52, RZ, P5, !PT ;  /* 0x0000003409097c10 */ /* 0x004fca000affe4ff */
[----:B------:R0:W-:Y:S04]  /*21660*/  STL [R1+0x87c], R9 ;  /* 0x00087c0901007387 */ /* 0x0001e80000100800 */
[----:B------:R-:W-:Y:S04]  /*21670*/  STL [R1+0x500], R12 ;  /* 0x0005000c01007387 */ /* 0x000fe80000100800 */
[----:B0-----:R-:W2:Y:S04]  /*21680*/  LDL.LU R9, [R1+0x504] ;  /* 0x0005040001097983 */ /* 0x001ea80000300800 */
[----:B------:R-:W2:Y:S04]  /*21690*/  LDL.LU R32, [R1+0x860] ;  /* 0x0008600001207983 */ /* 0x000ea80000300800 */
[----:B------:R-:W2:Y:S04]  /*216a0*/  LDL.LU R31, [R1+0x4fc] ;  /* 0x0004fc00011f7983 */ /* 0x000ea80000300800 */
[----:B------:R-:W2:Y:S01]  /*216b0*/  LDL.LU R30, [R1+0x4f8] ;  /* 0x0004f800011e7983 */ /* 0x000ea20000300800 */
[----:B---3--:R-:W-:-:S05]  /*216c0*/  IADD3 R8, P5, PT, R8, UR21, RZ ;  /* 0x0000001508087c10 */ /* 0x008fca000ffbe0ff */
[----:B------:R0:W-:Y:S04]  /*216d0*/  STL [R1+0x878], R8 ;  /* 0x0008780801007387 */ /* 0x0001e80000100800 */
[----:B------:R-:W3:Y:S04]  /*216e0*/  LDL.LU R29, [R1+0x874] ;  /* 0x00087400011d7983 */ /* 0x000ee80000300800 */
[----:B------:R-:W3:Y:S04]  /*216f0*/  LDL.LU R28, [R1+0x4f0] ;  /* 0x0004f000011c7983 */ /* 0x000ee80000300800 */
[----:B0-----:R-:W3:Y:S04]  /*21700*/  LDL.LU R8, [R1+0x86c] ;  /* 0x00086c0001087983 */ /* 0x001ee80000300800 */
[----:B------:R-:W3:Y:S04]  /*21710*/  LDL.LU R27, [R1+0x4e8] ;  /* 0x0004e800011b7983 */ /* 0x000ee80000300800 */
[----:B------:R-:W3:Y:S04]  /*21720*/  LDL.LU R26, [R1+0x864] ;  /* 0x00086400011a7983 */ /* 0x000ee80000300800 */
[----:B------:R-:W3:Y:S01]  /*21730*/  LDL.LU R25, [R1+0x4e0] ;  /* 0x0004e00001197983 */ /* 0x000ee20000300800 */
[----:B----4-:R-:W-:-:S05]  /*21740*/  IADD3.X R7, PT, PT, R7, UR52, RZ, P6, !PT ;  /* 0x0000003407077c10 */ /* 0x010fca000b7fe4ff */
        /* <DEDUP_REMOVED lines=18> */
[----:B------:R-:W-:-:S05]  /*21870*/  IADD3.X R10, PT, PT, R10, UR52, RZ, P2, !PT ;  /* 0x000000340a0a7c10 */ /* 0x000fca00097fe4ff */
[----:B------:R0:W-:Y:S04]  /*21880*/  STL [R1+0x50c], R10 ;  /* 0x00050c0a01007387 */ /* 0x0001e80000100800 */
[----:B0-----:R-:W4:Y:S01]  /*21890*/  LDL.LU R10, [R1+0x4c0] ;  /* 0x0004c000010a7983 */ /* 0x001f220000300800 */
[----:B------:R-:W-:Y:S02]  /*218a0*/  IADD3 R33, P2, PT, R33, UR21, RZ ;  /* 0x0000001521217c10 */ /* 0x000fe4000ff5e0ff */
[----:B--2---:R-:W-:-:S05]  /*218b0*/  IADD3.X R9, PT, PT, R9, UR52, RZ, P3, !PT ;  /* 0x0000003409097c10 */ /* 0x004fca0009ffe4ff */
[----:B------:R0:W-:Y:S04]  /*218c0*/  STL [R1+0x504], R9 ;  /* 0x0005040901007387 */ /* 0x0001e80000100800 */
[----:B0-----:R-:W2:Y:S01]  /*218d0*/  LDL.LU R9, [R1+0x83c] ;  /* 0x00083c0001097983 */ /* 0x001ea20000300800 */
[----:B------:R-:W-:Y:S02]  /*218e0*/  IADD3 R32, P3, PT, R32, UR21, RZ ;  /* 0x0000001520207c10 */ /* 0x000fe4000ff7e0ff */
[----:B------:R-:W-:Y:S02]  /*218f0*/  IADD3.X R31, PT, PT, R31, UR52, RZ, P4, !PT ;  /* 0x000000341f1f7c10 */ /* 0x000fe4000a7fe4ff */
[----:B------:R-:W-:Y:S01]  /*21900*/  IADD3 R30, P4, PT, R30, UR21, RZ ;  /* 0x000000151e1e7c10 */ /* 0x000fe2000ff9e0ff */
[----:B------:R-:W-:Y:S04]  /*21910*/  STL [R1+0x868], R33 ;  /* 0x0008682101007387 */ /* 0x000fe80000100800 */
[----:B------:R-:W-:Y:S01]  /*21920*/  STL [R1+0x860], R32 ;  /* 0x0008602001007387 */ /* 0x000fe20000100800 */
[----:B---3--:R-:W-:-:S03]  /*21930*/  IADD3.X R29, PT, PT, R29, UR52, RZ, P5, !PT ;  /* 0x000000341d1d7c10 */ /* 0x008fc6000affe4ff */
[----:B------:R-:W-:Y:S01]  /*21940*/  STL [R1+0x4fc], R31 ;  /* 0x0004fc1f01007387 */ /* 0x000fe20000100800 */
[----:B------:R-:W-:Y:S02]  /*21950*/  IADD3 R28, P5, PT, R28, UR21, RZ ;  /* 0x000000151c1c7c10 */ /* 0x000fe4000ffbe0ff */
[----:B------:R-:W-:Y:S01]  /*21960*/  IADD3.X R8, PT, PT, R8, UR52, RZ, P6, !PT ;  /* 0x0000003408087c10 */ /* 0x000fe2000b7fe4ff */
[----:B------:R-:W-:Y:S01]  /*21970*/  STL [R1+0x4f8], R30 ;  /* 0x0004f81e01007387 */ /* 0x000fe20000100800 */
[----:B------:R-:W-:-:S03]  /*21980*/  IADD3 R27, P6, PT, R27, UR21, RZ ;  /* 0x000000151b1b7c10 */ /* 0x000fc6000ffde0ff */
[----:B------:R0:W-:Y:S01]  /*21990*/  STL [R1+0x86c], R8 ;  /* 0x00086c0801007387 */ /* 0x0001e20000100800 */
[----:B------:R-:W-:-:S03]  /*219a0*/  IADD3.X R26, PT, PT, R26, UR52, RZ, P2, !PT ;  /* 0x000000341a1a7c10 */ /* 0x000fc600097fe4ff */
[----:B------:R-:W-:Y:S01]  /*219b0*/  STL [R1+0x874], R29 ;  /* 0x0008741d01007387 */ /* 0x000fe20000100800 */
[----:B------:R-:W-:-:S03]  /*219c0*/  IADD3 R25, P2, PT, R25, UR21, RZ ;  /* 0x0000001519197c10 */ /* 0x000fc6000ff5e0ff */
[----:B0-----:R-:W3:Y:S04]  /*219d0*/  LDL.LU R8, [R1+0x838] ;  /* 0x0008380001087983 */ /* 0x001ee80000300800 */
[----:B------:R-:W-:Y:S04]  /*219e0*/  STL [R1+0x4f0], R28 ;  /* 0x0004f01c01007387 */ /* 0x000fe80000100800 */
[----:B------:R-:W-:Y:S01]  /*219f0*/  STL [R1+0x4e8], R27 ;  /* 0x0004e81b01007387 */ /* 0x000fe20000100800 */
[----:B----4-:R-:W-:-:S03]  /*21a00*/  IADD3.X R24, PT, PT, R24, UR52, RZ, P3, !PT ;  /* 0x0000003418187c10 */ /* 0x010fc60009ffe4ff */
[----:B------:R-:W-:Y:S01]  /*21a10*/  STL [R1+0x864], R26 ;  /* 0x0008641a01007387 */ /* 0x000fe20000100800 */
[----:B------:R-:W-:-:S03]  /*21a20*/  IADD3.X R7, PT, PT, R7, UR52, RZ, P4, !PT ;  /* 0x0000003407077c10 */ /* 0x000fc6000a7fe4ff */
[----:B------:R-:W-:Y:S04]  /*21a30*/  STL [R1+0x4e0], R25 ;  /* 0x0004e01901007387 */ /* 0x000fe80000100800 */
[----:B------:R0:W-:Y:S04]  /*21a40*/  STL [R1+0x4f4], R7 ;  /* 0x0004f40701007387 */ /* 0x0001e80000100800 */
[----:B------:R-:W-:Y:S04]  /*21a50*/  STL [R1+0x85c], R24 ;  /* 0x00085c1801007387 */ /* 0x000fe80000100800 */
[----:B0-----:R-:W4:Y:S01]  /*21a60*/  LDL.LU R7, [R1+0x4d4] ;  /* 0x0004d40001077983 */ /* 0x001f220000300800 */
[----:B------:R-:W-:-:S02]  /*21a70*/  IADD3 R23, P3, PT, R23, UR21, RZ ;  /* 0x0000001517177c10 */ /* 0x000fc4000ff7e0ff */
[----:B------:R-:W-:Y:S02]  /*21a80*/  IADD3 R22, P4, PT, R22, UR21, RZ ;  /* 0x0000001516167c10 */ /* 0x000fe4000ff9e0ff */
[----:B------:R-:W-:Y:S02]  /*21a90*/  IADD3.X R21, PT, PT, R21, UR52, RZ, P5, !PT ;  /* 0x0000003415157c10 */ /* 0x000fe4000affe4ff */
[----:B------:R-:W-:Y:S01]  /*21aa0*/  IADD3 R20, P5, PT, R20, UR21, RZ ;  /* 0x0000001514147c10 */ /* 0x000fe2000ffbe0ff */
        /* <DEDUP_REMOVED lines=18> */
[----:B------:R0:W-:Y:S04]  /*21bd0*/  STL [R1+0x4c8], R11 ;  /* 0x0004c80b01007387 */ /* 0x0001e80000100800 */
[----:B------:R-:W-:Y:S04]  /*21be0*/  STL [R1+0x4d0], R14 ;  /* 0x0004d00e01007387 */ /* 0x000fe80000100800 */
[----:B0-----:R-:W4:Y:S04]  /*21bf0*/  LDL.LU R11, [R1+0x830] ;  /* 0x00083000010b7983 */ /* 0x001f280000300800 */
[----:B------:R-:W-:Y:S04]  /*21c00*/  STL [R1+0x84c], R13 ;  /* 0x00084c0d01007387 */ /* 0x000fe80000100800 */
[----:B------:R-:W4:Y:S01]  /*21c10*/  LDL.LU R33, [R1+0x4cc] ;  /* 0x0004cc0001217983 */ /* 0x000f220000300800 */
[----:B------:R-:W-:-:S05]  /*21c20*/  IADD3 R10, P5, PT, R10, UR21, RZ ;  /* 0x000000150a0a7c10 */ /* 0x000fca000ffbe0ff */
[----:B------:R0:W-:Y:S04]  /*21c30*/  STL [R1+0x4c0], R10 ;  /* 0x0004c00a01007387 */ /* 0x0001e80000100800 */
[----:B------:R-:W-:Y:S04]  /*21c40*/  STL [R1+0x844], R12 ;  /* 0x0008440c01007387 */ /* 0x000fe80000100800 */
[----:B0-----:R-:W4:Y:S04]  /*21c50*/  LDL.LU R10, [R1+0x828] ;  /* 0x00082800010a7983 */ /* 0x001f280000300800 */
[----:B------:R-:W4:Y:S04]  /*21c60*/  LDL.LU R32, [R1+0x4c4] ;  /* 0x0004c40001207983 */ /* 0x000f280000300800 */
[----:B------:R-:W4:Y:S04]  /*21c70*/  LDL.LU R31, [R1+0x820] ;  /* 0x00082000011f7983 */ /* 0x000f280000300800 */
[----:B------:R-:W4:Y:S01]  /*21c80*/  LDL.LU R30, [R1+0x4bc] ;  /* 0x0004bc00011e7983 */ /* 0x000f220000300800 */
[----:B--2---:R-:W-:-:S05]  /*21c90*/  IADD3.X R9, PT, PT, R9, UR52, RZ, P6, !PT ;  /* 0x0000003409097c10 */ /* 0x004fca000b7fe4ff */
[----:B------:R0:W-:Y:S04]  /*21ca0*/  STL [R1+0x83c], R9 ;  /* 0x00083c0901007387 */ /* 0x0001e80000100800 */
[----:B------:R-:W2:Y:S04]  /*21cb0*/  LDL.LU R29, [R1+0x4b8] ;  /* 0x0004b800011d7983 */ /* 0x000ea80000300800 */
[----:B------:R-:W2:Y:S04]  /*21cc0*/  LDL.LU R28, [R1+0x834] ;  /* 0x00083400011c7983 */ /* 0x000ea80000300800 */
        /* <DEDUP_REMOVED lines=23> */
[----:B------:R-:W-:-:S05]  /*21e40*/  IADD3 R11, P2, PT, R11, UR21, RZ ;  /* 0x000000150b0b7c10 */ /* 0x000fca000ff5e0ff */
[----:B------:R0:W-:Y:S01]  /*21e50*/  STL [R1+0x830], R11 ;  /* 0x0008300b01007387 */ /* 0x0001e20000100800 */
[----:B------:R-:W-:-:S03]  /*21e60*/  IADD3.X R33, PT, PT, R33, UR52, RZ, P3, !PT ;  /* 0x0000003421217c10 */ /* 0x000fc60009ffe4ff */
[----:B0-----:R-:W4:Y:S01]  /*21e70*/  LDL.LU R11, [R1+0x804] ;  /* 0x00080400010b7983 */ /* 0x001f220000300800 */
[----:B------:R-:W-:Y:S02]  /*21e80*/  IADD3 R10, P3, PT, R10, UR21, RZ ;  /* 0x000000150a0a7c10 */ /* 0x000fe4000ff7e0ff */
[----:B------:R-:W-:-:S03]  /*21e90*/  IADD3.X R32, PT, PT, R32, UR52, RZ, P4, !PT ;  /* 0x0000003420207c10 */ /* 0x000fc6000a7fe4ff */
[----:B------:R0:W-:Y:S01]  /*21ea0*/  STL [R1+0x828], R10 ;  /* 0x0008280a01007387 */ /* 0x0001e20000100800 */
[----:B------:R-:W-:Y:S02]  /*21eb0*/  IADD3 R31, P4, PT, R31, UR21, RZ ;  /* 0x000000151f1f7c10 */ /* 0x000fe4000ff9e0ff */
[----:B------:R-:W-:Y:S01]  /*21ec0*/  IADD3.X R30, PT, PT, R30, UR52, RZ, P5, !PT ;  /* 0x000000341e1e7c10 */ /* 0x000fe2000affe4ff */
        /* <DEDUP_REMOVED lines=14> */
[----:B------:R-:W-:Y:S04]  /*21fb0*/  STL [R1+0x834], R28 ;  /* 0x0008341c01007387 */ /* 0x000fe80000100800 */
[----:B------:R-:W-:Y:S01]  /*21fc0*/  STL [R1+0x82c], R27 ;  /* 0x00082c1b01007387 */ /* 0x000fe20000100800 */
[----:B---3--:R-:W-:Y:S02]  /*21fd0*/  IADD3 R24, P3, PT, R24, UR21, RZ ;  /* 0x0000001518187c10 */ /* 0x008fe4000ff7e0ff */
[----:B------:R-:W-:Y:S01]  /*21fe0*/  IADD3.X R23, PT, PT, R23, UR52, RZ, P4, !PT ;  /* 0x0000003417177c10 */ /* 0x000fe2000a7fe4ff */
        /* <DEDUP_REMOVED lines=8> */
[----:B0-----:R-:W3:Y:S04]  /*22070*/  LDL.LU R8, [R1+0x7f8] ;  /* 0x0007f80001087983 */ /* 0x001ee80000300800 */
[----:B------:R-:W-:Y:S01]  /*22080*/  STL [R1+0x81c], R23 ;  /* 0x00081c1701007387 */ /* 0x000fe20000100800 */
[----:B----4-:R-:W-:-:S03]  /*22090*/  IADD3 R19, P6, PT, R19, UR21, RZ ;  /* 0x0000001513137c10 */ /* 0x010fc6000ffde0ff */
        /* <DEDUP_REMOVED lines=13> */
[----:B------:R-:W-:Y:S04]  /*22170*/  STL [R1+0x498], R15 ;  /* 0x0004980f01007387 */ /* 0x000fe80000100800 */
[----:B------:R0:W-:Y:S04]  /*22180*/  STL [R1+0x80c], R7 ;  /* 0x00080c0701007387 */ /* 0x0001e80000100800 */
[----:B------:R-:W-:Y:S04]  /*22190*/  STL [R1+0x814], R14 ;  /* 0x0008140e01007387 */ /* 0x000fe80000100800 */
[----:B0-----:R-:W4:Y:S01]  /*221a0*/  LDL.LU R7, [R1+0x494] ;  /* 0x0004940001077983 */ /* 0x001f220000300800 */
[----:B------:R-:W-:-:S02]  /*221b0*/  IADD3 R13, P4, PT, R13, UR21, RZ ;  /* 0x000000150d0d7c10 */ /* 0x000fc4000ff9e0ff */
[----:B------:R-:W-:-:S03]  /*221c0*/  IADD3 R12, P5, PT, R12, UR21, RZ ;  /* 0x000000150c0c7c10 */ /* 0x000fc6000ffbe0ff */
[----:B------:R-:W-:Y:S04]  /*221d0*/  STL [R1+0x490], R13 ;  /* 0x0004900d01007387 */ /* 0x000fe80000100800 */
[----:B------:R-:W4:Y:S01]  /*221e0*/  LDL.LU R33, [R1+0x7f0] ;  /* 0x0007f00001217983 */ /* 0x000f220000300800 */
[----:B------:R-:W-:-:S05]  /*221f0*/  IADD3.X R11, PT, PT, R11, UR52, RZ, P6, !PT ;  /* 0x000000340b0b7c10 */ /* 0x000fca000b7fe4ff */
[----:B------:R0:W-:Y:S04]  /*22200*/  STL [R1+0x804], R11 ;  /* 0x0008040b01007387 */ /* 0x0001e80000100800 */
[----:B------:R-:W-:Y:S04]  /*22210*/  STL [R1+0x488], R12 ;  /* 0x0004880c01007387 */ /* 0x000fe80000100800 */
        /* <DEDUP_REMOVED lines=31> */
[----:B----4-:R-:W-:-:S05]  /*22410*/  IADD3.X R7, PT, PT, R7, UR52, RZ, P3, !PT ;  /* 0x0000003407077c10 */ /* 0x010fca0009ffe4ff */
[----:B------:R0:W-:Y:S04]  /*22420*/  STL [R1+0x494], R7 ;  /* 0x0004940701007387 */ /* 0x0001e80000100800 */
[----:B0-----:R-:W4:Y:S01]  /*22430*/  LDL.LU R7, [R1+0x448] ;  /* 0x0004480001077983 */ /* 0x001f220000300800 */
[----:B------:R-:W-:Y:S02]  /*22440*/  IADD3 R33, P3, PT, R33, UR21, RZ ;  /* 0x0000001521217c10 */ /* 0x000fe4000ff7e0ff */
[----:B------:R-:W-:Y:S02]  /*22450*/  IADD3.X R11, PT, PT, R11, UR52, RZ, P4, !PT ;  /* 0x000000340b0b7c10 */ /* 0x000fe4000a7fe4ff */
[----:B------:R-:W-:-:S03]  /*22460*/  IADD3 R32, P4, PT, R32, UR21, RZ ;  /* 0x0000001520207c10 */ /* 0x000fc6000ff9e0ff */
[----:B------:R0:W-:Y:S01]  /*22470*/  STL [R1+0x48c], R11 ;  /* 0x00048c0b01007387 */ /* 0x0001e20000100800 */
[----:B------:R-:W-:Y:S02]  /*22480*/  IADD3.X R31, PT, PT, R31, UR52, RZ, P5, !PT ;  /* 0x000000341f1f7c10 */ /* 0x000fe4000affe4ff */
[----:B------:R-:W-:Y:S01]  /*22490*/  IADD3 R30, P5, PT, R30, UR21, RZ ;  /* 0x000000151e1e7c10 */ /* 0x000fe2000ffbe0ff */
[----:B0-----:R-:W4:Y:S04]  /*224a0*/  LDL.LU R11, [R1+0x7c4] ;  /* 0x0007c400010b7983 */ /* 0x001f280000300800 */
        /* <DEDUP_REMOVED lines=10> */
[----:B------:R-:W-:Y:S01]  /*22550*/  STL [R1+0x47c], R29 ;  /* 0x00047c1d01007387 */ /* 0x000fe20000100800 */
[----:B------:R-:W-:-:S03]  /*22560*/  IADD3 R25, P3, PT, R25, UR21, RZ ;  /* 0x0000001519197c10 */ /* 0x000fc6000ff7e0ff */
[----:B0-----:R-:W4:Y:S04]  /*22570*/  LDL.LU R10, [R1+0x440] ;  /* 0x00044000010a7983 */ /* 0x001f280000300800 */
[----:B------:R-:W-:Y:S04]  /*22580*/  STL [R1+0x478], R28 ;  /* 0x0004781c01007387 */ /* 0x000fe80000100800 */
[----:B------:R-:W-:Y:S04]  /*22590*/  STL [R1+0x470], R27 ;  /* 0x0004701b01007387 */ /* 0x000fe80000100800 */
[----:B------:R-:W-:Y:S04]  /*225a0*/  STL [R1+0x7ec], R26 ;  /* 0x0007ec1a01007387 */ /* 0x000fe80000100800 */
[----:B------:R-:W-:Y:S01]  /*225b0*/  STL [R1+0x468], R25 ;  /* 0x0004681901007387 */ /* 0x000fe20000100800 */
[----:B--2---:R-:W-:-:S02]  /*225c0*/  IADD3.X R24, PT, PT, R24, UR52, RZ, P4, !PT ;  /* 0x0000003418187c10 */ /* 0x004fc4000a7fe4ff */
[----:B------:R-:W-:-:S05]  /*225d0*/  IADD3.X R9, PT, PT, R9, UR52, RZ, P5, !PT ;  /* 0x0000003409097c10 */ /* 0x000fca000affe4ff */
[----:B------:R0:W-:Y:S04]  /*225e0*/  STL [R1+0x7dc], R9 ;  /* 0x0007dc0901007387 */ /* 0x0001e80000100800 */
[----:B------:R-:W-:Y:S04]  /*225f0*/  STL [R1+0x7e4], R24 ;  /* 0x0007e41801007387 */ /* 0x000fe80000100800 */
[----:B0-----:R-:W2:Y:S01]  /*22600*/  LDL.LU R9, [R1+0x7bc] ;  /* 0x0007bc0001097983 */ /* 0x001ea20000300800 */
[----:B------:R-:W-:Y:S02]  /*22610*/  IADD3 R23, P4, PT, R23, UR21, RZ ;  /* 0x0000001517177c10 */ /* 0x000fe4000ff9e0ff */
[----:B------:R-:W-:-:S02]  /*22620*/  IADD3 R22, P5, PT, R22, UR21, RZ ;  /* 0x0000001516167c10 */ /* 0x000fc4000ffbe0ff */
[----:B------:R-:W-:Y:S02]  /*22630*/  IADD3.X R21, PT, PT, R21, UR52, RZ, P6, !PT ;  /* 0x0000003415157c10 */ /* 0x000fe4000b7fe4ff */
[----:B------:R-:W-:Y:S01]  /*22640*/  IADD3 R20, P6, PT, R20, UR21, RZ ;  /* 0x0000001514147c10 */ /* 0x000fe2000ffde0ff */
[----:B------:R-:W-:Y:S01]  /*22650*/  STL [R1+0x460], R23 ;  /* 0x0004601701007387 */ /* 0x000fe20000100800 */
[----:B---3--:R-:W-:-:S03]  /*22660*/  IADD3.X R19, PT, PT, R19, UR52, RZ, P2, !PT ;  /* 0x0000003413137c10 */ /* 0x008fc600097fe4ff */
        /* <DEDUP_REMOVED lines=18> */
[----:B0-----:R-:W3:Y:S04]  /*22790*/  LDL.LU R8, [R1+0x7b8] ;  /* 0x0007b80001087983 */ /* 0x001ee80000300800 */
[----:B------:R-:W-:Y:S04]  /*227a0*/  STL [R1+0x7d4], R13 ;  /* 0x0007d40d01007387 */ /* 0x000fe80000100800 */
[----:B------:R-:W3:Y:S01]  /*227b0*/  LDL.LU R33, [R1+0x454] ;  /* 0x0004540001217983 */ /* 0x000ee20000300800 */
[----:B----4-:R-:W-:-:S05]  /*227c0*/  IADD3 R7, P6, PT, R7, UR21, RZ ;  /* 0x0000001507077c10 */ /* 0x010fca000ffde0ff */
[----:B------:R0:W-:Y:S04]  /*227d0*/  STL [R1+0x448], R7 ;  /* 0x0004480701007387 */ /* 0x0001e80000100800 */
[----:B------:R-:W-:Y:S04]  /*227e0*/  STL [R1+0x7cc], R12 ;  /* 0x0007cc0c01007387 */ /* 0x000fe80000100800 */
        /* <DEDUP_REMOVED lines=31> */
[----:B---3--:R-:W-:-:S05]  /*229e0*/  IADD3 R8, P3, PT, R8, UR21, RZ ;  /* 0x0000001508087c10 */ /* 0x008fca000ff7e0ff */
[----:B------:R0:W-:Y:S01]  /*229f0*/  STL [R1+0x7b8], R8 ;  /* 0x0007b80801007387 */ /* 0x0001e20000100800 */
[----:B------:R-:W-:-:S03]  /*22a00*/  IADD3.X R33, PT, PT, R33, UR52, RZ, P4, !PT ;  /* 0x0000003421217c10 */ /* 0x000fc6000a7fe4ff */
[----:B0-----:R-:W3:Y:S01]  /*22a10*/  LDL.LU R8, [R1+0x78c] ;  /* 0x00078c0001087983 */ /* 0x001ee20000300800 */
[----:B----4-:R-:W-:-:S05]  /*22a20*/  IADD3 R7, P4, PT, R7, UR21, RZ ;  /* 0x0000001507077c10 */ /* 0x010fca000ff9e0ff */
[----:B------:R0:W-:Y:S04]  /*22a30*/  STL [R1+0x7b0], R7 ;  /* 0x0007b00701007387 */ /* 0x0001e80000100800 */
[----:B0-----:R-:W4:Y:S01]  /*22a40*/  LDL.LU R7, [R1+0x408] ;  /* 0x0004080001077983 */ /* 0x001f220000300800 */
[----:B------:R-:W-:Y:S02]  /*22a50*/  IADD3.X R32, PT, PT, R32, UR52, RZ, P5, !PT ;  /* 0x0000003420207c10 */ /* 0x000fe4000affe4ff */
[----:B------:R-:W-:Y:S02]  /*22a60*/  IADD3 R31, P5, PT, R31, UR21, RZ ;  /* 0x000000151f1f7c10 */ /* 0x000fe4000ffbe0ff */
[----:B------:R-:W-:Y:S01]  /*22a70*/  IADD3.X R30, PT, PT, R30, UR52, RZ, P6, !PT ;  /* 0x000000341e1e7c10 */ /* 0x000fe2000b7fe4ff */
[----:B------:R-:W-:Y:S04]  /*22a80*/  STL [R1+0x454], R33 ;  /* 0x0004542101007387 */ /* 0x000fe80000100800 */
[----:B------:R-:W-:Y:S01]  /*22a90*/  STL [R1+0x44c], R32 ;  /* 0x00044c2001007387 */ /* 0x000fe20000100800 */
[----:B------:R-:W-:-:S02]  /*22aa0*/  IADD3 R29, P6, PT, R29, UR21, RZ ;  /* 0x000000151d1d7c10 */ /* 0x000fc4000ffde0ff */
        /* <DEDUP_REMOVED lines=9> */
[----:B0-----:R-:W4:Y:S04]  /*22b40*/  LDL.LU R11, [R1+0x784] ;  /* 0x00078400010b7983 */ /* 0x001f280000300800 */
        /* <DEDUP_REMOVED lines=13> */
[----:B------:R-:W-:Y:S04]  /*22c20*/  STL [R1+0x7a4], R23 ;  /* 0x0007a41701007387 */ /* 0x000fe80000100800 */
[----:B------:R-:W-:Y:S04]  /*22c30*/  STL [R1+0x79c], R22 ;  /* 0x00079c1601007387 */ /* 0x000fe80000100800 */
[----:B------:R-:W-:Y:S04]  /*22c40*/  STL [R1+0x798], R21 ;  /* 0x0007981501007387 */ /* 0x000fe80000100800 */
[----:B------:R-:W-:Y:S01]  /*22c50*/  STL [R1+0x434], R20 ;  /* 0x0004341401007387 */ /* 0x000fe20000100800 */
[----:B--2---:R-:W-:-:S02]  /*22c60*/  IADD3 R19, P2, PT, R19, UR21, RZ ;  /* 0x0000001513137c10 */ /* 0x004fc4000ff5e0ff */
        /* <DEDUP_REMOVED lines=10> */
[----:B------:R-:W-:-:S05]  /*22d10*/  IADD3.X R9, PT, PT, R9, UR52, RZ, P6, !PT ;  /* 0x0000003409097c10 */ /* 0x000fca000b7fe4ff */
[----:B------:R0:W-:Y:S04]  /*22d20*/  STL [R1+0x794], R9 ;  /* 0x0007940901007387 */ /* 0x0001e80000100800 */
[----:B------:R-:W-:Y:S04]  /*22d30*/  STL [R1+0x41c], R14 ;  /* 0x00041c0e01007387 */ /* 0x000fe80000100800 */
[----:B0-----:R-:W2:Y:S01]  /*22d40*/  LDL.LU R9, [R1+0x77c] ;  /* 0x00077c0001097983 */ /* 0x001ea20000300800 */
[----:B------:R-:W-:Y:S02]  /*22d50*/  IADD3 R13, P5, PT, R13, UR21, RZ ;  /* 0x000000150d0d7c10 */ /* 0x000fe4000ffbe0ff */
[----:B------:R-:W-:-:S03]  /*22d60*/  IADD3 R12, P6, PT, R12, UR21, RZ ;  /* 0x000000150c0c7c10 */ /* 0x000fc6000ffde0ff */
[----:B------:R-:W-:Y:S04]  /*22d70*/  STL [R1+0x418], R13 ;  /* 0x0004180d01007387 */ /* 0x000fe80000100800 */
[----:B------:R-:W2:Y:S01]  /*22d80*/  LDL.LU R33, [R1+0x778] ;  /* 0x0007780001217983 */ /* 0x000ea20000300800 */
[----:B---3--:R-:W-:-:S05]  /*22d90*/  IADD3.X R8, PT, PT, R8, UR52, RZ, P2, !PT ;  /* 0x0000003408087c10 */ /* 0x008fca00097fe4ff */
[----:B------:R0:W-:Y:S04]  /*22da0*/  STL [R1+0x78c], R8 ;  /* 0x00078c0801007387 */ /* 0x0001e80000100800 */
[----:B------:R-:W-:Y:S04]  /*22db0*/  STL [R1+0x410], R12 ;  /* 0x0004100c01007387 */ /* 0x000fe80000100800 */
[----:B0-----:R-:W3:Y:S04]  /*22dc0*/  LDL.LU R8, [R1+0x414] ;  /* 0x0004140001087983 */ /* 0x001ee80000300800 */
[----:B------:R-:W3:Y:S04]  /*22dd0*/  LDL.LU R32, [R1+0x770] ;  /* 0x0007700001207983 */ /* 0x000ee80000300800 */
[----:B------:R-:W3:Y:S04]  /*22de0*/  LDL.LU R31, [R1+0x40c] ;  /* 0x00040c00011f7983 */ /* 0x000ee80000300800 */
[----:B------:R-:W3:Y:S01]  /*22df0*/  LDL.LU R30, [R1+0x768] ;  /* 0x00076800011e7983 */ /* 0x000ee20000300800 */
[----:B----4-:R-:W-:-:S05]  /*22e00*/  IADD3 R7, P2, PT, R7, UR21, RZ ;  /* 0x0000001507077c10 */ /* 0x010fca000ff5e0ff */
        /* <DEDUP_REMOVED lines=26> */
[----:B--2---:R-:W-:-:S05]  /*22fb0*/  IADD3.X R9, PT, PT, R9, UR52, RZ, P4, !PT ;  /* 0x0000003409097c10 */ /* 0x004fca000a7fe4ff */
[----:B------:R0:W-:Y:S04]  /*22fc0*/  STL [R1+0x77c], R9 ;  /* 0x00077c0901007387 */ /* 0x0001e80000100800 */
[----:B0-----:R-:W2:Y:S01]  /*22fd0*/  LDL.LU R9, [R1+0x3d0] ;  /* 0x0003d00001097983 */ /* 0x001ea20000300800 */
[----:B------:R-:W-:Y:S02]  /*22fe0*/  IADD3 R33, P4, PT, R33, UR21, RZ ;  /* 0x0000001521217c10 */ /* 0x000fe4000ff9e0ff */
[----:B---3--:R-:W-:Y:S02]  /*22ff0*/  IADD3.X R8, PT, PT, R8, UR52, RZ, P5, !PT ;  /* 0x0000003408087c10 */ /* 0x008fe4000affe4ff */
[----:B------:R-:W-:-:S03]  /*23000*/  IADD3 R32, P5, PT, R32, UR21, RZ ;  /* 0x0000001520207c10 */ /* 0x000fc6000ffbe0ff */
[----:B------:R0:W-:Y:S01]  /*23010*/  STL [R1+0x414], R8 ;  /* 0x0004140801007387 */ /* 0x0001e20000100800 */
[----:B------:R-:W-:Y:S02]  /*23020*/  IADD3.X R31, PT, PT, R31, UR52, RZ, P6, !PT ;  /* 0x000000341f1f7c10 */ /* 0x000fe4000b7fe4ff */
[----:B------:R-:W-:Y:S01]  /*23030*/  IADD3 R30, P6, PT, R30, UR21, RZ ;  /* 0x000000151e1e7c10 */ /* 0x000fe2000ffde0ff */
        /* <DEDUP_REMOVED lines=50> */
[----:B--2---:R-:W-:-:S05]  /*23360*/  IADD3 R9, P2, PT, R9, UR21, RZ ;  /* 0x0000001509097c10 */ /* 0x004fca000ff5e0ff */
[----:B------:R0:W-:Y:S04]  /*23370*/  STL [R1+0x3d0], R9 ;  /* 0x0003d00901007387 */ /* 0x0001e80000100800 */
[----:B------:R-:W-:Y:S04]  /*23380*/  STL [R1+0x754], R12 ;  /* 0x0007540c01007387 */ /* 0x000fe80000100800 */
        /* <DEDUP_REMOVED lines=35> */
[----:B--2---:R-:W-:-:S05]  /*235c0*/  IADD3 R9, P5, PT, R9, UR21, RZ ;  /* 0x0000001509097c10 */ /* 0x004fca000ffbe0ff */
[----:B------:R0:W-:Y:S04]  /*235d0*/  STL [R1+0x738], R9 ;  /* 0x0007380901007387 */ /* 0x0001e80000100800 */
[----:B0-----:R-:W2:Y:S01]  /*235e0*/  LDL.LU R9, [R1+0x390] ;  /* 0x0003900001097983 */ /* 0x001ea20000300800 */
[----:B------:R-:W-:Y:S02]  /*235f0*/  IADD3.X R32, PT, PT, R32, UR52, RZ, P6, !PT ;  /* 0x0000003420207c10 */ /* 0x000fe4000b7fe4ff */
[----:B------:R-:W-:Y:S02]  /*23600*/  IADD3 R31, P6, PT, R31, UR21, RZ ;  /* 0x000000151f1f7c10 */ /* 0x000fe4000ffde0ff */
[----:B------:R-:W-:Y:S01]  /*23610*/  IADD3.X R30, PT, PT, R30, UR52, RZ, P2, !PT ;  /* 0x000000341e1e7c10 */ /* 0x000fe200097fe4ff */
[----:B------:R-:W-:Y:S04]  /*23620*/  STL [R1+0x73c], R33 ;  /* 0x00073c2101007387 */ /* 0x000fe80000100800 */
[----:B------:R-:W-:Y:S01]  /*23630*/  STL [R1+0x3d4], R32 ;  /* 0x0003d42001007387 */ /* 0x000fe20000100800 */
[----:B---3--:R-:W-:-:S02]  /*23640*/  IADD3 R29, P2, PT, R29, UR21, RZ ;  /* 0x000000151d1d7c10 */ /* 0x008fc4000ff5e0ff */
        /* <DEDUP_REMOVED lines=10> */
[----:B------:R-:W-:Y:S04]  /*236f0*/  STL [R1+0x3c4], R28 ;  /* 0x0003c41c01007387 */ /* 0x000fe80000100800 */
[----:B------:R-:W-:Y:S01]  /*23700*/  STL [R1+0x3bc], R27 ;  /* 0x0003bc1b01007387 */ /* 0x000fe20000100800 */
[----:B----4-:R-:W-:Y:S02]  /*23710*/  IADD3 R24, P5, PT, R24, UR21, RZ ;  /* 0x0000001518187c10 */ /* 0x010fe4000ffbe0ff */
[----:B------:R-:W-:Y:S01]  /*23720*/  IADD3.X R23, PT, PT, R23, UR52, RZ, P6, !PT ;  /* 0x0000003417177c10 */ /* 0x000fe2000b7fe4ff */
[----:B------:R-:W-:Y:S01]  /*23730*/  STL [R1+0x3b8], R26 ;  /* 0x0003b81a01007387 */ /* 0x000fe20000100800 */
[----:B------:R-:W-:-:S03]  /*23740*/  IADD3 R7, P6, PT, R7, UR21, RZ ;  /* 0x0000001507077c10 */ /* 0x000fc6000ffde0ff */
        /* <DEDUP_REMOVED lines=24> */
[----:B------:R0:W-:Y:S01]  /*238d0*/  STL [R1+0x39c], R11 ;  /* 0x00039c0b01007387 */ /* 0x0001e20000100800 */
[----:B------:R-:W-:-:S03]  /*238e0*/  IADD3 R12, P2, PT, R12, UR21, RZ ;  /* 0x000000150c0c7c10 */ /* 0x000fc6000ff5e0ff */
[----:B------:R-:W-:Y:S04]  /*238f0*/  STL [R1+0x3a4], R14 ;  /* 0x0003a40e01007387 */ /* 0x000fe80000100800 */
[----:B0-----:R-:W4:Y:S04]  /*23900*/  LDL.LU R11, [R1+0x704] ;  /* 0x00070400010b7983 */ /* 0x001f280000300800 */
        /* <DEDUP_REMOVED lines=37> */
[----:B------:R0:W-:Y:S01]  /*23b60*/  STL [R1+0x704], R11 ;  /* 0x0007040b01007387 */ /* 0x0001e20000100800 */
[----:B------:R-:W-:-:S03]  /*23b70*/  IADD3 R33, P5, PT, R33, UR21, RZ ;  /* 0x0000001521217c10 */ /* 0x000fc6000ffbe0ff */
[----:B0-----:R-:W4:Y:S01]  /*23b80*/  LDL.LU R11, [R1+0x358] ;  /* 0x00035800010b7983 */ /* 0x001f220000300800 */
[----:B------:R-:W-:Y:S02]  /*23b90*/  IADD3.X R10, PT, PT, R10, UR52, RZ, P6, !PT ;  /* 0x000000340a0a7c10 */ /* 0x000fe4000b7fe4ff */
[----:B------:R-:W-:-:S03]  /*23ba0*/  IADD3 R32, P6, PT, R32, UR21, RZ ;  /* 0x0000001520207c10 */ /* 0x000fc6000ffde0ff */
[----:B------:R0:W-:Y:S01]  /*23bb0*/  STL [R1+0x6fc], R10 ;  /* 0x0006fc0a01007387 */ /* 0x0001e20000100800 */
[----:B------:R-:W-:Y:S02]  /*23bc0*/  IADD3.X R31, PT, PT, R31, UR52, RZ, P2, !PT ;  /* 0x000000341f1f7c10 */ /* 0x000fe400097fe4ff */
[----:B------:R-:W-:Y:S01]  /*23bd0*/  IADD3 R30, P2, PT, R30, UR21, RZ ;  /* 0x000000151e1e7c10 */ /* 0x000fe2000ff5e0ff */
        /* <DEDUP_REMOVED lines=26> */
[----:B0-----:R-:W3:Y:S04]  /*23d80*/  LDL.LU R8, [R1+0x6cc] ;  /* 0x0006cc0001087983 */ /* 0x001ee80000300800 */
[----:B------:R-:W-:Y:S01]  /*23d90*/  STL [R1+0x370], R23 ;  /* 0x0003701701007387 */ /* 0x000fe20000100800 */
[----:B----4-:R-:W-:-:S03]  /*23da0*/  IADD3.X R19, PT, PT, R19, UR52, RZ, P4, !PT ;  /* 0x0000003413137c10 */ /* 0x010fc6000a7fe4ff */
        /* <DEDUP_REMOVED lines=15> */
[----:B------:R0:W-:Y:S04]  /*23ea0*/  STL [R1+0x6c0], R7 ;  /* 0x0006c00701007387 */ /* 0x0001e80000100800 */
[----:B------:R-:W-:Y:S04]  /*23eb0*/  STL [R1+0x6c8], R14 ;  /* 0x0006c80e01007387 */ /* 0x000fe80000100800 */
[----:B0-----:R-:W4:Y:S01]  /*23ec0*/  LDL.LU R7, [R1+0x348] ;  /* 0x0003480001077983 */ /* 0x001f220000300800 */
[----:B------:R-:W-:-:S03]  /*23ed0*/  IADD3.X R12, PT, PT, R12, UR52, RZ, P3, !PT ;  /* 0x000000340c0c7c10 */ /* 0x000fc60009ffe4ff */
        /* <DEDUP_REMOVED lines=230> */
[----:B------:R-:W-:Y:S01]  /*24d40*/  IADD3.X R30, PT, PT, R30, UR52, RZ, P4, !PT ;  /* 0x000000341e1e7c10 */ /* 0x000fe2000a7fe4ff */
[----:B0-----:R-:W3:Y:S04]  /*24d50*/  LDL.LU R8, [R1+0x5f0] ;  /* 0x0005f00001087983 */ /* 0x001ee80000300800 */
[----:B------:R-:W-:Y:S04]  /*24d60*/  STL [R1+0x64c], R33 ;  /* 0x00064c2101007387 */ /* 0x000fe80000100800 */
[----:B------:R-:W-:Y:S01]  /*24d70*/  STL [R1+0x644], R32 ;  /* 0x0006442001007387 */ /* 0x000fe20000100800 */
[----:B----4-:R-:W-:-:S02]  /*24d80*/  IADD3 R29, P4, PT, R29, UR21, RZ ;  /* 0x000000151d1d7c10 */ /* 0x010fc4000ff9e0ff */
        /* <DEDUP_REMOVED lines=10> */
[----:B------:R-:W-:Y:S04]  /*24e30*/  STL [R1+0x2d4], R28 ;  /* 0x0002d41c01007387 */ /* 0x000fe80000100800 */
[----:B------:R-:W-:Y:S01]  /*24e40*/  STL [R1+0x2cc], R27 ;  /* 0x0002cc1b01007387 */ /* 0x000fe20000100800 */
[----:B------:R-:W-:Y:S02]  /*24e50*/  IADD3 R24, P2, PT, R24, UR21, RZ ;  /* 0x0000001518187c10 */ /* 0x000fe4000ff5e0ff */
        /* <DEDUP_REMOVED lines=529> */
[----:B------:R-:W4:Y:S04]  /*26f70*/  LDL.LU R13, [R1] ;  /* 0x00000000010d7983 */ /* 0x000f280000300800 */
[----:B------:R-:W4:Y:S04]  /*26f80*/  LDL.LU R12, [R1+0x14] ;  /* 0x00001400010c7983 */ /* 0x000f280000300800 */
[----:B0-----:R-:W4:Y:S01]  /*26f90*/  LDL.LU R11, [R1+0xc] ;  /* 0x00000c00010b7983 */ /* 0x001f220000300800 */
[----:B------:R-:W-:-:S02]  /*26fa0*/  IADD3 R10, P4, PT, R10, UR20, RZ ;  /* 0x000000140a0a7c10 */ /* 0x000fc4000ff9e0ff */
[----:B------:R-:W-:-:S03]  /*26fb0*/  IADD3.X R33, PT, PT, R33, UR33, RZ, P5, !PT ;  /* 0x0000002121217c10 */ /* 0x000fc6000affe4ff */
[----:B------:R0:W-:Y:S04]  /*26fc0*/  STL [R1+0x50], R10 ;  /* 0x0000500a01007387 */ /* 0x0001e80000100800 */
        /* <DEDUP_REMOVED lines=50> */
[----:B------:R-:W-:-:S03]  /*272f0*/  IADD3.X R11, PT, PT, R11, UR33, RZ, P3, !PT ;  /* 0x000000210b0b7c10 */ /* 0x000fc60009ffe4ff */
[----:B------:R-:W-:Y:S01]  /*27300*/  STL [R1+0x1c], R14 ;  /* 0x00001c0e01007387 */ /* 0x000fe20000100800 */
[----:B------:R-:W0:Y:S03]  /*27310*/  SYNCS.PHASECHK.TRANS64.TRYWAIT P3, [UR13], R6 ;  /* 0x00000006ff0075a7 */ /* 0x000e26000806110d */
[----:B------:R-:W-:Y:S04]  /*27320*/  STL [R1], R13 ;  /* 0x0000000d01007387 */ /* 0x000fe80000100800 */
[----:B------:R-:W-:Y:S04]  /*27330*/  STL [R1+0x14], R12 ;  /* 0x0000140c01007387 */ /* 0x000fe80000100800 */
[----:B------:R-:W-:Y:S01]  /*27340*/  STL [R1+0xc], R11 ;  /* 0x00000c0b01007387 */ /* 0x000fe20000100800 */
[----:B------:R-:W-:-:S05]  /*27350*/  IADD3.X R10, PT, PT, R10, UR33, RZ, P4, !PT ;  /* 0x000000210a0a7c10 */ /* 0x000fca000a7fe4ff */
[----:B------:R-:W-:Y:S01]  /*27360*/  STL [R1+0x964], R10 ;  /* 0x0009640a01007387 */ /* 0x000fe20000100800 */
[----:B-----5:R-:W-:-:S04]  /*27370*/  IADD3 R162, P4, PT, R162, UR20, RZ ;  /* 0x00000014a2a27c10 */ /* 0x020fc8000ff9e0ff */
[----:B------:R-:W-:Y:S02]  /*27380*/  IADD3.X R161, PT, PT, R161, UR33, RZ, P4, !PT ;  /* 0x00000021a1a17c10 */ /* 0x000fe4000a7fe4ff */
[----:B------:R-:W-:Y:S02]  /*27390*/  IADD3.X R165, PT, PT, R165, UR33, RZ, P6, !PT ;  /* 0x00000021a5a57c10 */ /* 0x000fe4000b7fe4ff */
[----:B------:R-:W-:Y:S02]  /*273a0*/  IADD3 R158, P6, PT, R158, UR20, RZ ;  /* 0x000000149e9e7c10 */ /* 0x000fe4000ffde0ff */
[----:B------:R-:W-:Y:S02]  /*273b0*/  IADD3 R164, P2, PT, R164, UR20, RZ ;  /* 0x00000014a4a47c10 */ /* 0x000fe4000ff5e0ff */
[----:B------:R-:W-:Y:S02]  /*273c0*/  IADD3.X R157, PT, PT, R157, UR33, RZ, P6, !PT ;  /* 0x000000219d9d7c10 */ /* 0x000fe4000b7fe4ff */
[----:B------:R-:W-:-:S02]  /*273d0*/  IADD3 R152, P6, PT, R152, UR20, RZ ;  /* 0x0000001498987c10 */ /* 0x000fc4000ffde0ff */
[----:B------:R-:W-:Y:S02]  /*273e0*/  IADD3.X R163, PT, PT, R163, UR33, RZ, P2, !PT ;  /* 0x00000021a3a37c10 */ /* 0x000fe400097fe4ff */
[----:B------:R-:W-:Y:S02]  /*273f0*/  IADD3 R156, P2, PT, R156, UR20, RZ ;  /* 0x000000149c9c7c10 */ /* 0x000fe4000ff5e0ff */
[----:B------:R-:W-:Y:S02]  /*27400*/  IADD3.X R151, PT, PT, R151, UR33, RZ, P6, !PT ;  /* 0x0000002197977c10 */ /* 0x000fe4000b7fe4ff */
[----:B------:R-:W-:Y:S01]  /*27410*/  IADD3 R144, P6, PT, R144, UR20, RZ ;  /* 0x0000001490907c10 */ /* 0x000fe2000ffde0ff */
[----:B-1----:R-:W-:Y:S01]  /*27420*/  UIMAD UR4, UR23, -0x80, UR53 ;  /* 0xffffff80170478a4 */ /* 0x002fe2000f8e0235 */
[----:B------:R-:W-:Y:S02]  /*27430*/  IADD3.X R155, PT, PT, R155, UR33, RZ, P2, !PT ;  /* 0x000000219b9b7c10 */ /* 0x000fe400097fe4ff */
[----:B------:R-:W-:-:S02]  /*27440*/  IADD3 R150, P2, PT, R150, UR20, RZ ;  /* 0x0000001496967c10 */ /* 0x000fc4000ff5e0ff */
[----:B------:R-:W-:Y:S02]  /*27450*/  IADD3.X R143, PT, PT, R143, UR33, RZ, P6, !PT ;  /* 0x000000218f8f7c10 */ /* 0x000fe4000b7fe4ff */
[----:B------:R-:W-:Y:S02]  /*27460*/  IADD3 R142, P6, PT, R142, UR20, RZ ;  /* 0x000000148e8e7c10 */ /* 0x000fe4000ffde0ff */
[----:B------:R-:W-:Y:S02]  /*27470*/  IADD3.X R149, PT, PT, R149, UR33, RZ, P2, !PT ;  /* 0x0000002195957c10 */ /* 0x000fe400097fe4ff */
[----:B------:R-:W-:Y:S02]  /*27480*/  IADD3.X R141, PT, PT, R141, UR33, RZ, P6, !PT ;  /* 0x000000218d8d7c10 */ /* 0x000fe4000b7fe4ff */
[----:B------:R-:W-:Y:S02]  /*27490*/  PRMT R102, RZ, 0x7610, R102 ;  /* 0x00007610ff667816 */ /* 0x000fe40000000066 */
[----:B--2---:R-:W-:-:S05]  /*274a0*/  IADD3.X R9, PT, PT, R9, UR33, RZ, P5, !PT ;  /* 0x0000002109097c10 */ /* 0x004fca000affe4ff */
[----:B------:R1:W-:Y:S02]  /*274b0*/  STL [R1+0x4], R9 ;  /* 0x0000040901007387 */ /* 0x0003e40000100800 */
[----:B-1----:R-:W1:Y:S01]  /*274c0*/  S2R R9, SR_TID.X ;  /* 0x0000000000097919 */ /* 0x002e620000002100 */
[----:B------:R-:W-:-:S04]  /*274d0*/  IADD3 R160, P5, PT, R160, UR20, RZ ;  /* 0x00000014a0a07c10 */ /* 0x000fc8000ffbe0ff */
[----:B------:R-:W-:Y:S02]  /*274e0*/  IADD3.X R159, PT, PT, R159, UR33, RZ, P5, !PT ;  /* 0x000000219f9f7c10 */ /* 0x000fe4000affe4ff */
[----:B---3--:R-:W-:-:S05]  /*274f0*/  IADD3 R8, P4, PT, R8, UR20, RZ ;  /* 0x0000001408087c10 */ /* 0x008fca000ff9e0ff */
[----:B------:R1:W-:Y:S01]  /*27500*/  STL [R1+0x960], R8 ;  /* 0x0009600801007387 */ /* 0x0003e20000100800 */
[----:B------:R-:W-:Y:S02]  /*27510*/  IADD3 R154, P5, PT, R154, UR20, RZ ;  /* 0x000000149a9a7c10 */ /* 0x000fe4000ffbe0ff */
[----:B-1----:R-:W-:Y:S02]  /*27520*/  SHF.R.U32.HI R8, RZ, 0x6, R9 ;  /* 0x00000006ff087819 */ /* 0x002fe40000011609 */
[----:B------:R-:W-:Y:S02]  /*27530*/  IADD3.X R153, PT, PT, R153, UR33, RZ, P5, !PT ;  /* 0x0000002199997c10 */ /* 0x000fe4000affe4ff */
[----:B------:R-:W-:Y:S02]  /*27540*/  SGXT.U32 R8, R8, 0x1 ;  /* 0x000000010808781a */ /* 0x000fe40000000000 */
[----:B----4-:R-:W-:-:S05]  /*27550*/  IADD3.X R7, PT, PT, R7, UR33, RZ, P4, !PT ;  /* 0x0000002107077c10 */ /* 0x010fca000a7fe4ff */
[----:B------:R1:W-:Y:S01]  /*27560*/  STL [R1+0x95c], R7 ;  /* 0x00095c0701007387 */ /* 0x0003e20000100800 */
[----:B------:R-:W-:Y:S02]  /*27570*/  IADD3 R148, P4, PT, R148, UR20, RZ ;  /* 0x0000001494947c10 */ /* 0x000fe4000ff9e0ff */
[--C-:B-1----:R-:W-:Y:S02]  /*27580*/  SHF.R.U32.HI R7, RZ, 0x6, R9.reuse ;  /* 0x00000006ff077819 */ /* 0x102fe40000011609 */
[----:B------:R-:W-:Y:S02]  /*27590*/  SHF.R.U32.HI R9, RZ, 0x6, R9 ;  /* 0x00000006ff097819 */ /* 0x000fe40000011609 */
[----:B------:R-:W-:Y:S02]  /*275a0*/  SGXT.U32 R7, R7, 0x1 ;  /* 0x000000010707781a */ /* 0x000fe40000000000 */
[----:B------:R-:W-:Y:S02]  /*275b0*/  SGXT.U32 R9, R9, 0x1 ;  /* 0x000000010909781a */ /* 0x000fe40000000000 */
[----:B------:R-:W-:-:S02]  /*275c0*/  IADD3 R146, P5, PT, R146, UR20, RZ ;  /* 0x0000001492927c10 */ /* 0x000fc4000ffbe0ff */
[----:B------:R-:W-:Y:S02]  /*275d0*/  LOP3.LUT R9, R9, 0x2, RZ, 0xfc, !PT ;  /* 0x0000000209097812 */ /* 0x000fe400078efcff */
[----:B------:R-:W-:Y:S02]  /*275e0*/  LOP3.LUT R8, R8, 0x4, RZ, 0xfc, !PT ;  /* 0x0000000408087812 */ /* 0x000fe400078efcff */
[----:B------:R-:W-:Y:S02]  /*275f0*/  LOP3.LUT R7, R7, 0x6, RZ, 0xfc, !PT ;  /* 0x0000000607077812 */ /* 0x000fe400078efcff */
[----:B------:R-:W-:Y:S02]  /*27600*/  IADD3.X R147, PT, PT, R147, UR33, RZ, P4, !PT ;  /* 0x0000002193937c10 */ /* 0x000fe4000a7fe4ff */
[----:B------:R-:W-:Y:S02]  /*27610*/  IADD3.X R145, PT, PT, R145, UR33, RZ, P5, !PT ;  /* 0x0000002191917c10 */ /* 0x000fe4000affe4ff */
[----:B------:R-:W-:-:S02]  /*27620*/  ISETP.GE.AND P5, PT, R9, UR4, PT ;  /* 0x0000000409007c0c */ /* 0x000fc4000bfa6270 */
[----:B------:R-:W-:Y:S02]  /*27630*/  ISETP.GE.AND P4, PT, R8, UR4, PT ;  /* 0x0000000408007c0c */ /* 0x000fe4000bf86270 */
[----:B------:R-:W-:Y:S01]  /*27640*/  ISETP.GE.AND P2, PT, R7, UR4, PT ;  /* 0x0000000407007c0c */ /* 0x000fe2000bf46270 */
[----:B0-----:R-:W-:-:S12]  /*27650*/  @!P3 BRA `(.L_x_8) ;  /* 0x000000f80084b947 */ /* 0x001fd80003800000 */
.L_x_16:
[----:B------:R-:W0:Y:S01]  /*27660*/  S2R R7, SR_TID.X ;  /* 0x0000000000077919 */ /* 0x000e220000002100 */
[----:B------:R-:W-:Y:S01]  /*27670*/  @!P5 IMAD.MOV.U32 R6, RZ, RZ, R144 ;  /* 0x000000ffff06d224 */ /* 0x000fe200078e0090 */
[----:B------:R-:W-:Y:S01]  /*27680*/  PRMT R89, RZ, 0x7610, R89 ;  /* 0x00007610ff597816 */ /* 0x000fe20000000059 */
[----:B------:R-:W1:Y:S01]  /*27690*/  S2R R8, SR_TID.X ;  /* 0x0000000000087919 */ /* 0x000e620000002100 */
[----:B------:R-:W-:Y:S02]  /*276a0*/  PRMT R28, RZ, 0x7610, R28 ;  /* 0x00007610ff1c7816 */ /* 0x000fe4000000001c */
[----:B------:R-:W-:Y:S01]  /*276b0*/  PRMT R78, RZ, 0x7610, R78 ;  /* 0x00007610ff4e7816 */ /* 0x000fe2000000004e */
[----:B------:R-:W2:Y:S01]  /*276c0*/  LDL R79, [R1+0x8] ;  /* 0x00000800014f7983 */ /* 0x000ea20000100800 */
[----:B0-----:R-:W-:-:S04]  /*276d0*/  SHF.R.U32.HI R7, RZ, 0x6, R7 ;  /* 0x00000006ff077819 */ /* 0x001fc80000011607 */
[----:B------:R-:W-:Y:S02]  /*276e0*/  SGXT.U32 R7, R7, 0x1 ;  /* 0x000000010707781a */ /* 0x000fe40000000000 */
[----:B-1----:R-:W-:Y:S02]  /*276f0*/  SHF.R.U32.HI R36, RZ, 0x6, R8 ;  /* 0x00000006ff247819 */ /* 0x002fe40000011608 */
[----:B------:R-:W-:Y:S02]  /*27700*/  LOP3.LUT R7, R7, 0x8, RZ, 0xfc, !PT ;  /* 0x0000000807077812 */ /* 0x000fe400078efcff */
[----:B------:R-:W-:Y:S02]  /*27710*/  SGXT.U32 R36, R36, 0x1 ;  /* 0x000000012424781a */ /* 0x000fe40000000000 */
[----:B------:R-:W-:Y:S01]  /*27720*/  ISETP.GE.AND P3, PT, R7, UR4, PT ;  /* 0x0000000407007c0c */ /* 0x000fe2000bf66270 */
[----:B------:R-:W-:Y:S01]  /*27730*/  @!P5 IMAD.MOV.U32 R7, RZ, RZ, R143 ;  /* 0x000000ffff07d224 */ /* 0x000fe200078e008f */
[----:B------:R-:W-:-:S04]  /*27740*/  LOP3.LUT R36, R36, 0xa, RZ, 0xfc, !PT ;  /* 0x0000000a24247812 */ /* 0x000fc800078efcff */
[----:B------:R0:W3:Y:S01]  /*27750*/  @!P5 LDG.E.U8 R102, desc[UR24][R6.64] ;  /* 0x000000180666d981 */ /* 0x0000e2000c1e1100 */
[--C-:B------:R-:W-:Y:S02]  /*27760*/  SHF.R.U32.HI R2, RZ, 0x6, R8.reuse ;  /* 0x00000006ff027819 */ /* 0x100fe40000011608 */
[----:B------:R-:W-:Y:S02]  /*27770*/  ISETP.GE.AND P5, PT, R36, UR4, PT ;  /* 0x0000000424007c0c */ /* 0x000fe4000bfa6270 */
[----:B------:R-:W-:Y:S01]  /*27780*/  SHF.R.U32.HI R36, RZ, 0x6, R8 ;  /* 0x00000006ff247819 */ /* 0x000fe20000011608 */
[----:B0-----:R-:W-:Y:S02]  /*27790*/  @!P4 IMAD.MOV.U32 R6, RZ, RZ, R146 ;  /* 0x000000ffff06c224 */ /* 0x001fe400078e0092 */
[----:B------:R-:W-:Y:S01]  /*277a0*/  @!P4 IMAD.MOV.U32 R7, RZ, RZ, R145 ;  /* 0x000000ffff07c224 */ /* 0x000fe200078e0091 */
[----:B------:R-:W-:Y:S02]  /*277b0*/  SGXT.U32 R2, R2, 0x1 ;  /* 0x000000010202781a */ /* 0x000fe40000000000 */
[----:B------:R-:W-:-:S02]  /*277c0*/  SGXT.U32 R36, R36, 0x1 ;  /* 0x000000012424781a */ /* 0x000fc40000000000 */
[----:B------:R0:W4:Y:S01]  /*277d0*/  @!P4 LDG.E.U8 R89, desc[UR24][R6.64] ;  /* 0x000000180659c981 */ /* 0x000122000c1e1100 */
[----:B------:R-:W-:Y:S02]  /*277e0*/  LOP3.LUT R2, R2, 0x12, RZ, 0xfc, !PT ;  /* 0x0000001202027812 */ /* 0x000fe400078efcff */
[----:B------:R-:W-:Y:S01]  /*277f0*/  LOP3.LUT R36, R36, 0xc, RZ, 0xfc, !PT ;  /* 0x0000000c24247812 */ /* 0x000fe200078efcff */
[----:B0-----:R-:W-:Y:S02]  /*27800*/  @!P2 IMAD.MOV.U32 R6, RZ, RZ, R148 ;  /* 0x000000ffff06a224 */ /* 0x001fe400078e0094 */
[----:B------:R-:W-:-:S05]  /*27810*/  @!P2 IMAD.MOV.U32 R7, RZ, RZ, R147 ;  /* 0x000000ffff07a224 */ /* 0x000fca00078e0093 */
[----:B------:R0:W5:Y:S01]  /*27820*/  @!P2 LDG.E.U8 R28, desc[UR24][R6.64] ;  /* 0x00000018061ca981 */ /* 0x000162000c1e1100 */
[----:B------:R-:W-:Y:S01]  /*27830*/  ISETP.GE.AND P4, PT, R36, UR4, PT ;  /* 0x0000000424007c0c */ /* 0x000fe2000bf86270 */
[----:B0-----:R-:W-:Y:S02]  /*27840*/  @!P3 IMAD.MOV.U32 R6, RZ, RZ, R150 ;  /* 0x000000ffff06b224 */ /* 0x001fe400078e0096 */
[----:B------:R-:W-:Y:S01]  /*27850*/  @!P3 IMAD.MOV.U32 R7, RZ, RZ, R149 ;  /* 0x000000ffff07b224 */ /* 0x000fe200078e0095 */
[----:B------:R-:W-:-:S04]  /*27860*/  SHF.R.U32.HI R36, RZ, 0x6, R8 ;  /* 0x00000006ff247819 */ /* 0x000fc80000011608 */
[----:B------:R0:W2:Y:S01]  /*27870*/  @!P3 LDG.E.U8 R78, desc[UR24][R6.64] ;  /* 0x00000018064eb981 */ /* 0x0000a2000c1e1100 */
[----:B------:R-:W-:Y:S02]  /*27880*/  ISETP.GE.AND P3, PT, R2, UR4, PT ;  /* 0x0000000402007c0c */ /* 0x000fe4000bf66270 */
[----:B------:R-:W-:Y:S02]  /*27890*/  SHF.R.U32.HI R2, RZ, 0x6, R8 ;  /* 0x00000006ff027819 */ /* 0x000fe40000011608 */
[----:B------:R-:W-:Y:S02]  /*278a0*/  PRMT R104, RZ, 0x7610, R104 ;  /* 0x00007610ff687816 */ /* 0x000fe40000000068 */
[----:B------:R-:W-:Y:S02]  /*278b0*/  SGXT.U32 R2, R2, 0x1 ;  /* 0x000000010202781a */ /* 0x000fe40000000000 */
[----:B------:R-:W-:Y:S01]  /*278c0*/  SGXT.U32 R36, R36, 0x1 ;  /* 0x000000012424781a */ /* 0x000fe20000000000 */
[----:B0-----:R-:W-:-:S02]  /*278d0*/  @!P5 IMAD.MOV.U32 R6, RZ, RZ, R152 ;  /* 0x000000ffff06d224 */ /* 0x001fc400078e0098 */
[----:B------:R-:W-:Y:S01]  /*278e0*/  @!P5 IMAD.MOV.U32 R7, RZ, RZ, R151 ;  /* 0x000000ffff07d224 */ /* 0x000fe200078e0097 */
[----:B------:R-:W-:Y:S02]  /*278f0*/  LOP3.LUT R2, R2, 0x14, RZ, 0xfc, !PT ;  /* 0x0000001402027812 */ /* 0x000fe400078efcff */
[----:B------:R-:W-:Y:S02]  /*27900*/  LOP3.LUT R36, R36, 0x10, RZ, 0xfc, !PT ;  /* 0x0000001024247812 */ /* 0x000fe400078efcff */
[----:B------:R0:W2:Y:S01]  /*27910*/  @!P5 LDG.E.U8 R104, desc[UR24][R6.64] ;  /* 0x000000180668d981 */ /* 0x0000a2000c1e1100 */
[----:B------:R-:W-:Y:S02]  /*27920*/  ISETP.GE.AND P5, PT, R2, UR4, PT ;  /* 0x0000000402007c0c */ /* 0x000fe4000bfa6270 */
[----:B------:R-:W-:Y:S02]  /*27930*/  SHF.R.U32.HI R2, RZ, 0x6, R8 ;  /* 0x00000006ff027819 */ /* 0x000fe40000011608 */
[----:B------:R-:W-:-:S02]  /*27940*/  ISETP.GE.AND P2, PT, R36, UR4, PT ;  /* 0x0000000424007c0c */ /* 0x000fc4000bf46270 */
[----:B------:R-:W-:Y:S01]  /*27950*/  SGXT.U32 R2, R2, 0x1 ;  /* 0x000000010202781a */ /* 0x000fe20000000000 */
[----:B------:R-:W2:Y:S01]  /*27960*/  LDL R36, [R1+0xc] ;  /* 0x00000c0001247983 */ /* 0x000ea20000100800 */
[----:B------:R-:W-:Y:S01]  /*27970*/  PRMT R87, RZ, 0x7610, R87 ;  /* 0x00007610ff577816 */ /* 0x000fe20000000057 */
[----:B0-----:R-:W-:Y:S02]  /*27980*/  @!P4 IMAD.MOV.U32 R6, RZ, RZ, R154 ;  /* 0x000000ffff06c224 */ /* 0x001fe400078e009a */
[----:B------:R-:W-:Y:S01]  /*27990*/  @!P4 IMAD.MOV.U32 R7, RZ, RZ, R153 ;  /* 0x000000ffff07c224 */ /* 0x000fe200078e0099 */
[----:B------:R-:W-:Y:S02]  /*279a0*/  LOP3.LUT R2, R2, 0x16, RZ, 0xfc, !PT ;  /* 0x0000001602027812 */ /* 0x000fe400078efcff */
[----:B------:R-:W-:Y:S02]  /*279b0*/  PRMT R83, RZ, 0x7610, R83 ;  /* 0x00007610ff537816 */ /* 0x000fe40000000053 */
[----:B------:R0:W2:Y:S01]  /*279c0*/  @!P4 LDG.E.U8 R87, desc[UR24][R6.64] ;  /* 0x000000180657c981 */ /* 0x0000a2000c1e1100 */
[----:B------:R-:W-:-:S02]  /*279d0*/  ISETP.GE.AND P4, PT, R2, UR4, PT ;  /* 0x0000000402007c0c */ /* 0x000fc4000bf86270 */
[----:B------:R-:W-:Y:S02]  /*279e0*/  SHF.R.U32.HI R2, RZ, 0x6, R8 ;  /* 0x00000006ff027819 */ /* 0x000fe40000011608 */
[----:B------:R-:W-:Y:S02]  /*279f0*/  PRMT R105, RZ, 0x7610, R105 ;  /* 0x00007610ff697816 */ /* 0x000fe40000000069 */
[----:B------:R-:W-:Y:S01]  /*27a00*/  SGXT.U32 R2, R2, 0x1 ;  /* 0x000000010202781a */ /* 0x000fe20000000000 */
[----:B0-----:R-:W-:Y:S02]  /*27a10*/  @!P2 IMAD.MOV.U32 R6, RZ, RZ, R156 ;  /* 0x000000ffff06a224 */ /* 0x001fe400078e009c */
[----:B------:R-:W-:Y:S01]  /*27a20*/  @!P2 IMAD.MOV.U32 R7, RZ, RZ, R155 ;  /* 0x000000ffff07a224 */ /* 0x000fe200078e009b */
[----:B------:R-:W-:-:S04]  /*27a30*/  LOP3.LUT R2, R2, 0x18, RZ, 0xfc, !PT ;  /* 0x0000001802027812 */ /* 0x000fc800078efcff */
[----:B------:R0:W2:Y:S01]  /*27a40*/  @!P2 LDG.E.U8 R83, desc[UR24][R6.64] ;  /* 0x000000180653a981 */ /* 0x0000a2000c1e1100 */
[----:B------:R-:W-:Y:S02]  /*27a50*/  PRMT R85, RZ, 0x7610, R85 ;  /* 0x00007610ff557816 */ /* 0x000fe40000000055 */
[----:B------:R-:W-:Y:S01]  /*27a60*/  ISETP.GE.AND P2, PT, R2, UR4, PT ;  /* 0x0000000402007c0c */ /* 0x000fe2000bf46270 */
[----:B0-----:R-:W-:Y:S02]  /*27a70*/  @!P3 IMAD.MOV.U32 R6, RZ, RZ, R158 ;  /* 0x000000ffff06b224 */ /* 0x001fe400078e009e */
[----:B------:R-:W-:-:S05]  /*27a80*/  @!P3 IMAD.MOV.U32 R7, RZ, RZ, R157 ;  /* 0x000000ffff07b224 */ /* 0x000fca00078e009d */
[----:B------:R0:W2:Y:S01]  /*27a90*/  @!P3 LDG.E.U8 R105, desc[UR24][R6.64] ;  /* 0x000000180669b981 */ /* 0x0000a2000c1e1100 */
[----:B------:R-:W-:Y:S01]  /*27aa0*/  PRMT R26, RZ, 0x7610, R26 ;  /* 0x00007610ff1a7816 */ /* 0x000fe2000000001a */
[----:B0-----:R-:W-:Y:S02]  /*27ab0*/  @!P5 IMAD.MOV.U32 R6, RZ, RZ, R160 ;  /* 0x000000ffff06d224 */ /* 0x001fe400078e00a0 */
[----:B------:R-:W-:-:S05]  /*27ac0*/  @!P5 IMAD.MOV.U32 R7, RZ, RZ, R159 ;  /* 0x000000ffff07d224 */ /* 0x000fca00078e009f */
[----:B------:R0:W2:Y:S01]  /*27ad0*/  @!P5 LDG.E.U8 R85, desc[UR24][R6.64] ;  /* 0x000000180655d981 */ /* 0x0000a2000c1e1100 */
[----:B------:R-:W-:Y:S01]  /*27ae0*/  PRMT R74, RZ, 0x7610, R74 ;  /* 0x00007610ff4a7816 */ /* 0x000fe2000000004a */
[----:B0-----:R-:W-:Y:S02]  /*27af0*/  @!P4 IMAD.MOV.U32 R6, RZ, RZ, R162 ;  /* 0x000000ffff06c224 */ /* 0x001fe400078e00a2 */
[----:B------:R-:W-:-:S05]  /*27b00*/  @!P4 IMAD.MOV.U32 R7, RZ, RZ, R161 ;  /* 0x000000ffff07c224 */ /* 0x000fca00078e00a1 */
[----:B------:R0:W2:Y:S02]  /*27b10*/  @!P4 LDG.E.U8 R26, desc[UR24][R6.64] ;  /* 0x00000018061ac981 */ /* 0x0000a4000c1e1100 */
[----:B0-----:R-:W-:Y:S02]  /*27b20*/  @!P2 IMAD.MOV.U32 R6, RZ, RZ, R164 ;  /* 0x000000ffff06a224 */ /* 0x001fe400078e00a4 */
[----:B------:R-:W-:-:S05]  /*27b30*/  @!P2 IMAD.MOV.U32 R7, RZ, RZ, R163 ;  /* 0x000000ffff07a224 */ /* 0x000fca00078e00a3 */
[----:B------:R0:W2:Y:S04]  /*27b40*/  @!P2 LDG.E.U8 R74, desc[UR24][R6.64] ;  /* 0x00000018064aa981 */ /* 0x0000a8000c1e1100 */
[----:B------:R-:W0:Y:S01]  /*27b50*/  LDL R7, [R1] ;  /* 0x0000000001077983 */ /* 0x000e220000100800 */
[----:B------:R-:W-:-:S04]  /*27b60*/  SHF.R.U32.HI R2, RZ, 0x6, R8 ;  /* 0x00000006ff027819 */ /* 0x000fc80000011608 */
[----:B------:R-:W-:-:S04]  /*27b70*/  SGXT.U32 R2, R2, 0x1 ;  /* 0x000000010202781a */ /* 0x000fc80000000000 */
[----:B------:R-:W-:-:S04]  /*27b80*/  LOP3.LUT R2, R2, 0x1a, RZ, 0xfc, !PT ;  /* 0x0000001a02027812 */ /* 0x000fc800078efcff */
[----:B------:R-:W-:Y:S02]  /*27b90*/  ISETP.GE.AND P3, PT, R2, UR4, PT ;  /* 0x0000000402007c0c */ /* 0x000fe4000bf66270 */
[----:B------:R-:W-:Y:S02]  /*27ba0*/  PRMT R108, RZ, 0x7610, R108 ;  /* 0x00007610ff6c7816 */ /* 0x000fe4000000006c */
[----:B------:R-:W-:Y:S02]  /*27bb0*/  SHF.R.U32.HI R2, RZ, 0x6, R8 ;  /* 0x00000006ff027819 */ /* 0x000fe40000011608 */
[----:B------:R-:W2:Y:S01]  /*27bc0*/  LDL R8, [R1+0x10] ;  /* 0x0000100001087983 */ /* 0x000ea20000100800 */
[----:B------:R-:W1:Y:S01]  /*27bd0*/  S2R R37, SR_TID.X ;  /* 0x0000000000257919 */ /* 0x000e620000002100 */
[----:B------:R-:W-:-:S05]  /*27be0*/  SGXT.U32 R2, R2, 0x1 ;  /* 0x000000010202781a */ /* 0x000fca0000000000 */
[----:B0-----:R-:W-:Y:S02]  /*27bf0*/  @!P3 IMAD.MOV.U32 R6, RZ, RZ, R7 ;  /* 0x000000ffff06b224 */ /* 0x001fe400078e0007 */
[----:B------:R-:W-:-:S05]  /*27c00*/  @!P3 IMAD.MOV.U32 R7, RZ, RZ, R165 ;  /* 0x000000ffff07b224 */ /* 0x000fca00078e00a5 */
[----:B------:R0:W3:Y:S04]  /*27c10*/  @!P3 LDG.E.U8 R108, desc[UR24][R6.64] ;  /* 0x00000018066cb981 */ /* 0x0000e8000c1e1100 */
[----:B------:R-:W3:Y:S01]  /*27c20*/  LDL R7, [R1+0x4] ;  /* 0x0000040001077983 */ /* 0x000ee20000100800 */
[----:B------:R-:W-:-:S04]  /*27c30*/  LOP3.LUT R2, R2, 0x1c, RZ, 0xfc, !PT ;  /* 0x0000001c02027812 */ /* 0x000fc800078efcff */
[----:B------:R-:W-:Y:S02]  /*27c40*/  ISETP.GE.AND P5, PT, R2, UR4, PT ;  /* 0x0000000402007c0c */ /* 0x000fe4000bfa6270 */
[----:B-1----:R-:W-:-:S04]  /*27c50*/  SHF.R.U32.HI R2, RZ, 0x6, R37 ;  /* 0x00000006ff027819 */ /* 0x002fc80000011625 */
[----:B------:R-:W-:Y:S02]  /*27c60*/  SGXT.U32 R2, R2, 0x1 ;  /* 0x000000010202781a */ /* 0x000fe40000000000 */
[--C-:B0-----:R-:W-:Y:S02]  /*27c70*/  SHF.R.U32.HI R6, RZ, 0x6, R37.reuse ;  /* 0x00000006ff067819 */ /* 0x101fe40000011625 */
[----:B------:R-:W-:Y:S02]  /*27c80*/  LOP3.LUT R2, R2, 0x20, RZ, 0xfc, !PT ;  /* 0x0000002002027812 */ /* 0x000fe400078efcff */
[----:B------:R-:W-:Y:S02]  /*27c90*/  SGXT.U32 R6, R6, 0x1 ;  /* 0x000000010606781a */ /* 0x000fe40000000000 */
[----:B------:R-:W-:Y:S02]  /*27ca0*/  ISETP.GE.AND P4, PT, R2, UR4, PT ;  /* 0x0000000402007c0c */ /* 0x000fe4000bf86270 */
[----:B------:R-:W-:-:S02]  /*27cb0*/  SHF.R.U32.HI R2, RZ, 0x6, R37 ;  /* 0x00000006ff027819 */ /* 0x000fc40000011625 */
[----:B------:R-:W-:Y:S02]  /*27cc0*/  LOP3.LUT R6, R6, 0x24, RZ, 0xfc, !PT ;  /* 0x0000002406067812 */ /* 0x000fe400078efcff */
[----:B------:R-:W-:Y:S02]  /*27cd0*/  SGXT.U32 R2, R2, 0x1 ;  /* 0x000000010202781a */ /* 0x000fe40000000000 */
[----:B------:R-:W-:Y:S02]  /*27ce0*/  PRMT R81, RZ, 0x7610, R81 ;  /* 0x00007610ff517816 */ /* 0x000fe40000000051 */
[----:B------:R-:W-:Y:S01]  /*27cf0*/  ISETP.GE.AND P3, PT, R6, UR4, PT ;  /* 0x0000000406007c0c */ /* 0x000fe2000bf66270 */
[----:B--2---:R-:W-:Y:S01]  /*27d00*/  @!P5 IMAD.MOV.U32 R6, RZ, RZ, R79 ;  /* 0x000000ffff06d224 */ /* 0x004fe200078e004f */
[----:B------:R-:W-:Y:S01]  /*27d10*/  LOP3.LUT R2, R2, 0x22, RZ, 0xfc, !PT ;  /* 0x0000002202027812 */ /* 0x000fe200078efcff */
[----:B------:R-:W2:Y:S01]  /*27d20*/  LDL R79, [R1+0x28] ;  /* 0x00002800014f7983 */ /* 0x000ea20000100800 */
[----:B------:R-:W-:-:S02]  /*27d30*/  PRMT R76, RZ, 0x7610, R76 ;  /* 0x00007610ff4c7816 */ /* 0x000fc4000000004c */
[----:B------:R-:W-:Y:S02]  /*27d40*/  ISETP.GE.AND P2, PT, R2, UR4, PT ;  /* 0x0000000402007c0c */ /* 0x000fe4000bf46270 */
[----:B------:R-:W2:Y:S01]  /*27d50*/  LDL R2, [R1+0x18] ;  /* 0x0000180001027983 */ /* 0x000ea20000100800 */
[----:B------:R-:W-:-:S04]  /*27d60*/  SHF.R.U32.HI R37, RZ, 0x6, R37 ;  /* 0x00000006ff257819 */ /* 0x000fc80000011625 */
[----:B------:R-:W-:-:S04]  /*27d70*/  SGXT.U32 R37, R37, 0x1 ;  /* 0x000000012525781a */ /* 0x000fc80000000000 */
[----:B------:R-:W-:Y:S01]  /*27d80*/  LOP3.LUT R37, R37, 0x26, RZ, 0xfc, !PT ;  /* 0x0000002625257812 */ /* 0x000fe200078efcff */
[----:B---3--:R0:W3:Y:S02]  /*27d90*/  @!P5 LDG.E.U8 R81, desc[UR24][R6.64] ;  /* 0x000000180651d981 */ /* 0x0080e4000c1e1100 */
[----:B0-----:R-:W-:Y:S02]  /*27da0*/  @!P4 IMAD.MOV.U32 R6, RZ, RZ, R8 ;  /* 0x000000ffff06c224 */ /* 0x001fe400078e0008 */
[----:B------:R-:W-:Y:S01]  /*27db0*/  @!P4 IMAD.MOV.U32 R7, RZ, RZ, R36 ;  /* 0x000000ffff07c224 */ /* 0x000fe200078e0024 */
[----:B------:R-:W-:Y:S01]  /*27dc0*/  ISETP.GE.AND P5, PT, R37, UR4, PT ;  /* 0x0000000425007c0c */ /* 0x000fe2000bfa6270 */
[----:B------:R-:W3:Y:S04]  /*27dd0*/  LDL R36, [R1+0x2c] ;  /* 0x00002c0001247983 */ /* 0x000ee80000100800 */
[----:B------:R0:W3:Y:S01]  /*27de0*/  @!P4 LDG.E.U8 R76, desc[UR24][R6.64] ;  /* 0x00000018064cc981 */ /* 0x0000e2000c1e1100 */
[----:B------:R-:W-:-:S02]  /*27df0*/  PRMT R109, RZ, 0x7610, R109 ;  /* 0x00007610ff6d7816 */ /* 0x000fc4000000006d */
[----:B------:R-:W-:Y:S01]  /*27e00*/  PRMT R80, RZ, 0x7610, R80 ;  /* 0x00007610ff507816 */ /* 0x000fe20000000050 */
[----:B------:R-:W3:Y:S04]  /*27e10*/  LDL R8, [R1+0x30] ;  /* 0x0000300001087983 */ /* 0x000ee80000100800 */
[----:B------:R-:W3:Y:S01]  /*27e20*/  LDL R7, [R1+0x14] ;  /* 0x0000140001077983 */ /* 0x000ee20000100800 */
[----:B------:R-:W0:Y:S02]  /*27e30*/  S2R R37, SR_TID.X ;  /* 0x0000000000257919 */ /* 0x000e240000002100 */
[----:B0-----:R-:W-:-:S04]  /*27e40*/  SHF.R.U32.HI R6, RZ, 0x6, R37 ;  /* 0x00000006ff067819 */ /* 0x001fc80000011625 */
[----:B------:R-:W-:-:S04]  /*27e50*/  SGXT.U32 R6, R6, 0x1 ;  /* 0x000000010606781a */ /* 0x000fc80000000000 */
[----:B------:R-:W-:-:S04]  /*27e60*/  LOP3.LUT R6, R6, 0x28, RZ, 0xfc, !PT ;  /* 0x0000002806067812 */ /* 0x000fc800078efcff */
[----:B------:R-:W-:Y:S01]  /*27e70*/  ISETP.GE.AND P4, PT, R6, UR4, PT ;  /* 0x0000000406007c0c */ /* 0x000fe2000bf86270 */
[----:B--2---:R-:W-:-:S05]  /*27e80*/  @!P2 IMAD.MOV.U32 R6, RZ, RZ, R2 ;  /* 0x000000ffff06a224 */ /* 0x004fca00078e0002 */
[----:B---3--:R0:W2:Y:S04]  /*27e90*/  @!P2 LDG.E.U8 R109, desc[UR24][R6.64] ;  /* 0x00000018066da981 */ /* 0x0080a8000c1e1100 */
[----:B------:R-:W0:Y:S04]  /*27ea0*/  LDL R6, [R1+0x1c] ;  /* 0x00001c0001067983 */ /* 0x000e280000100800 */
[----:B------:R-:W0:Y:S02]  /*27eb0*/  LDL R7, [R1+0x20] ;  /* 0x0000200001077983 */ /* 0x000e240000100800 */
[----:B0-----:R-:W-:-:S04]  /*27ec0*/  @!P3 LOP3.LUT R7, R7, R6, RZ, 0x3c, !PT ;  /* 0x000000060707b212 */ /* 0x001fc800078e3cff */
[----:B------:R-:W-:-:S04]  /*27ed0*/  @!P3 LOP3.LUT R6, R7, R6, RZ, 0x3c, !PT ;  /* 0x000000060706b212 */ /* 0x000fc800078e3cff */
[----:B------:R-:W-:-:S05]  /*27ee0*/  @!P3 LOP3.LUT R7, R7, R6, RZ, 0x3c, !PT ;  /* 0x000000060707b212 */ /* 0x000fca00078e3cff */
[----:B------:R0:W3:Y:S04]  /*27ef0*/  @!P3 LDG.E.U8 R80, desc[UR24][R6.64] ;  /* 0x000000180650b981 */ /* 0x0000e8000c1e1100 */
[----:B------:R-:W2:Y:S01]  /*27f00*/  LDL R7, [R1+0x24] ;  /* 0x0000240001077983 */ /* 0x000ea20000100800 */
[--C-:B0-----:R-:W-:Y:S02]  /*27f10*/  SHF.R.U32.HI R6, RZ, 0x6, R37.reuse ;  /* 0x00000006ff067819 */ /* 0x101fe40000011625 */
[----:B------:R-:W-:Y:S02]  /*27f20*/  SHF.R.U32.HI R2, RZ, 0x6, R37 ;  /* 0x00000006ff027819 */ /* 0x000fe40000011625 */
[----:B------:R-:W-:Y:S02]  /*27f30*/  SGXT.U32 R6, R6, 0x1 ;  /* 0x000000010606781a */ /* 0x000fe40000000000 */
[----:B------:R-:W-:-:S02]  /*27f40*/  SGXT.U32 R2, R2, 0x1 ;  /* 0x000000010202781a */ /* 0x000fc40000000000 */
[----:B------:R-:W-:Y:S02]  /*27f50*/  LOP3.LUT R6, R6, 0x2c, RZ, 0xfc, !PT ;  /* 0x0000002c06067812 */ /* 0x000fe400078efcff */
[----:B------:R-:W-:Y:S02]  /*27f60*/  PRMT R24, RZ, 0x7610, R24 ;  /* 0x00007610ff187816 */ /* 0x000fe40000000018 */
[----:B------:R-:W-:Y:S01]  /*27f70*/  ISETP.GE.AND P3, PT, R6, UR4, PT ;  /* 0x0000000406007c0c */ /* 0x000fe2000bf66270 */
[----:B------:R-:W-:Y:S01]  /*27f80*/  @!P5 IMAD.MOV.U32 R6, RZ, RZ, R79 ;  /* 0x000000ffff06d224 */ /* 0x000fe200078e004f */
[----:B------:R-:W-:Y:S01]  /*27f90*/  LOP3.LUT R2, R2, 0x2a, RZ, 0xfc, !PT ;  /* 0x0000002a02027812 */ /* 0x000fe200078efcff */
[----:B------:R-:W3:Y:S01]  /*27fa0*/  LDL R79, [R1+0x48] ;  /* 0x00004800014f7983 */ /* 0x000ee20000100800 */
[----:B------:R-:W-:Y:S02]  /*27fb0*/  PRMT R82, RZ, 0x7610, R82 ;  /* 0x00007610ff527816 */ /* 0x000fe40000000052 */
[----:B------:R-:W-:-:S02]  /*27fc0*/  ISETP.GE.AND P2, PT, R2, UR4, PT ;  /* 0x0000000402007c0c */ /* 0x000fc4000bf46270 */
[----:B------:R-:W3:Y:S01]  /*27fd0*/  LDL R2, [R1+0x38] ;  /* 0x0000380001027983 */ /* 0x000ee20000100800 */
[----:B------:R-:W-:-:S04]  /*27fe0*/  SHF.R.U32.HI R37, RZ, 0x6, R37 ;  /* 0x00000006ff257819 */ /* 0x000fc80000011625 */
[----:B------:R-:W-:-:S04]  /*27ff0*/  SGXT.U32 R37, R37, 0x1 ;  /* 0x000000012525781a */ /* 0x000fc80000000000 */
[----:B------:R-:W-:Y:S01]  /*28000*/  LOP3.LUT R37, R37, 0x30, RZ, 0xfc, !PT ;  /* 0x0000003025257812 */ /* 0x000fe200078efcff */
[----:B--2---:R0:W2:Y:S02]  /*28010*/  @!P5 LDG.E.U8 R24, desc[UR24][R6.64] ;  /* 0x000000180618d981 */ /* 0x0040a4000c1e1100 */
[----:B0-----:R-:W-:Y:S02]  /*28020*/  @!P4 IMAD.MOV.U32 R6, RZ, RZ, R8 ;  /* 0x000000ffff06c224 */ /* 0x001fe400078e0008 */
[----:B------:R-:W-:Y:S01]  /*28030*/  @!P4 IMAD.MOV.U32 R7, RZ, RZ, R36 ;  /* 0x000000ffff07c224 */ /* 0x000fe200078e0024 */
[----:B------:R-:W-:Y:S01]  /*28040*/  ISETP.GE.AND P5, PT, R37, UR4, PT ;  /* 0x0000000425007c0c */ /* 0x000fe2000bfa6270 */
[----:B------:R-:W2:Y:S04]  /*28050*/  LDL R36, [R1+0x4c] ;  /* 0x00004c0001247983 */ /* 0x000ea80000100800 */
[----:B------:R0:W2:Y:S01]  /*28060*/  @!P4 LDG.E.U8 R82, desc[UR24][R6.64] ;  /* 0x000000180652c981 */ /* 0x0000a2000c1e1100 */
[----:B------:R-:W-:-:S02]  /*28070*/  PRMT R111, RZ, 0x7610, R111 ;  /* 0x00007610ff6f7816 */ /* 0x000fc4000000006f */
[----:B------:R-:W-:Y:S01]  /*28080*/  PRMT R77, RZ, 0x7610, R77 ;  /* 0x00007610ff4d7816 */ /* 0x000fe2000000004d */
[----:B------:R-:W2:Y:S04]  /*28090*/  LDL R8, [R1+0x50] ;  /* 0x0000500001087983 */ /* 0x000ea80000100800 */
[----:B------:R-:W2:Y:S01]  /*280a0*/  LDL R7, [R1+0x34] ;  /* 0x0000340001077983 */ /* 0x000ea20000100800 */
[----:B------:R-:W0:Y:S02]  /*280b0*/  S2R R37, SR_TID.X ;  /* 0x0000000000257919 */ /* 0x000e240000002100 */
[----:B0-----:R-:W-:-:S04]  /*280c0*/  SHF.R.U32.HI R6, RZ, 0x6, R37 ;  /* 0x00000006ff067819 */ /* 0x001fc80000011625 */
[----:B------:R-:W-:-:S04]  /*280d0*/  SGXT.U32 R6, R6, 0x1 ;  /* 0x000000010606781a */ /* 0x000fc80000000000 */
[----:B------:R-:W-:-:S04]  /*280e0*/  LOP3.LUT R6, R6, 0x32, RZ, 0xfc, !PT ;  /* 0x0000003206067812 */ /* 0x000fc800078efcff */
[----:B------:R-:W-:Y:S01]  /*280f0*/  ISETP.GE.AND P4, PT, R6, UR4, PT ;  /* 0x0000000406007c0c */ /* 0x000fe2000bf86270 */
[----:B---3--:R-:W-:-:S05]  /*28100*/  @!P2 IMAD.MOV.U32 R6, RZ, RZ, R2 ;  /* 0x000000ffff06a224 */ /* 0x008fca00078e0002 */
[----:B--2---:R0:W2:Y:S04]  /*28110*/  @!P2 LDG.E.U8 R111, desc[UR24][R6.64] ;  /* 0x00000018066fa981 */ /* 0x0040a8000c1e1100 */
        /* <DEDUP_REMOVED lines=175> */
[----:B------:R-:W-:Y:S02]  /*28c10*/  LOP3.LUT R2, R2, 0x58, RZ, 0xfc, !PT ;  /* 0x0000005802027812 */ /* 0x000fe400078efcff */
[----:B------:R-:W-:Y:S02]  /*28c20*/  PRMT R18, RZ, 0x7610, R18 ;  /* 0x00007610ff127816 */ /* 0x000fe40000000012 */
[----:B------:R-:W-:-:S02]  /*28c30*/  ISETP.GE.AND P2, PT, R2, UR4, PT ;  /* 0x0000000402007c0c */ /* 0x000fc4000bf46270 */
[----:B------:R-:W3:Y:S01]  /*28c40*/  LDL R2, [R1+0xd8] ;  /* 0x0000d80001027983 */ /* 0x000ee20000100800 */
[----:B------:R-:W0:Y:S03]  /*28c50*/  S2R R79, SR_TID.X ;  /* 0x00000000004f7919 */ /* 0x000e260000002100 */
[----:B--2---:R1:W2:Y:S02]  /*28c60*/  @!P5 LDG.E.U8 R34, desc[UR24][R6.64] ;  /* 0x000000180622d981 */ /* 0x0042a4000c1e1100 */
[----:B-1----:R-:W-:Y:S02]  /*28c70*/  @!P4 IMAD.MOV.U32 R6, RZ, RZ, R8 ;  /* 0x000000ffff06c224 */ /* 0x002fe400078e0008 */
[----:B------:R-:W-:Y:S01]  /*28c80*/  @!P4 IMAD.MOV.U32 R7, RZ, RZ, R36 ;  /* 0x000000ffff07c224 */ /* 0x000fe200078e0024 */
[----:B------:R-:W-:Y:S01]  /*28c90*/  PRMT R92, RZ, 0x7610, R92 ;  /* 0x00007610ff5c7816 */ /* 0x000fe2000000005c */
[----:B------:R-:W2:Y:S04]  /*28ca0*/  LDL R36, [R1+0xec] ;  /* 0x0000ec0001247983 */ /* 0x000ea80000100800 */
[----:B------:R0:W2:Y:S01]  /*28cb0*/  @!P4 LDG.E.U8 R18, desc[UR24][R6.64] ;  /* 0x000000180612c981 */ /* 0x0000a2000c1e1100 */
[----:B------:R-:W-:-:S02]  /*28cc0*/  SHF.R.U32.HI R37, RZ, 0x6, R37 ;  /* 0x00000006ff257819 */ /* 0x000fc40000011625 */
[----:B------:R-:W-:Y:S01]  /*28cd0*/  PRMT R99, RZ, 0x7610, R99 ;  /* 0x00007610ff637816 */ /* 0x000fe20000000063 */
[----:B------:R-:W2:Y:S04]  /*28ce0*/  LDL R8, [R1+0xf0] ;  /* 0x0000f00001087983 */ /* 0x000ea80000100800 */
[----:B------:R-:W2:Y:S01]  /*28cf0*/  LDL R7, [R1+0xd4] ;  /* 0x0000d40001077983 */ /* 0x000ea20000100800 */
[----:B0-----:R-:W-:-:S04]  /*28d00*/  SHF.R.U32.HI R6, RZ, 0x6, R79 ;  /* 0x00000006ff067819 */ /* 0x001fc8000001164f */
[----:B------:R-:W-:-:S04]  /*28d10*/  SGXT.U32 R6, R6, 0x1 ;  /* 0x000000010606781a */ /* 0x000fc80000000000 */
[----:B------:R-:W-:-:S04]  /*28d20*/  LOP3.LUT R6, R6, 0x60, RZ, 0xfc, !PT ;  /* 0x0000006006067812 */ /* 0x000fc800078efcff */
[----:B------:R-:W-:Y:S01]  /*28d30*/  ISETP.GE.AND P4, PT, R6, UR4, PT ;  /* 0x0000000406007c0c */ /* 0x000fe2000bf86270 */
[----:B---3--:R-:W-:-:S05]  /*28d40*/  @!P2 IMAD.MOV.U32 R6, RZ, RZ, R2 ;  /* 0x000000ffff06a224 */ /* 0x008fca00078e0002 */
[----:B--2---:R0:W2:Y:S04]  /*28d50*/  @!P2 LDG.E.U8 R92, desc[UR24][R6.64] ;  /* 0x00000018065ca981 */ /* 0x0040a8000c1e1100 */
[----:B------:R-:W0:Y:S04]  /*28d60*/  LDL R6, [R1+0xdc] ;  /* 0x0000dc0001067983 */ /* 0x000e280000100800 */
[----:B------:R-:W0:Y:S01]  /*28d70*/  LDL R7, [R1+0xe0] ;  /* 0x0000e00001077983 */ /* 0x000e220000100800 */
[----:B------:R-:W-:-:S04]  /*28d80*/  SGXT.U32 R37, R37, 0x1 ;  /* 0x000000012525781a */ /* 0x000fc80000000000 */
[----:B------:R-:W-:-:S04]  /*28d90*/  LOP3.LUT R37, R37, 0x5c, RZ, 0xfc, !PT ;  /* 0x0000005c25257812 */ /* 0x000fc800078efcff */
[----:B------:R-:W-:Y:S02]  /*28da0*/  ISETP.GE.AND P5, PT, R37, UR4, PT ;  /* 0x0000000425007c0c */ /* 0x000fe4000bfa6270 */
[----:B------:R-:W3:Y:S01]  /*28db0*/  LDL R37, [R1+0xe8] ;  /* 0x0000e80001257983 */ /* 0x000ee20000100800 */
[----:B------:R-:W-:Y:S02]  /*28dc0*/  SHF.R.U32.HI R2, RZ, 0x6, R79 ;  /* 0x00000006ff027819 */ /* 0x000fe4000001164f */
[----:B------:R-:W-:Y:S01]  /*28dd0*/  PRMT R33, RZ, 0x7610, R33 ;  /* 0x00007610ff217816 */ /* 0x000fe20000000021 */
[----:B------:R-:W2:Y:S01]  /*28de0*/  LDL R79, [R1+0xf8] ;  /* 0x0000f800014f7983 */ /* 0x000ea20000100800 */
[----:B------:R-:W-:-:S04]  /*28df0*/  SGXT.U32 R2, R2, 0x1 ;  /* 0x000000010202781a */ /* 0x000fc80000000000 */
[----:B------:R-:W-:-:S04]  /*28e00*/  LOP3.LUT R2, R2, 0x62, RZ, 0xfc, !PT ;  /* 0x0000006202027812 */ /* 0x000fc800078efcff */
[----:B------:R-:W-:Y:S02]  /*28e10*/  ISETP.GE.AND P2, PT, R2, UR4, PT ;  /* 0x0000000402007c0c */ /* 0x000fe4000bf46270 */
[----:B------:R-:W1:Y:S01]  /*28e20*/  S2R R2, SR_TID.X ;  /* 0x0000000000027919 */ /* 0x000e620000002100 */
[----:B0-----:R-:W-:-:S04]  /*28e30*/  @!P3 LOP3.LUT R7, R7, R6, RZ, 0x3c, !PT ;  /* 0x000000060707b212 */ /* 0x001fc800078e3cff */
[----:B------:R-:W-:-:S04]  /*28e40*/  @!P3 LOP3.LUT R6, R7, R6, RZ, 0x3c, !PT ;  /* 0x000000060706b212 */ /* 0x000fc800078e3cff */
[----:B------:R-:W-:-:S05]  /*28e50*/  @!P3 LOP3.LUT R7, R7, R6, RZ, 0x3c, !PT ;  /* 0x000000060707b212 */ /* 0x000fca00078e3cff */
[----:B------:R1:W2:Y:S04]  /*28e60*/  @!P3 LDG.E.U8 R99, desc[UR24][R6.64] ;  /* 0x000000180663b981 */ /* 0x0002a8000c1e1100 */
[----:B------:R-:W2:Y:S01]  /*28e70*/  LDL R7, [R1+0xe4] ;  /* 0x0000e40001077983 */ /* 0x000ea20000100800 */
[----:B-1----:R-:W-:-:S04]  /*28e80*/  SHF.R.U32.HI R6, RZ, 0x6, R2 ;  /* 0x00000006ff067819 */ /* 0x002fc80000011602 */
[----:B------:R-:W-:-:S04]  /*28e90*/  SGXT.U32 R6, R6, 0x1 ;  /* 0x000000010606781a */ /* 0x000fc80000000000 */
[----:B------:R-:W-:-:S04]  /*28ea0*/  LOP3.LUT R6, R6, 0x64, RZ, 0xfc, !PT ;  /* 0x0000006406067812 */ /* 0x000fc800078efcff */
[----:B------:R-:W-:Y:S01]  /*28eb0*/  ISETP.GE.AND P3, PT, R6, UR4, PT ;  /* 0x0000000406007c0c */ /* 0x000fe2000bf66270 */
[----:B---3--:R-:W-:Y:S01]  /*28ec0*/  @!P5 IMAD.MOV.U32 R6, RZ, RZ, R37 ;  /* 0x000000ffff06d224 */ /* 0x008fe200078e0025 */
[----:B------:R-:W-:Y:S01]  /*28ed0*/  PRMT R94, RZ, 0x7610, R94 ;  /* 0x00007610ff5e7816 */ /* 0x000fe2000000005e */
[----:B------:R-:W3:Y:S04]  /*28ee0*/  LDL R37, [R1+0x10c] ;  /* 0x00010c0001257983 */ /* 0x000ee80000100800 */
[----:B--2---:R0:W2:Y:S02]  /*28ef0*/  @!P5 LDG.E.U8 R33, desc[UR24][R6.64] ;  /* 0x000000180621d981 */ /* 0x0040a4000c1e1100 */
[----:B0-----:R-:W-:Y:S02]  /*28f00*/  @!P4 IMAD.MOV.U32 R6, RZ, RZ, R8 ;  /* 0x000000ffff06c224 */ /* 0x001fe400078e0008 */
[----:B------:R-:W-:Y:S01]  /*28f10*/  @!P4 IMAD.MOV.U32 R7, RZ, RZ, R36 ;  /* 0x000000ffff07c224 */ /* 0x000fe200078e0024 */
[----:B------:R-:W0:Y:S04]  /*28f20*/  S2R R8, SR_TID.X ;  /* 0x0000000000087919 */ /* 0x000e280000002100 */
[----:B------:R0:W2:Y:S01]  /*28f30*/  @!P4 LDG.E.U8 R94, desc[UR24][R6.64] ;  /* 0x00000018065ec981 */ /* 0x0000a2000c1e1100 */
[----:B------:R-:W-:-:S02]  /*28f40*/  PRMT R98, RZ, 0x7610, R98 ;  /* 0x00007610ff627816 */ /* 0x000fc40000000062 */
[----:B------:R-:W-:Y:S01]  /*28f50*/  SHF.R.U32.HI R2, RZ, 0x6, R2 ;  /* 0x00000006ff027819 */ /* 0x000fe20000011602 */
[----:B------:R-:W2:Y:S04]  /*28f60*/  LDL R36, [R1+0x110] ;  /* 0x0001100001247983 */ /* 0x000ea80000100800 */
[----:B------:R-:W2:Y:S01]  /*28f70*/  LDL R7, [R1+0xf4] ;  /* 0x0000f40001077983 */ /* 0x000ea20000100800 */
[----:B0-----:R-:W-:-:S04]  /*28f80*/  SHF.R.U32.HI R6, RZ, 0x6, R8 ;  /* 0x00000006ff067819 */ /* 0x001fc80000011608 */
[----:B------:R-:W-:-:S04]  /*28f90*/  SGXT.U32 R6, R6, 0x1 ;  /* 0x000000010606781a */ /* 0x000fc80000000000 */
[----:B------:R-:W-:-:S04]  /*28fa0*/  LOP3.LUT R6, R6, 0x68, RZ, 0xfc, !PT ;  /* 0x0000006806067812 */ /* 0x000fc800078efcff */
[----:B------:R-:W-:Y:S01]  /*28fb0*/  ISETP.GE.AND P4, PT, R6, UR4, PT ;  /* 0x0000000406007c0c */ /* 0x000fe2000bf86270 */
[----:B------:R-:W-:Y:S01]  /*28fc0*/  @!P2 IMAD.MOV.U32 R6, RZ, RZ, R79 ;  /* 0x000000ffff06a224 */ /* 0x000fe200078e004f */
[----:B------:R-:W-:Y:S01]  /*28fd0*/  SGXT.U32 R2, R2, 0x1 ;  /* 0x000000010202781a */ /* 0x000fe20000000000 */
[----:B------:R-:W3:Y:S04]  /*28fe0*/  LDL R79, [R1+0x118] ;  /* 0x00011800014f7983 */ /* 0x000ee80000100800 */
[----:B--2---:R0:W2:Y:S04]  /*28ff0*/  @!P2 LDG.E.U8 R98, desc[UR24][R6.64] ;  /* 0x000000180662a981 */ /* 0x0040a8000c1e1100 */
[----:B------:R-:W0:Y:S04]  /*29000*/  LDL R6, [R1+0xfc] ;  /* 0x0000fc0001067983 */ /* 0x000e280000100800 */
[----:B------:R-:W0:Y:S01]  /*29010*/  LDL R7, [R1+0x100] ;  /* 0x0001000001077983 */ /* 0x000e220000100800 */
[----:B------:R-:W-:-:S02]  /*29020*/  LOP3.LUT R2, R2, 0x66, RZ, 0xfc, !PT ;  /* 0x0000006602027812 */ /* 0x000fc400078efcff */
[----:B------:R-:W-:Y:S02]  /*29030*/  PRMT R32, RZ, 0x7610, R32 ;  /* 0x00007610ff207816 */ /* 0x000fe40000000020 */
[----:B------:R-:W-:Y:S02]  /*29040*/  ISETP.GE.AND P5, PT, R2, UR4, PT ;  /* 0x0000000402007c0c */ /* 0x000fe4000bfa6270 */
[----:B------:R-:W2:Y:S01]  /*29050*/  LDL R2, [R1+0x108] ;  /* 0x0001080001027983 */ /* 0x000ea20000100800 */
[----:B------:R-:W-:-:S04]  /*29060*/  SHF.R.U32.HI R8, RZ, 0x6, R8 ;  /* 0x00000006ff087819 */ /* 0x000fc80000011608 */
[----:B------:R-:W-:-:S04]  /*29070*/  SGXT.U32 R8, R8, 0x1 ;  /* 0x000000010808781a */ /* 0x000fc80000000000 */
[----:B------:R-:W-:-:S04]  /*29080*/  LOP3.LUT R8, R8, 0x6a, RZ, 0xfc, !PT ;  /* 0x0000006a08087812 */ /* 0x000fc800078efcff */
[----:B------:R-:W-:Y:S02]  /*29090*/  ISETP.GE.AND P2, PT, R8, UR4, PT ;  /* 0x0000000408007c0c */ /* 0x000fe4000bf46270 */
[----:B------:R-:W1:Y:S01]  /*290a0*/  S2R R8, SR_TID.X ;  /* 0x0000000000087919 */ /* 0x000e620000002100 */
[----:B0-----:R-:W-:-:S04]  /*290b0*/  @!P3 LOP3.LUT R7, R7, R6, RZ, 0x3c, !PT ;  /* 0x000000060707b212 */ /* 0x001fc800078e3cff */
[----:B------:R-:W-:-:S04]  /*290c0*/  @!P3 LOP3.LUT R6, R7, R6, RZ, 0x3c, !PT ;  /* 0x000000060706b212 */ /* 0x000fc800078e3cff */
[----:B------:R-:W-:-:S05]  /*290d0*/  @!P3 LOP3.LUT R7, R7, R6, RZ, 0x3c, !PT ;  /* 0x000000060707b212 */ /* 0x000fca00078e3cff */
[----:B------:R1:W3:Y:S04]  /*290e0*/  @!P3 LDG.E.U8 R32, desc[UR24][R6.64] ;  /* 0x000000180620b981 */ /* 0x0002e8000c1e1100 */
[----:B------:R-:W3:Y:S01]  /*290f0*/  LDL R7, [R1+0x104] ;  /* 0x0001040001077983 */ /* 0x000ee20000100800 */
[----:B-1----:R-:W-:-:S04]  /*29100*/  SHF.R.U32.HI R6, RZ, 0x6, R8 ;  /* 0x00000006ff067819 */ /* 0x002fc80000011608 */
[----:B------:R-:W-:-:S04]  /*29110*/  SGXT.U32 R6, R6, 0x1 ;  /* 0x000000010606781a */ /* 0x000fc80000000000 */
[----:B------:R-:W-:Y:S02]  /*29120*/  LOP3.LUT R6, R6, 0x6c, RZ, 0xfc, !PT ;  /* 0x0000006c06067812 */ /* 0x000fe400078efcff */
[----:B------:R-:W-:Y:S02]  /*29130*/  PRMT R16, RZ, 0x7610, R16 ;  /* 0x00007610ff107816 */ /* 0x000fe40000000010 */
[----:B------:R-:W-:Y:S01]  /*29140*/  ISETP.GE.AND P3, PT, R6, UR4, PT ;  /* 0x0000000406007c0c */ /* 0x000fe2000bf66270 */
[----:B--2---:R-:W-:Y:S01]  /*29150*/  @!P5 IMAD.MOV.U32 R6, RZ, RZ, R2 ;  /* 0x000000ffff06d224 */ /* 0x004fe200078e0002 */
[----:B------:R-:W-:-:S04]  /*29160*/  PRMT R96, RZ, 0x7610, R96 ;  /* 0x00007610ff607816 */ /* 0x000fc80000000060 */
[----:B---3--:R0:W2:Y:S02]  /*29170*/  @!P5 LDG.E.U8 R16, desc[UR24][R6.64] ;  /* 0x000000180610d981 */ /* 0x0080a4000c1e1100 */
[----:B0-----:R-:W-:Y:S02]  /*29180*/  @!P4 IMAD.MOV.U32 R6, RZ, RZ, R36 ;  /* 0x000000ffff06c224 */ /* 0x001fe400078e0024 */
[----:B------:R-:W-:Y:S01]  /*29190*/  @!P4 IMAD.MOV.U32 R7, RZ, RZ, R37 ;  /* 0x000000ffff07c224 */ /* 0x000fe200078e0025 */
[----:B------:R-:W-:Y:S01]  /*291a0*/  PRMT R95, RZ, 0x7610, R95 ;  /* 0x00007610ff5f7816 */ /* 0x000fe2000000005f */
[----:B------:R-:W3:Y:S04]  /*291b0*/  LDL R37, [R1+0x12c] ;  /* 0x00012c0001257983 */ /* 0x000ee80000100800 */
[----:B------:R0:W2:Y:S01]  /*291c0*/  @!P4 LDG.E.U8 R96, desc[UR24][R6.64] ;  /* 0x000000180660c981 */ /* 0x0000a2000c1e1100 */
[----:B------:R-:W-:-:S02]  /*291d0*/  PRMT R31, RZ, 0x7610, R31 ;  /* 0x00007610ff1f7816 */ /* 0x000fc4000000001f */
[----:B------:R-:W-:Y:S01]  /*291e0*/  SHF.R.U32.HI R2, RZ, 0x6, R8 ;  /* 0x00000006ff027819 */ /* 0x000fe20000011608 */
[----:B------:R-:W2:Y:S04]  /*291f0*/  LDL R36, [R1+0x130] ;  /* 0x0001300001247983 */ /* 0x000ea80000100800 */
[----:B------:R-:W2:Y:S04]  /*29200*/  LDL R8, [R1+0x128] ;  /* 0x0001280001087983 */ /* 0x000ea80000100800 */
[----:B------:R-:W2:Y:S01]  /*29210*/  LDL R7, [R1+0x114] ;  /* 0x0001140001077983 */ /* 0x000ea20000100800 */
[----:B0-----:R-:W-:Y:S01]  /*29220*/  @!P2 IMAD.MOV.U32 R6, RZ, RZ, R79 ;  /* 0x000000ffff06a224 */ /* 0x001fe200078e004f */
[----:B------:R-:W-:-:S02]  /*29230*/  SGXT.U32 R2, R2, 0x1 ;  /* 0x000000010202781a */ /* 0x000fc40000000000 */
[----:B------:R-:W-:Y:S01]  /*29240*/  PRMT R97, RZ, 0x7610, R97 ;  /* 0x00007610ff617816 */ /* 0x000fe20000000061 */
[----:B------:R-:W3:Y:S04]  /*29250*/  LDL R79, [R1+0x138] ;  /* 0x00013800014f7983 */ /* 0x000ee80000100800 */
[----:B--2---:R0:W2:Y:S04]  /*29260*/  @!P2 LDG.E.U8 R95, desc[UR24][R6.64] ;  /* 0x00000018065fa981 */ /* 0x0040a8000c1e1100 */
[----:B------:R-:W0:Y:S04]  /*29270*/  LDL R6, [R1+0x11c] ;  /* 0x00011c0001067983 */ /* 0x000e280000100800 */
[----:B------:R-:W0:Y:S02]  /*29280*/  LDL R7, [R1+0x120] ;  /* 0x0001200001077983 */ /* 0x000e240000100800 */
[----:B0-----:R-:W-:-:S04]  /*29290*/  @!P3 LOP3.LUT R7, R7, R6, RZ, 0x3c, !PT ;  /* 0x000000060707b212 */ /* 0x001fc800078e3cff */
[----:B------:R-:W-:-:S04]  /*292a0*/  @!P3 LOP3.LUT R6, R7, R6, RZ, 0x3c, !PT ;  /* 0x000000060706b212 */ /* 0x000fc800078e3cff */
[----:B------:R-:W-:-:S05]  /*292b0*/  @!P3 LOP3.LUT R7, R7, R6, RZ, 0x3c, !PT ;  /* 0x000000060707b212 */ /* 0x000fca00078e3cff */
[----:B------:R0:W2:Y:S02]  /*292c0*/  @!P3 LDG.E.U8 R31, desc[UR24][R6.64] ;  /* 0x00000018061fb981 */ /* 0x0000a4000c1e1100 */
[----:B0-----:R-:W0:Y:S02]  /*292d0*/  S2R R7, SR_TID.X ;  /* 0x0000000000077919 */ /* 0x001e240000002100 */
[----:B0-----:R-:W-:Y:S02]  /*292e0*/  SHF.R.U32.HI R6, RZ, 0x6, R7 ;  /* 0x00000006ff067819 */ /* 0x001fe40000011607 */
[----:B------:R-:W2:Y:S01]  /*292f0*/  LDL R7, [R1+0x124] ;  /* 0x0001240001077983 */ /* 0x000ea20000100800 */
[----:B------:R-:W-:-:S04]  /*29300*/  LOP3.LUT R2, R2, 0x70, RZ, 0xfc, !PT ;  /* 0x0000007002027812 */ /* 0x000fc800078efcff */
[----:B------:R-:W-:Y:S02]  /*29310*/  ISETP.GE.AND P5, PT, R2, UR4, PT ;  /* 0x0000000402007c0c */ /* 0x000fe4000bfa6270 */
[----:B------:R-:W-:Y:S01]  /*29320*/  SGXT.U32 R6, R6, 0x1 ;  /* 0x000000010606781a */ /* 0x000fe20000000000 */
[----:B------:R-:W0:Y:S03]  /*29330*/  S2R R2, SR_TID.X ;  /* 0x0000000000027919 */ /* 0x000e260000002100 */
[----:B------:R-:W-:-:S04]  /*29340*/  LOP3.LUT R6, R6, 0x76, RZ, 0xfc, !PT ;  /* 0x0000007606067812 */ /* 0x000fc800078efcff */
[----:B------:R-:W-:-:S03]  /*29350*/  ISETP.GE.AND P3, PT, R6, UR4, PT ;  /* 0x0000000406007c0c */ /* 0x000fc6000bf66270 */
[----:B------:R-:W-:Y:S01]  /*29360*/  @!P5 IMAD.MOV.U32 R6, RZ, RZ, R8 ;  /* 0x000000ffff06d224 */ /* 0x000fe200078e0008 */
[----:B------:R-:W-:Y:S01]  /*29370*/  PRMT R93, RZ, 0x7610, R93 ;  /* 0x00007610ff5d7816 */ /* 0x000fe2000000005d */
[----:B------:R-:W3:Y:S01]  /*29380*/  LDL R8, [R1+0x148] ;  /* 0x0001480001087983 */ /* 0x000ee20000100800 */
[----:B0-----:R-:W-:-:S04]  /*29390*/  SHF.R.U32.HI R2, RZ, 0x6, R2 ;  /* 0x00000006ff027819 */ /* 0x001fc80000011602 */
[----:B------:R-:W-:-:S04]  /*293a0*/  SGXT.U32 R2, R2, 0x1 ;  /* 0x000000010202781a */ /* 0x000fc80000000000 */
[----:B------:R-:W-:-:S04]  /*293b0*/  LOP3.LUT R2, R2, 0x72, RZ, 0xfc, !PT ;  /* 0x0000007202027812 */ /* 0x000fc800078efcff */
[----:B------:R-:W-:Y:S01]  /*293c0*/  ISETP.GE.AND P4, PT, R2, UR4, PT ;  /* 0x0000000402007c0c */ /* 0x000fe2000bf86270 */
[----:B--2---:R0:W2:Y:S02]  /*293d0*/  @!P5 LDG.E.U8 R97, desc[UR24][R6.64] ;  /* 0x000000180661d981 */ /* 0x0040a4000c1e1100 */
[----:B0-----:R-:W0:Y:S10]  /*293e0*/  S2R R7, SR_TID.X ;  /* 0x0000000000077919 */ /* 0x001e340000002100 */
[----:B------:R-:W-:Y:S01]  /*293f0*/  @!P4 IMAD.MOV.U32 R6, RZ, RZ, R36 ;  /* 0x000000ffff06c224 */ /* 0x000fe200078e0024 */
[----:B------:R-:W1:Y:S01]  /*29400*/  S2R R2, SR_TID.X ;  /* 0x0000000000027919 */ /* 0x000e620000002100 */
[----:B------:R-:W-:-:S02]  /*29410*/  PRMT R30, RZ, 0x7610, R30 ;  /* 0x00007610ff1e7816 */ /* 0x000fc4000000001e */
[----:B------:R-:W-:Y:S01]  /*29420*/  PRMT R14, RZ, 0x7610, R14 ;  /* 0x00007610ff0e7816 */ /* 0x000fe2000000000e */
[----:B------:R-:W2:Y:S01]  /*29430*/  LDL R36, [R1+0x150] ;  /* 0x0001500001247983 */ /* 0x000ea20000100800 */
[----:B0-----:R-:W-:-:S04]  /*29440*/  SHF.R.U32.HI R7, RZ, 0x6, R7 ;  /* 0x00000006ff077819 */ /* 0x001fc80000011607 */
[----:B------:R-:W-:-:S04]  /*29450*/  SGXT.U32 R7, R7, 0x1 ;  /* 0x000000010707781a */ /* 0x000fc80000000000 */
[----:B------:R-:W-:-:S04]  /*29460*/  LOP3.LUT R7, R7, 0x78, RZ, 0xfc, !PT ;  /* 0x0000007807077812 */ /* 0x000fc800078efcff */
[----:B------:R-:W-:Y:S01]  /*29470*/  ISETP.GE.AND P5, PT, R7, UR4, PT ;  /* 0x0000000407007c0c */ /* 0x000fe2000bfa6270 */
[----:B---3--:R-:W-:Y:S01]  /*29480*/  @!P4 IMAD.MOV.U32 R7, RZ, RZ, R37 ;  /* 0x000000ffff07c224 */ /* 0x008fe200078e0025 */
[----:B-1----:R-:W-:Y:S01]  /*29490*/  SHF.R.U32.HI R2, RZ, 0x6, R2 ;  /* 0x00000006ff027819 */ /* 0x002fe20000011602 */
[----:B------:R-:W3:Y:S04]  /*294a0*/  LDL R37, [R1+0x14c] ;  /* 0x00014c0001257983 */ /* 0x000ee80000100800 */
[----:B------:R0:W2:Y:S02]  /*294b0*/  @!P4 LDG.E.U8 R93, desc[UR24][R6.64] ;  /* 0x00000018065dc981 */ /* 0x0000a4000c1e1100 */
[----:B0-----:R-:W0:Y:S02]  /*294c0*/  S2R R7, SR_TID.X ;  /* 0x0000000000077919 */ /* 0x001e240000002100 */
[----:B0-----:R-:W-:-:S02]  /*294d0*/  SHF.R.U32.HI R6, RZ, 0x6, R7 ;  /* 0x00000006ff067819 */ /* 0x001fc40000011607 */
[----:B------:R-:W2:Y:S01]  /*294e0*/  LDL R7, [R1+0x134] ;  /* 0x0001340001077983 */ /* 0x000ea20000100800 */
[----:B------:R-:W-:-:S04]  /*294f0*/  SGXT.U32 R2, R2, 0x1 ;  /* 0x000000010202781a */ /* 0x000fc80000000000 */
[----:B------:R-:W-:-:S04]  /*29500*/  LOP3.LUT R2, R2, 0x74, RZ, 0xfc, !PT ;  /* 0x0000007402027812 */ /* 0x000fc800078efcff */
[----:B------:R-:W-:Y:S02]  /*29510*/  ISETP.GE.AND P2, PT, R2, UR4, PT ;  /* 0x0000000402007c0c */ /* 0x000fe4000bf46270 */
[----:B------:R-:W-:-:S04]  /*29520*/  SGXT.U32 R6, R6, 0x1 ;  /* 0x000000010606781a */ /* 0x000fc80000000000 */
[----:B------:R-:W-:-:S04]  /*29530*/  LOP3.LUT R6, R6, 0x7a, RZ, 0xfc, !PT ;  /* 0x0000007a06067812 */ /* 0x000fc800078efcff */
[----:B------:R-:W-:-:S03]  /*29540*/  ISETP.GE.AND P4, PT, R6, UR4, PT ;  /* 0x0000000406007c0c */ /* 0x000fc6000bf86270 */
[----:B------:R-:W-:-:S05]  /*29550*/  @!P2 IMAD.MOV.U32 R6, RZ, RZ, R79 ;  /* 0x000000ffff06a224 */ /* 0x000fca00078e004f */
[----:B--2---:R0:W2:Y:S04]  /*29560*/  @!P2 LDG.E.U8 R30, desc[UR24][R6.64] ;  /* 0x00000018061ea981 */ /* 0x0040a8000c1e1100 */
[----:B------:R-:W0:Y:S04]  /*29570*/  LDL R6, [R1+0x13c] ;  /* 0x00013c0001067983 */ /* 0x000e280000100800 */
[----:B------:R-:W0:Y:S01]  /*29580*/  LDL R7, [R1+0x140] ;  /* 0x0001400001077983 */ /* 0x000e220000100800 */
[----:B------:R-:W1:Y:S01]  /*29590*/  S2R R79, SR_TID.X ;  /* 0x00000000004f7919 */ /* 0x000e620000002100 */
[----:B0-----:R-:W-:-:S04]  /*295a0*/  @!P3 LOP3.LUT R7, R7, R6, RZ, 0x3c, !PT ;  /* 0x000000060707b212 */ /* 0x001fc800078e3cff */
[----:B------:R-:W-:-:S04]  /*295b0*/  @!P3 LOP3.LUT R6, R7, R6, RZ, 0x3c, !PT ;  /* 0x000000060706b212 */ /* 0x000fc800078e3cff */
[----:B------:R-:W-:-:S05]  /*295c0*/  @!P3 LOP3.LUT R7, R7, R6, RZ, 0x3c, !PT ;  /* 0x000000060707b212 */ /* 0x000fca00078e3cff */
[----:B------:R0:W2:Y:S04]  /*295d0*/  @!P3 LDG.E.U8 R14, desc[UR24][R6.64] ;  /* 0x00000018060eb981 */ /* 0x0000a8000c1e1100 */
[----:B------:R-:W2:Y:S01]  /*295e0*/  LDL R7, [R1+0x144] ;  /* 0x0001440001077983 */ /* 0x000ea20000100800 */
[----:B-1----:R-:W-:Y:S01]  /*295f0*/  SHF.R.U32.HI R79, RZ, 0x6, R79 ;  /* 0x00000006ff4f7819 */ /* 0x002fe2000001164f */
[----:B0-----:R-:W-:Y:S01]  /*29600*/  @!P5 IMAD.MOV.U32 R6, RZ, RZ, R8 ;  /* 0x000000ffff06d224 */ /* 0x001fe200078e0008 */
[----:B------:R-:W-:Y:S01]  /*29610*/  PRMT R100, RZ, 0x7610, R100 ;  /* 0x00007610ff647816 */ /* 0x000fe20000000064 */
[----:B------:R-:W3:Y:S01]  /*29620*/  LDL R8, [R1+0x960] ;  /* 0x0009600001087983 */ /* 0x000ee20000100800 */
[----:B------:R-:W-:-:S04]  /*29630*/  SGXT.U32 R79, R79, 0x1 ;  /* 0x000000014f4f781a */ /* 0x000fc80000000000 */
[----:B------:R-:W-:Y:S02]  /*29640*/  LOP3.LUT R79, R79, 0x7c, RZ, 0xfc, !PT ;  /* 0x0000007c4f4f7812 */ /* 0x000fe400078efcff */
[----:B------:R-:W-:Y:S02]  /*29650*/  PRMT R91, RZ, 0x7610, R91 ;  /* 0x00007610ff5b7816 */ /* 0x000fe4000000005b */
[----:B------:R-:W-:Y:S02]  /*29660*/  ISETP.GE.AND P2, PT, R79, UR4, PT ;  /* 0x000000044f007c0c */ /* 0x000fe4000bf46270 */
[----:B------:R-:W4:Y:S04]  /*29670*/  LDL R79, [R1+0x158] ;  /* 0x00015800014f7983 */ /* 0x000f280000100800 */
[----:B--2---:R0:W2:Y:S02]  /*29680*/  @!P5 LDG.E.U8 R100, desc[UR24][R6.64] ;  /* 0x000000180664d981 */ /* 0x0040a4000c1e1100 */
[----:B0-----:R-:W-:-:S02]  /*29690*/  @!P4 IMAD.MOV.U32 R6, RZ, RZ, R36 ;  /* 0x000000ffff06c224 */ /* 0x001fc400078e0024 */
[----:B---3--:R-:W-:Y:S01]  /*296a0*/  @!P4 IMAD.MOV.U32 R7, RZ, RZ, R37 ;  /* 0x000000ffff07c224 */ /* 0x008fe200078e0025 */
[----:B------:R-:W-:Y:S01]  /*296b0*/  PRMT R29, RZ, 0x7610, R29 ;  /* 0x00007610ff1d7816 */ /* 0x000fe2000000001d */
[----:B------:R-:W3:Y:S04]  /*296c0*/  LDL R37, [R1+0x964] ;  /* 0x0009640001257983 */ /* 0x000ee80000100800 */
[----:B------:R4:W2:Y:S04]  /*296d0*/  @!P4 LDG.E.U8 R91, desc[UR24][R6.64] ;  /* 0x00000018065bc981 */ /* 0x0008a8000c1e1100 */
[----:B------:R-:W2:Y:S04]  /*296e0*/  LDL R36, [R1+0x968] ;  /* 0x0009680001247983 */ /* 0x000ea80000100800 */
[----:B------:R-:W2:Y:S01]  /*296f0*/  LDL R7, [R1+0x154] ;  /* 0x0001540001077983 */ /* 0x000ea20000100800 */
[----:B----4-:R-:W-:Y:S01]  /*29700*/  @!P2 IMAD.MOV.U32 R6, RZ, RZ, R79 ;  /* 0x000000ffff06a224 */ /* 0x010fe200078e004f */
[----:B------:R-:W-:-:S02]  /*29710*/  UISETP.GE.AND UP2, UPT, UR26, UR4, UPT ;  /* 0x000000041a00728c */ /* 0x000fc4000bf46270 */
[----:B------:R-:W-:Y:S01]  /*29720*/  UISETP.GE.AND UP1, UPT, UR27, UR4, UPT ;  /* 0x000000041b00728c */ /* 0x000fe2000bf26270 */
[----:B------:R-:W-:Y:S01]  /*29730*/  PRMT R27, RZ, 0x7610, R27 ;  /* 0x00007610ff1b7816 */ /* 0x000fe2000000001b */
[----:B------:R-:W4:Y:S02]  /*29740*/  LDL R79, [R1+0x970] ;  /* 0x00097000014f7983 */ /* 0x000f240000100800 */
[----:B------:R-:W-:Y:S02]  /*29750*/  PLOP3.LUT P3, PT, PT, PT, UP2, 0x80, 0x8 ;  /* 0x000000000008781c */ /* 0x000fe40003f6f028 */
[----:B------:R-:W-:Y:S01]  /*29760*/  PLOP3.LUT P5, PT, PT, PT, UP2, 0x80, 0x8 ;  /* 0x000000000008781c */ /* 0x000fe20003faf028 */
[----:B--2---:R0:W2:Y:S04]  /*29770*/  @!P2 LDG.E.U8 R29, desc[UR24][R6.64] ;  /* 0x00000018061da981 */ /* 0x0040a8000c1e1100 */
[----:B------:R-:W2:Y:S01]  /*29780*/  LDL R7, [R1+0x95c] ;  /* 0x00095c0001077983 */ /* 0x000ea20000100800 */
[----:B------:R-:W-:-:S02]  /*29790*/  PLOP3.LUT P4, PT, PT, PT, UP1, 0x80, 0x8 ;  /* 0x000000000008781c */ /* 0x000fc40003f8f018 */
[----:B------:R-:W-:-:S03]  /*297a0*/  PLOP3.LUT P6, PT, PT, PT, UP1, 0x80, 0x8 ;  /* 0x000000000008781c */ /* 0x000fc60003fcf018 */
[----:B0-----:R-:W-:Y:S01]  /*297b0*/  @!P3 IMAD.MOV.U32 R6, RZ, RZ, R8 ;  /* 0x000000ffff06b224 */ /* 0x001fe200078e0008 */
[----:B------:R-:W-:Y:S01]  /*297c0*/  PRMT R25, RZ, 0x7610, R25 ;  /* 0x00007610ff197816 */ /* 0x000fe20000000019 */
[----:B------:R-:W-:Y:S01]  /*297d0*/  UISETP.GE.AND UP2, UPT, UR28, UR4, UPT ;  /* 0x000000041c00728c */ /* 0x000fe2000bf46270 */
[----:B------:R-:W-:Y:S01]  /*297e0*/  PRMT R23, RZ, 0x7610, R23 ;  /* 0x00007610ff177816 */ /* 0x000fe20000000017 */
[----:B------:R-:W3:Y:S04]  /*297f0*/  LDL R8, [R1+0x978] ;  /* 0x0009780001087983 */ /* 0x000ee80000100800 */
[----:B--2---:R0:W2:Y:S02]  /*29800*/  @!P5 LDG.E.U8 R27, desc[UR24][R6.64] ;  /* 0x00000018061bd981 */ /* 0x0040a4000c1e1100 */
[----:B0-----:R-:W-:-:S02]  /*29810*/  @!P4 IMAD.MOV.U32 R6, RZ, RZ, R36 ;  /* 0x000000ffff06c224 */ /* 0x001fc400078e0024 */
[----:B---3--:R-:W-:Y:S01]  /*29820*/  @!P4 IMAD.MOV.U32 R7, RZ, RZ, R37 ;  /* 0x000000ffff07c224 */ /* 0x008fe200078e0025 */
[----:B------:R-:W-:Y:S01]  /*29830*/  PLOP3.LUT P2, PT, PT, PT, UP2, 0x80, 0x8 ;  /* 0x000000000008781c */ /* 0x000fe20003f4f028 */
[----:B------:R-:W3:Y:S04]  /*29840*/  LDL R37, [R1+0x97c] ;  /* 0x00097c0001257983 */ /* 0x000ee80000100800 */
[----:B------:R4:W2:Y:S01]  /*29850*/  @!P6 LDG.E.U8 R25, desc[UR24][R6.64] ;  /* 0x000000180619e981 */ /* 0x0008a2000c1e1100 */
[----:B------:R-:W-:-:S03]  /*29860*/  PLOP3.LUT P5, PT, PT, PT, UP2, 0x80, 0x8 ;  /* 0x000000000008781c */ /* 0x000fc60003faf028 */
[----:B------:R-:W2:Y:S04]  /*29870*/  LDL R36, [R1+0x980] ;  /* 0x0009800001247983 */ /* 0x000ea80000100800 */
[----:B------:R-:W2:Y:S01]  /*29880*/  LDL R7, [R1+0x96c] ;  /* 0x00096c0001077983 */ /* 0x000ea20000100800 */
[----:B----4-:R-:W-:Y:S01]  /*29890*/  @!P2 IMAD.MOV.U32 R6, RZ, RZ, R79 ;  /* 0x000000ffff06a224 */ /* 0x010fe200078e004f */
[----:B------:R-:W-:Y:S02]  /*298a0*/  UISETP.GE.AND UP1, UPT, UR29, UR4, UPT ;  /* 0x000000041d00728c */ /* 0x000fe4000bf26270 */
[----:B------:R-:W-:Y:S01]  /*298b0*/  UISETP.GE.AND UP2, UPT, UR30, UR4, UPT ;  /* 0x000000041e00728c */ /* 0x000fe2000bf46270 */
[----:B------:R-:W-:Y:S01]  /*298c0*/  PRMT R21, RZ, 0x7610, R21 ;  /* 0x00007610ff157816 */ /* 0x000fe20000000015 */
[----:B------:R-:W4:Y:S02]  /*298d0*/  LDL R79, [R1+0x988] ;  /* 0x00098800014f7983 */ /* 0x000f240000100800 */
[----:B------:R-:W-:-:S02]  /*298e0*/  PLOP3.LUT P3, PT, PT, PT, UP1, 0x80, 0x8 ;  /* 0x000000000008781c */ /* 0x000fc40003f6f018 */
[----:B------:R-:W-:Y:S01]  /*298f0*/  PLOP3.LUT P4, PT, PT, PT, UP1, 0x80, 0x8 ;  /* 0x000000000008781c */ /* 0x000fe20003f8f018 */
[----:B--2---:R0:W2:Y:S04]  /*29900*/  @!P5 LDG.E.U8 R23, desc[UR24][R6.64] ;  /* 0x000000180617d981 */ /* 0x0040a8000c1e1100 */
[----:B------:R-:W2:Y:S01]  /*29910*/  LDL R7, [R1+0x974] ;  /* 0x0009740001077983 */ /* 0x000ea20000100800 */
[----:B------:R-:W-:Y:S02]  /*29920*/  PLOP3.LUT P6, PT, PT, PT, UP2, 0x80, 0x8 ;  /* 0x000000000008781c */ /* 0x000fe40003fcf028 */
[----:B------:R-:W-:-:S03]  /*29930*/  PLOP3.LUT P2, PT, PT, PT, UP2, 0x80, 0x8 ;  /* 0x000000000008781c */ /* 0x000fc60003f4f028 */
[----:B0-----:R-:W-:Y:S01]  /*29940*/  @!P3 IMAD.MOV.U32 R6, RZ, RZ, R8 ;  /* 0x000000ffff06b224 */ /* 0x001fe200078e0008 */
[----:B------:R-:W-:Y:S01]  /*29950*/  PRMT R19, RZ, 0x7610, R19 ;  /* 0x00007610ff137816 */ /* 0x000fe20000000013 */
[----:B------:R-:W-:-:S03]  /*29960*/  UISETP.GE.AND UP1, UPT, UR31, UR4, UPT ;  /* 0x000000041f00728c */ /* 0x000fc6000bf26270 */
[----:B--2---:R0:W2:Y:S03]  /*29970*/  @!P4 LDG.E.U8 R21, desc[UR24][R6.64] ;  /* 0x000000180615c981 */ /* 0x0040a6000c1e1100 */
[----:B0-----:R-:W-:Y:S02]  /*29980*/  @!P6 IMAD.MOV.U32 R6, RZ, RZ, R36 ;  /* 0x000000ffff06e224 */ /* 0x001fe400078e0024 */
[----:B---3--:R-:W-:Y:S01]  /*29990*/  @!P6 IMAD.MOV.U32 R7, RZ, RZ, R37 ;  /* 0x000000ffff07e224 */ /* 0x008fe200078e0025 */
[----:B------:R-:W-:Y:S01]  /*299a0*/  PLOP3.LUT P5, PT, PT, PT, UP1, 0x80, 0x8 ;  /* 0x000000000008781c */ /* 0x000fe20003faf018 */
[----:B------:R-:W3:Y:S04]  /*299b0*/  LDL R37, [R1+0x994] ;  /* 0x0009940001257983 */ /* 0x000ee80000100800 */
[----:B------:R4:W2:Y:S01]  /*299c0*/  @!P2 LDG.E.U8 R19, desc[UR24][R6.64] ;  /* 0x000000180613a981 */ /* 0x0008a2000c1e1100 */
[----:B------:R-:W-:-:S02]  /*299d0*/  PLOP3.LUT P4, PT, PT, PT, UP1, 0x80, 0x8 ;  /* 0x000000000008781c */ /* 0x000fc40003f8f018 */
[----:B------:R-:W-:Y:S01]  /*299e0*/  PRMT R17, RZ, 0x7610, R17 ;  /* 0x00007610ff117816 */ /* 0x000fe20000000011 */
[----:B------:R-:W2:Y:S04]  /*299f0*/  LDL R36, [R1+0x998] ;  /* 0x0009980001247983 */ /* 0x000ea80000100800 */
[----:B------:R-:W2:Y:S01]  /*29a00*/  LDL R7, [R1+0x984] ;  /* 0x0009840001077983 */ /* 0x000ea20000100800 */
[----:B----4-:R-:W-:Y:S01]  /*29a10*/  @!P5 IMAD.MOV.U32 R6, RZ, RZ, R79 ;  /* 0x000000ffff06d224 */ /* 0x010fe200078e004f */
[----:B------:R-:W0:Y:S01]  /*29a20*/  S2R R8, SR_TID.X ;  /* 0x0000000000087919 */ /* 0x000e220000002100 */
[----:B------:R-:W-:Y:S02]  /*29a30*/  UISETP.GE.AND UP2, UPT, UR32, UR4, UPT ;  /* 0x000000042000728c */ /* 0x000fe4000bf46270 */
[----:B------:R-:W-:Y:S01]  /*29a40*/  UISETP.GE.AND UP1, UPT, UR11, UR4, UPT ;  /* 0x000000040b00728c */ /* 0x000fe2000bf26270 */
[----:B------:R-:W-:Y:S01]  /*29a50*/  PRMT R15, RZ, 0x7610, R15 ;  /* 0x00007610ff0f7816 */ /* 0x000fe2000000000f */
[----:B------:R-:W4:Y:S02]  /*29a60*/  LDL R79, [R1+0x160] ;  /* 0x00016000014f7983 */ /* 0x000f240000100800 */
[----:B------:R-:W-:-:S02]  /*29a70*/  PLOP3.LUT P3, PT, PT, PT, UP2, 0x80, 0x8 ;  /* 0x000000000008781c */ /* 0x000fc40003f6f028 */
[----:B--2---:R1:W2:Y:S04]  /*29a80*/  @!P4 LDG.E.U8 R17, desc[UR24][R6.64] ;  /* 0x000000180611c981 */ /* 0x0042a8000c1e1100 */
[----:B------:R-:W1:Y:S04]  /*29a90*/  LDL R6, [R1+0x98c] ;  /* 0x00098c0001067983 */ /* 0x000e680000100800 */
[----:B------:R-:W1:Y:S01]  /*29aa0*/  LDL R7, [R1+0x990] ;  /* 0x0009900001077983 */ /* 0x000e620000100800 */
[----:B0-----:R-:W-:Y:S02]  /*29ab0*/  SHF.R.U32.HI R8, RZ, 0x6, R8 ;  /* 0x00000006ff087819 */ /* 0x001fe40000011608 */
[----:B------:R-:W-:-:S02]  /*29ac0*/  PLOP3.LUT P2, PT, PT, PT, UP2, 0x80, 0x8 ;  /* 0x000000000008781c */ /* 0x000fc40003f4f028 */
[----:B------:R-:W-:Y:S02]  /*29ad0*/  PLOP3.LUT P6, PT, PT, PT, UP1, 0x80, 0x8 ;  /* 0x000000000008781c */ /* 0x000fe40003fcf018 */
[----:B------:R-:W-:Y:S02]  /*29ae0*/  SGXT.U32 R8, R8, 0x1 ;  /* 0x000000010808781a */ /* 0x000fe40000000000 */
[----:B------:R-:W-:Y:S02]  /*29af0*/  PLOP3.LUT P5, PT, PT, PT, UP1, 0x80, 0x8 ;  /* 0x000000000008781c */ /* 0x000fe40003faf018 */
[----:B------:R-:W-:Y:S02]  /*29b00*/  ISETP.GE.AND P4, PT, R8, UR4, PT ;  /* 0x0000000408007c0c */ /* 0x000fe4000bf86270 */
[----:B------:R-:W-:Y:S02]  /*29b10*/  PRMT R13, RZ, 0x7610, R13 ;  /* 0x00007610ff0d7816 */ /* 0x000fe4000000000d */
[----:B------:R-:W-:Y:S01]  /*29b20*/  PRMT R38, RZ, 0x7610, R38 ;  /* 0x00007610ff267816 */ /* 0x000fe20000000026 */
[----:B------:R-:W0:Y:S01]  /*29b30*/  S2R R2, SR_TID.X ;  /* 0x0000000000027919 */ /* 0x000e220000002100 */
[----:B-1----:R-:W-:-:S04]  /*29b40*/  @!P3 LOP3.LUT R7, R7, R6, RZ, 0x3c, !PT ;  /* 0x000000060707b212 */ /* 0x002fc800078e3cff */
[----:B------:R-:W-:-:S04]  /*29b50*/  @!P3 LOP3.LUT R6, R7, R6, RZ, 0x3c, !PT ;  /* 0x000000060706b212 */ /* 0x000fc800078e3cff */
[----:B------:R-:W-:-:S05]  /*29b60*/  @!P3 LOP3.LUT R7, R7, R6, RZ, 0x3c, !PT ;  /* 0x000000060707b212 */ /* 0x000fca00078e3cff */
[----:B------:R1:W2:Y:S02]  /*29b70*/  @!P2 LDG.E.U8 R15, desc[UR24][R6.64] ;  /* 0x00000018060fa981 */ /* 0x0002a4000c1e1100 */
[----:B-1----:R-:W-:Y:S02]  /*29b80*/  @!P6 IMAD.MOV.U32 R6, RZ, RZ, R36 ;  /* 0x000000ffff06e224 */ /* 0x002fe400078e0024 */
[----:B---3--:R-:W-:Y:S01]  /*29b90*/  @!P6 IMAD.MOV.U32 R7, RZ, RZ, R37 ;  /* 0x000000ffff07e224 */ /* 0x008fe200078e0025 */
[----:B0-----:R-:W-:Y:S01]  /*29ba0*/  LOP3.LUT R2, R2, 0x7f, RZ, 0xc0, !PT ;  /* 0x0000007f02027812 */ /* 0x001fe200078ec0ff */
[----:B------:R-:W3:Y:S04]  /*29bb0*/  LDL R37, [R1+0x27c] ;  /* 0x00027c0001257983 */ /* 0x000ee80000100800 */
[----:B------:R0:W2:Y:S01]  /*29bc0*/  @!P5 LDG.E.U8 R13, desc[UR24][R6.64] ;  /* 0x00000018060dd981 */ /* 0x0000a2000c1e1100 */
[----:B------:R-:W-:-:S02]  /*29bd0*/  PRMT R12, RZ, 0x7610, R12 ;  /* 0x00007610ff0c7816 */ /* 0x000fc4000000000c */
[----:B------:R-:W-:Y:S01]  /*29be0*/  PRMT R11, RZ, 0x7610, R11 ;  /* 0x00007610ff0b7816 */ /* 0x000fe2000000000b */
[----:B------:R-:W3:Y:S01]  /*29bf0*/  LDL R36, [R1+0x280] ;  /* 0x0002800001247983 */ /* 0x000ee20000100800 */
[----:B0-----:R-:W-:Y:S02]  /*29c00*/  @!P4 IMAD.MOV.U32 R6, RZ, RZ, R142 ;  /* 0x000000ffff06c224 */ /* 0x001fe400078e008e */
[----:B------:R-:W-:-:S05]  /*29c10*/  @!P4 IMAD.MOV.U32 R7, RZ, RZ, R141 ;  /* 0x000000ffff07c224 */ /* 0x000fca00078e008d */
[----:B------:R4:W2:Y:S01]  /*29c20*/  @!P4 LDG.E.U8 R38, desc[UR24][R6.64] ;  /* 0x000000180626c981 */ /* 0x0008a2000c1e1100 */
[----:B------:R-:W-:Y:S06]  /*29c30*/  BAR.SYNC.DEFER_BLOCKING 0x0 ;  /* 0x0000000000007b1d */ /* 0x000fec0000010000 */
[----:B------:R-:W2:Y:S01]  /*29c40*/  LDL R7, [R1+0x15c] ;  /* 0x00015c0001077983 */ /* 0x000ea20000100800 */
[----:B------:R-:W-:-:S13]  /*29c50*/  ISETP.GE.AND P3, PT, R2, UR4, PT ;  /* 0x0000000402007c0c */ /* 0x000fda000bf66270 */
[----:B----4-:R-:W-:Y:S01]  /*29c60*/  @!P3 IMAD.MOV.U32 R6, RZ, RZ, R79 ;  /* 0x000000ffff06b224 */ /* 0x010fe200078e004f */
[----:B------:R-:W-:Y:S01]  /*29c70*/  PRMT R10, RZ, 0x7610, R10 ;  /* 0x00007610ff0a7816 */ /* 0x000fe2000000000a */
[----:B------:R-:W4:Y:S04]  /*29c80*/  LDL R79, [R1+0x618] ;  /* 0x00061800014f7983 */ /* 0x000f280000100800 */
[----:B--2---:R0:W2:Y:S04]  /*29c90*/  @!P3 LDG.E.U8 R12, desc[UR24][R6.64] ;  /* 0x00000018060cb981 */ /* 0x0040a8000c1e1100 */
[----:B------:R-:W0:Y:S04]  /*29ca0*/  LDL R6, [R1+0x19c] ;  /* 0x00019c0001067983 */ /* 0x000e280000100800 */
[----:B------:R-:W0:Y:S02]  /*29cb0*/  LDL R7, [R1+0x1a0] ;  /* 0x0001a00001077983 */ /* 0x000e240000100800 */
[----:B0-----:R-:W-:-:S04]  /*29cc0*/  @!P3 LOP3.LUT R7, R7, R6, RZ, 0x3c, !PT ;  /* 0x000000060707b212 */ /* 0x001fc800078e3cff */
[----:B------:R-:W-:-:S04]  /*29cd0*/  @!P3 LOP3.LUT R6, R7, R6, RZ, 0x3c, !PT ;  /* 0x000000060706b212 */ /* 0x000fc800078e3cff */
[----:B------:R-:W-:-:S05]  /*29ce0*/  @!P3 LOP3.LUT R7, R7, R6, RZ, 0x3c, !PT ;  /* 0x000000060707b212 */ /* 0x000fca00078e3cff */
[----:B------:R0:W2:Y:S04]  /*29cf0*/  @!P3 LDG.E.U8 R11, desc[UR24][R6.64] ;  /* 0x00000018060bb981 */ /* 0x0000a8000c1e1100 */
[----:B------:R-:W0:Y:S04]  /*29d00*/  LDL R6, [R1+0x1dc] ;  /* 0x0001dc0001067983 */ /* 0x000e280000100800 */
[----:B------:R-:W0:Y:S01]  /*29d10*/  LDL R7, [R1+0x1e0] ;  /* 0x0001e00001077983 */ /* 0x000e220000100800 */
[----:B------:R-:W-:-:S06]  /*29d20*/  PRMT R8, RZ, 0x7610, R8 ;  /* 0x00007610ff087816 */ /* 0x000fcc0000000008 */
[----:B---3--:R1:W3:Y:S04]  /*29d30*/  @!P3 LDG.E.U8 R8, desc[UR24][R36.64] ;  /* 0x000000182408b981 */ /* 0x0082e8000c1e1100 */
[----:B------:R-:W1:Y:S04]  /*29d40*/  LDL R36, [R1+0x5ec] ;  /* 0x0005ec0001247983 */ /* 0x000e680000100800 */
[----:B------:R-:W1:Y:S01]  /*29d50*/  LDL R37, [R1+0x5f0] ;  /* 0x0005f00001257983 */ /* 0x000e620000100800 */
[----:B0-----:R-:W-:-:S04]  /*29d60*/  @!P3 LOP3.LUT R7, R7, R6, RZ, 0x3c, !PT ;  /* 0x000000060707b212 */ /* 0x001fc800078e3cff */
[----:B------:R-:W-:-:S04]  /*29d70*/  @!P3 LOP3.LUT R6, R7, R6, RZ, 0x3c, !PT ;  /* 0x000000060706b212 */ /* 0x000fc800078e3cff */
[----:B------:R-:W-:-:S05]  /*29d80*/  @!P3 LOP3.LUT R7, R7, R6, RZ, 0x3c, !PT ;  /* 0x000000060707b212 */ /* 0x000fca00078e3cff */
[----:B------:R0:W2:Y:S04]  /*29d90*/  @!P3 LDG.E.U8 R10, desc[UR24][R6.64] ;  /* 0x00000018060ab981 */ /* 0x0000a8000c1e1100 */
[----:B------:R-:W0:Y:S04]  /*29da0*/  LDL R6, [R1+0x23c] ;  /* 0x00023c0001067983 */ /* 0x000e280000100800 */
[----:B------:R-:W0:Y:S01]  /*29db0*/  LDL R7, [R1+0x240] ;  /* 0x0002400001077983 */ /* 0x000e220000100800 */
[----:B------:R-:W-:Y:S02]  /*29dc0*/  PRMT R9, RZ, 0x7610, R9 ;  /* 0x00007610ff097816 */ /* 0x000fe40000000009 */
[----:B-1----:R-:W-:-:S04]  /*29dd0*/  @!P3 LOP3.LUT R37, R37, R36, RZ, 0x3c, !PT ;  /* 0x000000242525b212 */ /* 0x002fc800078e3cff */
[----:B------:R-:W-:-:S04]  /*29de0*/  @!P3 LOP3.LUT R36, R37, R36, RZ, 0x3c, !PT ;  /* 0x000000242524b212 */ /* 0x000fc800078e3cff */
[----:B------:R-:W-:Y:S02]  /*29df0*/  @!P3 LOP3.LUT R37, R37, R36, RZ, 0x3c, !PT ;  /* 0x000000242525b212 */ /* 0x000fe400078e3cff */
[----:B0-----:R-:W-:-:S04]  /*29e00*/  @!P3 LOP3.LUT R7, R7, R6, RZ, 0x3c, !PT ;  /* 0x000000060707b212 */ /* 0x001fc800078e3cff */
[----:B------:R-:W-:-:S04]  /*29e10*/  @!P3 LOP3.LUT R6, R7, R6, RZ, 0x3c, !PT ;  /* 0x000000060706b212 */ /* 0x000fc800078e3cff */
[----:B------:R-:W-:-:S05]  /*29e20*/  @!P3 LOP3.LUT R7, R7, R6, RZ, 0x3c, !PT ;  /* 0x000000060707b212 */ /* 0x000fca00078e3cff */
[----:B------:R0:W2:Y:S02]  /*29e30*/  @!P3 LDG.E.U8 R9, desc[UR24][R6.64] ;  /* 0x000000180609b981 */ /* 0x0000a4000c1e1100 */
[----:B0-----:R-:W-:-:S06]  /*29e40*/  PRMT R7, RZ, 0x7610, R7 ;  /* 0x00007610ff077816 */ /* 0x001fcc0000000007 */
[----:B------:R4:W2:Y:S04]  /*29e50*/  @!P3 LDG.E.U8 R7, desc[UR24][R36.64] ;  /* 0x000000182407b981 */ /* 0x0008a8000c1e1100 */
[----:B------:R-:W2:Y:S01]  /*29e60*/  LDL R37, [R1+0x614] ;  /* 0x0006140001257983 */ /* 0x000ea20000100800 */
[----:B------:R-:W-:Y:S01]  /*29e70*/  PRMT R6, RZ, 0x7610, R6 ;  /* 0x00007610ff067816 */ /* 0x000fe20000000006 */
        /* <DEDUP_REMOVED lines=12> */
[----:B------:R-:W-:Y:S02]  /*29f40*/  PRMT R135, RZ, 0x7610, R135 ;  /* 0x00007610ff877816 */ /* 0x000fe40000000087 */
        /* <DEDUP_REMOVED lines=348> */
[----:B------:R-:W-:Y:S02]  /*2b510*/  PRMT R41, RZ, 0x7610, R41 ;  /* 0x00007610ff297816 */ /* 0x000fe40000000029 */
[----:B------:R-:W-:Y:S02]  /*2b520*/  PRMT R40, RZ, 0x7610, R40 ;  /* 0x00007610ff287816 */ /* 0x000fe40000000028 */
[----:B------:R-:W-:Y:S01]  /*2b530*/  PRMT R39, RZ, 0x7610, R39 ;  /* 0x00007610ff277816 */ /* 0x000fe20000000027 */
[----:B------:R0:W-:Y:S04]  /*2b540*/  STS.U8 [R2+UR10+0x12200], R78 ;  /* 0x0122004e02007988 */ /* 0x0001e8000800000a */
[----:B------:R-:W4:Y:S04]  /*2b550*/  LDL R79, [R1+0x1b0] ;  /* 0x0001b000014f7983 */ /* 0x000f280000100800 */
[----:B0-----:R-:W4:Y:S04]  /*2b560*/  LDL R78, [R1+0x1ac] ;  /* 0x0001ac00014e7983 */ /* 0x001f280000100800 */
        /* <DEDUP_REMOVED lines=21> */
[----:B----4-:R-:W-:-:S03]  /*2b6c0*/  @!P3 LOP3.LUT R79, R79, R78, RZ, 0x3c, !PT ;  /* 0x0000004e4f4fb212 */ /* 0x010fc600078e3cff */
[----:B------:R1:W-:Y:S01]  /*2b6d0*/  STS.U8 [R2+UR10+0x12000], R38 ;  /* 0x0120002602007988 */ /* 0x0003e2000800000a */
[C---:B------:R-:W-:Y:S02]  /*2b6e0*/  @!P3 LOP3.LUT R78, R79.reuse, R78, RZ, 0x3c, !PT ;  /* 0x0000004e4f4eb212 */ /* 0x040fe400078e3cff */
[----:B-1----:R-:W-:Y:S02]  /*2b6f0*/  PRMT R38, RZ, 0x7610, R38 ;  /* 0x00007610ff267816 */ /* 0x002fe40000000026 */
[----:B------:R-:W-:Y:S02]  /*2b700*/  @!P3 LOP3.LUT R79, R79, R78, RZ, 0x3c, !PT ;  /* 0x0000004e4f4fb212 */ /* 0x000fe400078e3cff */
[----:B0-----:R-:W-:-:S04]  /*2b710*/  @!P3 LOP3.LUT R37, R37, R36, RZ, 0x3c, !PT ;  /* 0x000000242525b212 */ /* 0x001fc800078e3cff */
[----:B------:R-:W-:-:S04]  /*2b720*/  @!P3 LOP3.LUT R36, R37, R36, RZ, 0x3c, !PT ;  /* 0x000000242524b212 */ /* 0x000fc800078e3cff */
[----:B------:R-:W-:-:S05]  /*2b730*/  @!P3 LOP3.LUT R37, R37, R36, RZ, 0x3c, !PT ;  /* 0x000000242525b212 */ /* 0x000fca00078e3cff */
[----:B------:R0:W4:Y:S02]  /*2b740*/  @!P3 LDG.E.U8 R38, desc[UR24][R36.64] ;  /* 0x000000182426b981 */ /* 0x000124000c1e1100 */
[----:B0-----:R-:W-:-:S06]  /*2b750*/  PRMT R37, RZ, 0x7610, R37 ;  /* 0x00007610ff257816 */ /* 0x001fcc0000000025 */
        /* <DEDUP_REMOVED lines=9> */
[----:B------:R-:W0:Y:S04]  /*2b7f0*/  LDL R79, [R1+0x250] ;  /* 0x00025000014f7983 */ /* 0x000e280000100800 */
[----:B------:R1:W-:Y:S02]  /*2b800*/  STS.U8 [R2+UR10+0x12600], R74 ;  /* 0x0126004a02007988 */ /* 0x0003e4000800000a */
[----:B-1----:R-:W-:-:S02]  /*2b810*/  PRMT R74, RZ, 0x7610, R74 ;  /* 0x00007610ff4a7816 */ /* 0x002fc4000000004a */
[----:B------:R1:W-:Y:S04]  /*2b820*/  STS.U8 [R2+UR10+0x12400], R83 ;  /* 0x0124005302007988 */ /* 0x0003e8000800000a */
[----:B------:R3:W-:Y:S04]  /*2b830*/  STS.U8 [R2+UR10+0x12a00], R82 ;  /* 0x012a005202007988 */ /* 0x0007e8000800000a */
[----:B-1----:R-:W2:Y:S04]  /*2b840*/  LDL R83, [R1+0x600] ;  /* 0x0006000001537983 */ /* 0x002ea80000100800 */
[----:B---3--:R-:W2:Y:S01]  /*2b850*/  LDL R82, [R1+0x5fc] ;  /* 0x0005fc0001527983 */ /* 0x008ea20000100800 */
[----:B0-----:R-:W-:-:S04]  /*2b860*/  @!P3 LOP3.LUT R79, R79, R78, RZ, 0x3c, !PT ;  /* 0x0000004e4f4fb212 */ /* 0x001fc800078e3cff */
[----:B------:R-:W-:-:S04]  /*2b870*/  @!P3 LOP3.LUT R78, R79, R78, RZ, 0x3c, !PT ;  /* 0x0000004e4f4eb212 */ /* 0x000fc800078e3cff */
[----:B------:R-:W-:-:S05]  /*2b880*/  @!P3 LOP3.LUT R79, R79, R78, RZ, 0x3c, !PT ;  /* 0x0000004e4f4fb212 */ /* 0x000fca00078e3cff */
[----:B------:R0:W3:Y:S04]  /*2b890*/  @!P3 LDG.E.U8 R74, desc[UR24][R78.64] ;  /* 0x000000184e4ab981 */ /* 0x0000e8000c1e1100 */
[----:B------:R-:W0:Y:S04]  /*2b8a0*/  LDL R78, [R1+0x28c] ;  /* 0x00028c00014e7983 */ /* 0x000e280000100800 */
[----:B------:R-:W0:Y:S01]  /*2b8b0*/  LDL R79, [R1+0x290] ;  /* 0x00029000014f7983 */ /* 0x000e220000100800 */
[----:B--2---:R-:W-:-:S03]  /*2b8c0*/  @!P3 LOP3.LUT R83, R83, R82, RZ, 0x3c, !PT ;  /* 0x000000525353b212 */ /* 0x004fc600078e3cff */
[----:B------:R1:W-:Y:S01]  /*2b8d0*/  STS.U8 [R2+UR10+0x12800], R76 ;  /* 0x0128004c02007988 */ /* 0x0003e2000800000a */
[C---:B------:R-:W-:Y:S02]  /*2b8e0*/  @!P3 LOP3.LUT R82, R83.reuse, R82, RZ, 0x3c, !PT ;  /* 0x000000525352b212 */ /* 0x040fe400078e3cff */
[----:B-1----:R-:W-:Y:S02]  /*2b8f0*/  PRMT R76, RZ, 0x7610, R76 ;  /* 0x00007610ff4c7816 */ /* 0x002fe4000000004c */
[----:B------:R-:W-:Y:S02]  /*2b900*/  @!P3 LOP3.LUT R83, R83, R82, RZ, 0x3c, !PT ;  /* 0x000000525353b212 */ /* 0x000fe400078e3cff */
[----:B0-----:R-:W-:-:S04]  /*2b910*/  @!P3 LOP3.LUT R79, R79, R78, RZ, 0x3c, !PT ;  /* 0x0000004e4f4fb212 */ /* 0x001fc800078e3cff */
[----:B------:R-:W-:-:S04]  /*2b920*/  @!P3 LOP3.LUT R78, R79, R78, RZ, 0x3c, !PT ;  /* 0x0000004e4f4eb212 */ /* 0x000fc800078e3cff */
[----:B------:R-:W-:-:S05]  /*2b930*/  @!P3 LOP3.LUT R79, R79, R78, RZ, 0x3c, !PT ;  /* 0x0000004e4f4fb212 */ /* 0x000fca00078e3cff */
[----:B------:R0:W2:Y:S02]  /*2b940*/  @!P3 LDG.E.U8 R76, desc[UR24][R78.64] ;  /* 0x000000184e4cb981 */ /* 0x0000a4000c1e1100 */
        /* <DEDUP_REMOVED lines=83> */
[----:B------:R-:W-:Y:S04]  /*2be80*/  STS.U8 [R2+UR10+0x12c00], R112 ;  /* 0x012c007002007988 */ /* 0x000fe8000800000a */
        /* <DEDUP_REMOVED lines=156> */
[----:B------:R-:W-:Y:S02]  /*2c850*/  PRMT R112, RZ, 0x7610, R112 ;  /* 0x00007610ff707816 */ /* 0x000fe40000000070 */
[----:B--2---:R-:W-:-:S04]  /*2c860*/  @!P3 LOP3.LUT R81, R81, R80, RZ, 0x3c, !PT ;  /* 0x000000505151b212 */ /* 0x004fc800078e3cff */
        /* <DEDUP_REMOVED lines=33> */
[----:B------:R-:W-:Y:S01]  /*2ca80*/  @!P3 LOP3.LUT R73, R73, R72, RZ, 0x3c, !PT ;  /* 0x000000484949b212 */ /* 0x000fe200078e3cff */
[----:B------:R1:W-:Y:S04]  /*2ca90*/  STS.U8 [R4+UR10+0x13300], R35 ;  /* 0x0133002304007988 */ /* 0x0003e8000800000a */
[----:B------:R2:W-:Y:S04]  /*2caa0*/  STS.U8 [R4+UR10+0x13500], R34 ;  /* 0x0135002204007988 */ /* 0x0005e8000800000a */
[----:B-1----:R-:W3:Y:S04]  /*2cab0*/  LDL R35, [R1+0x6b8] ;  /* 0x0006b80001237983 */ /* 0x002ee80000100800 */
[----:B--2---:R-:W3:Y:S01]  /*2cac0*/  LDL R34, [R1+0x6b4] ;  /* 0x0006b40001227983 */ /* 0x004ee20000100800 */
        /* <DEDUP_REMOVED lines=9> */
[----:B---3--:R-:W-:-:S04]  /*2cb60*/  @!P3 LOP3.LUT R35, R35, R34, RZ, 0x3c, !PT ;  /* 0x000000222323b212 */ /* 0x008fc800078e3cff */
[----:B------:R-:W-:-:S04]  /*2cb70*/  @!P3 LOP3.LUT R34, R35, R34, RZ, 0x3c, !PT ;  /* 0x000000222322b212 */ /* 0x000fc800078e3cff */
[----:B------:R-:W-:Y:S01]  /*2cb80*/  @!P3 LOP3.LUT R35, R35, R34, RZ, 0x3c, !PT ;  /* 0x000000222323b212 */ /* 0x000fe200078e3cff */
[----:B------:R1:W-:Y:S04]  /*2cb90*/  STS.U8 [R4+UR10+0x13700], R33 ;  /* 0x0137002104007988 */ /* 0x0003e8000800000a */
[----:B------:R3:W-:Y:S04]  /*2cba0*/  STS.U8 [R4+UR10+0x13900], R32 ;  /* 0x0139002004007988 */ /* 0x0007e8000800000a */
[----:B-1----:R-:W2:Y:S04]  /*2cbb0*/  LDL R33, [R1+0x6f8] ;  /* 0x0006f80001217983 */ /* 0x002ea80000100800 */
[----:B---3--:R-:W2:Y:S01]  /*2cbc0*/  LDL R32, [R1+0x6f4] ;  /* 0x0006f40001207983 */ /* 0x008ea20000100800 */
[----:B0-----:R-:W-:-:S04]  /*2cbd0*/  @!P3 LOP3.LUT R73, R73, R72, RZ, 0x3c, !PT ;  /* 0x000000484949b212 */ /* 0x001fc800078e3cff */
[----:B------:R-:W-:-:S04]  /*2cbe0*/  @!P3 LOP3.LUT R72, R73, R72, RZ, 0x3c, !PT ;  /* 0x000000484948b212 */ /* 0x000fc800078e3cff */
[----:B------:R-:W-:-:S05]  /*2cbf0*/  @!P3 LOP3.LUT R73, R73, R72, RZ, 0x3c, !PT ;  /* 0x000000484949b212 */ /* 0x000fca00078e3cff */
[----:B------:R0:W3:Y:S02]  /*2cc00*/  @!P3 LDG.E.U8 R81, desc[UR24][R72.64] ;  /* 0x000000184851b981 */ /* 0x0000e4000c1e1100 */
[----:B0-----:R-:W-:-:S06]  /*2cc10*/  PRMT R72, RZ, 0x7610, R72 ;  /* 0x00007610ff487816 */ /* 0x001fcc0000000048 */
        /* <DEDUP_REMOVED lines=24> */
[----:B-----5:R3:W-:Y:S04]  /*2cda0*/  STS.U8 [R5+UR10+0x12180], R28 ;  /* 0x0121801c05007988 */ /* 0x0207e8000800000a */
[----:B-1----:R-:W5:Y:S04]  /*2cdb0*/  LDL R29, [R1+0x778] ;  /* 0x00077800011d7983 */ /* 0x002f680000100800 */
[----:B---3--:R-:W5:Y:S01]  /*2cdc0*/  LDL R28, [R1+0x774] ;  /* 0x00077400011c7983 */ /* 0x008f620000100800 */
[----:B0-----:R-:W-:-:S04]  /*2cdd0*/  @!P3 LOP3.LUT R33, R33, R32, RZ, 0x3c, !PT ;  /* 0x000000202121b212 */ /* 0x001fc800078e3cff */
[----:B------:R-:W-:-:S04]  /*2cde0*/  @!P3 LOP3.LUT R32, R33, R32, RZ, 0x3c, !PT ;  /* 0x000000202120b212 */ /* 0x000fc800078e3cff */
[----:B------:R-:W-:-:S05]  /*2cdf0*/  @!P3 LOP3.LUT R33, R33, R32, RZ, 0x3c, !PT ;  /* 0x000000202121b212 */ /* 0x000fca00078e3cff */
[----:B------:R0:W3:Y:S02]  /*2ce00*/  @!P3 LDG.E.U8 R35, desc[UR24][R32.64] ;  /* 0x000000182023b981 */ /* 0x0000e4000c1e1100 */
[----:B0-----:R-:W-:-:S06]  /*2ce10*/  PRMT R32, RZ, 0x7610, R32 ;  /* 0x00007610ff207816 */ /* 0x001fcc0000000020 */
[----:B------:R0:W2:Y:S04]  /*2ce20*/  @!P3 LDG.E.U8 R32, desc[UR24][R30.64] ;  /* 0x000000181e20b981 */ /* 0x0000a8000c1e1100 */
[----:B------:R-:W0:Y:S04]  /*2ce30*/  LDL R30, [R1+0x754] ;  /* 0x00075400011e7983 */ /* 0x000e280000100800 */
[----:B------:R-:W0:Y:S01]  /*2ce40*/  LDL R31, [R1+0x758] ;  /* 0x00075800011f7983 */ /* 0x000e220000100800 */
[----:B------:R-:W-:Y:S02]  /*2ce50*/  PRMT R33, RZ, 0x7610, R33 ;  /* 0x00007610ff217816 */ /* 0x000fe40000000021 */
[----:B-----5:R-:W-:-:S04]  /*2ce60*/  @!P3 LOP3.LUT R29, R29, R28, RZ, 0x3c, !PT ;  /* 0x0000001c1d1db212 */ /* 0x020fc800078e3cff */
[----:B------:R-:W-:-:S04]  /*2ce70*/  @!P3 LOP3.LUT R28, R29, R28, RZ, 0x3c, !PT ;  /* 0x0000001c1d1cb212 */ /* 0x000fc800078e3cff */
[----:B------:R-:W-:Y:S01]  /*2ce80*/  @!P3 LOP3.LUT R29, R29, R28, RZ, 0x3c, !PT ;  /* 0x0000001c1d1db212 */ /* 0x000fe200078e3cff */
[----:B------:R1:W-:Y:S04]  /*2ce90*/  STS.U8 [R5+UR10+0x12380], R27 ;  /* 0x0123801b05007988 */ /* 0x0003e8000800000a */
[----:B------:R5:W-:Y:S04]  /*2cea0*/  STS.U8 [R5+UR10+0x12580], R26 ;  /* 0x0125801a05007988 */ /* 0x000be8000800000a */
[----:B-1----:R-:W2:Y:S04]  /*2ceb0*/  LDL R27, [R1+0x7b8] ;  /* 0x0007b800011b7983 */ /* 0x002ea80000100800 */
[----:B-----5:R-:W2:Y:S01]  /*2cec0*/  LDL R26, [R1+0x7b4] ;  /* 0x0007b400011a7983 */ /* 0x020ea20000100800 */
[----:B0-----:R-:W-:-:S04]  /*2ced0*/  @!P3 LOP3.LUT R31, R31, R30, RZ, 0x3c, !PT ;  /* 0x0000001e1f1fb212 */ /* 0x001fc800078e3cff */
[----:B------:R-:W-:-:S04]  /*2cee0*/  @!P3 LOP3.LUT R30, R31, R30, RZ, 0x3c, !PT ;  /* 0x0000001e1f1eb212 */ /* 0x000fc800078e3cff */
[----:B------:R-:W-:-:S05]  /*2cef0*/  @!P3 LOP3.LUT R31, R31, R30, RZ, 0x3c, !PT ;  /* 0x0000001e1f1fb212 */ /* 0x000fca00078e3cff */
[----:B------:R0:W5:Y:S02]  /*2cf00*/  @!P3 LDG.E.U8 R33, desc[UR24][R30.64] ;  /* 0x000000181e21b981 */ /* 0x000164000c1e1100 */
        /* <DEDUP_REMOVED lines=151> */
[----:B------:R-:W-:Y:S02]  /*2d880*/  @!P3 LOP3.LUT R9, R9, R8, RZ, 0x3c, !PT ;  /* 0x000000080909b212 */ /* 0x000fe400078e3cff */
        /* <DEDUP_REMOVED lines=8> */
[----:B------:R-:W-:-:S03]  /*2d910*/  PRMT R11, RZ, 0x7610, R11 ;  /* 0x00007610ff0b7816 */ /* 0x000fc6000000000b */
[----:B------:R1:W-:Y:S04]  /*2d920*/  STS.U8 [R2+UR10+0x9400], R7 ;  /* 0x0094000702007988 */ /* 0x0003e8000800000a */
[----:B-1----:R-:W2:Y:S01]  /*2d930*/  LDL R7, [R1+0x638] ;  /* 0x0006380001077983 */ /* 0x002ea20000100800 */
[----:B0-----:R-:W-:-:S04]  /*2d940*/  @!P3 LOP3.LUT R9, R9, R8, RZ, 0x3c, !PT ;  /* 0x000000080909b212 */ /* 0x001fc800078e3cff */
[----:B------:R-:W-:-:S04]  /*2d950*/  @!P3 LOP3.LUT R8, R9, R8, RZ, 0x3c, !PT ;  /* 0x000000080908b212 */ /* 0x000fc800078e3cff */
[----:B------:R-:W-:-:S05]  /*2d960*/  @!P3 LOP3.LUT R9, R9, R8, RZ, 0x3c, !PT ;  /* 0x000000080909b212 */ /* 0x000fca00078e3cff */
[----:B------:R0:W3:Y:S04]  /*2d970*/  @!P3 LDG.E.U8 R11, desc[UR24][R8.64] ;  /* 0x00000018080bb981 */ /* 0x0000e8000c1e1100 */
[----:B------:R-:W3:Y:S01]  /*2d980*/  LDL R9, [R1+0x634] ;  /* 0x0006340001097983 */ /* 0x000ee20000100800 */
[----:B0-----:R-:W-:-:S03]  /*2d990*/  PRMT R8, RZ, 0x7610, R8 ;  /* 0x00007610ff087816 */ /* 0x001fc60000000008 */
[----:B------:R2:W-:Y:S02]  /*2d9a0*/  STS.U8 [R2+UR10+0x9800], R6 ;  /* 0x0098000602007988 */ /* 0x0005e4000800000a */
[----:B--2---:R-:W-:Y:S02]  /*2d9b0*/  @!P3 IMAD.MOV.U32 R6, RZ, RZ, R7 ;  /* 0x000000ffff06b224 */ /* 0x004fe400078e0007 */
[----:B------:R0:W-:Y:S04]  /*2d9c0*/  STS.U8 [R2+UR10+0xf000], R70 ;  /* 0x00f0004602007988 */ /* 0x0001e8000800000a */
[----:B------:R1:W-:Y:S04]  /*2d9d0*/  STS.U8 [R2+UR10+0xf400], R69 ;  /* 0x00f4004502007988 */ /* 0x0003e8000800000a */
[----:B0-----:R-:W2:Y:S04]  /*2d9e0*/  LDL R70, [R1+0x190] ;  /* 0x0001900001467983 */ /* 0x001ea80000100800 */
[----:B-1----:R-:W2:Y:S04]  /*2d9f0*/  LDL R69, [R1+0x18c] ;  /* 0x00018c0001457983 */ /* 0x002ea80000100800 */
[----:B------:R0:W-:Y:S04]  /*2da00*/  STS.U8 [R2+UR10+0xb800], R129 ;  /* 0x00b8008102007988 */ /* 0x0001e8000800000a */
[----:B------:R1:W-:Y:S04]  /*2da10*/  STS.U8 [R2+UR10+0xec00], R71 ;  /* 0x00ec004702007988 */ /* 0x0003e8000800000a */
[----:B------:R4:W-:Y:S04]  /*2da20*/  STS.U8 [R2+UR10+0xb400], R130 ;  /* 0x00b4008202007988 */ /* 0x0009e8000800000a */
[----:B0-----:R-:W2:Y:S04]  /*2da30*/  LDL R129, [R1+0x198] ;  /* 0x0001980001817983 */ /* 0x001ea80000100800 */
[----:B-1----:R-:W2:Y:S04]  /*2da40*/  LDL R71, [R1+0x194] ;  /* 0x0001940001477983 */ /* 0x002ea80000100800 */
[----:B----4-:R-:W4:Y:S04]  /*2da50*/  LDL R130, [R1+0x1c4] ;  /* 0x0001c40001827983 */ /* 0x010f280000100800 */
[----:B------:R0:W-:Y:S04]  /*2da60*/  STS.U8 [R2+UR10+0xac00], R132 ;  /* 0x00ac008402007988 */ /* 0x0001e8000800000a */
[----:B------:R1:W-:Y:S04]  /*2da70*/  STS.U8 [R2+UR10+0xb000], R131 ;  /* 0x00b0008302007988 */ /* 0x0003e8000800000a */
[----:B------:R1:W-:Y:S04]  /*2da80*/  STS.U8 [R2+UR10+0xa400], R134 ;  /* 0x00a4008602007988 */ /* 0x0003e8000800000a */
[----:B------:R5:W-:Y:S04]  /*2da90*/  STS.U8 [R2+UR10+0xa800], R133 ;  /* 0x00a8008502007988 */ /* 0x000be8000800000a */
[----:B0-----:R-:W2:Y:S04]  /*2daa0*/  LDL R132, [R1+0x1d0] ;  /* 0x0001d00001847983 */ /* 0x001ea80000100800 */
[----:B-1----:R-:W2:Y:S04]  /*2dab0*/  LDL R131, [R1+0x1cc] ;  /* 0x0001cc0001837983 */ /* 0x002ea80000100800 */
[----:B------:R-:W2:Y:S04]  /*2dac0*/  LDL R134, [R1+0x1d8] ;  /* 0x0001d80001867983 */ /* 0x000ea80000100800 */
[----:B-----5:R-:W5:Y:S04]  /*2dad0*/  LDL R133, [R1+0x1d4] ;  /* 0x0001d40001857983 */ /* 0x020f680000100800 */
[----:B------:R0:W-:Y:S04]  /*2dae0*/  STS.U8 [R2+UR10+0x9c00], R136 ;  /* 0x009c008802007988 */ /* 0x0001e8000800000a */
[----:B------:R1:W-:Y:S04]  /*2daf0*/  STS.U8 [R2+UR10+0xa000], R135 ;  /* 0x00a0008702007988 */ /* 0x0003e8000800000a */
[----:B------:R-:W-:Y:S04]  /*2db00*/  STS.U8 [R2+UR10+0xbc00], R128 ;  /* 0x00bc008002007988 */ /* 0x000fe8000800000a */
[----:B0-----:R-:W2:Y:S04]  /*2db10*/  LDL R136, [R1+0x228] ;  /* 0x0002280001887983 */ /* 0x001ea80000100800 */
[----:B-1----:R-:W2:Y:S04]  /*2db20*/  LDL R135, [R1+0x204] ;  /* 0x0002040001877983 */ /* 0x002ea80000100800 */
        /* <DEDUP_REMOVED lines=37> */
[----:B------:R-:W-:Y:S01]  /*2dd80*/  STS.U8 [R3+UR10+0xe080], R46 ;  /* 0x00e0802e03007988 */ /* 0x000fe2000800000a */
[----:B---3--:R-:W-:-:S03]  /*2dd90*/  @!P3 IMAD.MOV.U32 R7, RZ, RZ, R9 ;  /* 0x000000ffff07b224 */ /* 0x008fc600078e0009 */
[----:B------:R-:W-:Y:S04]  /*2dda0*/  STS.U8 [R3+UR10+0xe480], R45 ;  /* 0x00e4802d03007988 */ /* 0x000fe8000800000a */
[----:B------:R0:W3:Y:S04]  /*2ddb0*/  @!P3 LDG.E.U8 R8, desc[UR24][R6.64] ;  /* 0x000000180608b981 */ /* 0x0000e8000c1e1100 */
[----:B------:R-:W2:Y:S04]  /*2ddc0*/  LDL R9, [R1+0x1c8] ;  /* 0x0001c80001097983 */ /* 0x000ea80000100800 */
[----:B------:R-:W-:Y:S04]  /*2ddd0*/  STS.U8 [R3+UR10+0xe880], R44 ;  /* 0x00e8802c03007988 */ /* 0x000fe8000800000a */
[----:B------:R-:W0:Y:S04]  /*2dde0*/  LDL R6, [R1+0x184] ;  /* 0x0001840001067983 */ /* 0x000e280000100800 */
[----:B------:R-:W0:Y:S04]  /*2ddf0*/  LDL R7, [R1+0x188] ;  /* 0x0001880001077983 */ /* 0x000e280000100800 */
        /* <DEDUP_REMOVED lines=66> */
[----:B------:R-:W-:Y:S04]  /*2e220*/  STS.U8 [R5+UR10+0xf580], R19 ;  /* 0x00f5801305007988 */ /* 0x000fe8000800000a */
[----:B------:R-:W-:Y:S04]  /*2e230*/  STS.U8 [R5+UR10+0xf980], R16 ;  /* 0x00f9801005007988 */ /* 0x000fe8000800000a */
[----:B------:R-:W-:Y:S04]  /*2e240*/  STS.U8 [R5+UR10+0xfd80], R17 ;  /* 0x00fd801105007988 */ /* 0x000fe8000800000a */
[----:B------:R2:W-:Y:S04]  /*2e250*/  STS.U8 [R140+UR10+0x8a00], R12 ;  /* 0x008a000c8c007988 */ /* 0x0005e8000800000a */
[----:B------:R3:W-:Y:S04]  /*2e260*/  STS.U8 [R140+UR10+0x8e00], R13 ;  /* 0x008e000d8c007988 */ /* 0x0007e8000800000a */
[----:B-1----:R-:W5:Y:S04]  /*2e270*/  LDL R21, [R1+0x234] ;  /* 0x0002340001157983 */ /* 0x002f680000100800 */
[----:B--2---:R-:W2:Y:S04]  /*2e280*/  LDL R12, [R1+0x230] ;  /* 0x00023000010c7983 */ /* 0x004ea80000100800 */
[----:B---3--:R-:W2:Y:S04]  /*2e290*/  LDL R13, [R1+0x22c] ;  /* 0x00022c00010d7983 */ /* 0x008ea80000100800 */
[----:B------:R-:W3:Y:S04]  /*2e2a0*/  LDL R20, [R1+0x238] ;  /* 0x0002380001147983 */ /* 0x000ee80000100800 */
[----:B------:R1:W-:Y:S04]  /*2e2b0*/  STS.U8 [R140+UR10+0x8200], R14 ;  /* 0x0082000e8c007988 */ /* 0x0003e8000800000a */
[----:B------:R0:W-:Y:S04]  /*2e2c0*/  STS.U8 [R140+UR10+0x8600], R15 ;  /* 0x0086000f8c007988 */ /* 0x0001e8000800000a */
[----:B------:R-:W3:Y:S04]  /*2e2d0*/  LDL R23, [R1+0x26c] ;  /* 0x00026c0001177983 */ /* 0x000ee80000100800 */
[----:B-1----:R-:W3:Y:S04]  /*2e2e0*/  LDL R14, [R1+0x268] ;  /* 0x00026800010e7983 */ /* 0x002ee80000100800 */
[----:B0-----:R-:W3:Y:S04]  /*2e2f0*/  LDL R15, [R1+0x264] ;  /* 0x00026400010f7983 */ /* 0x001ee80000100800 */
[----:B------:R-:W3:Y:S04]  /*2e300*/  LDL R22, [R1+0x270] ;  /* 0x0002700001167983 */ /* 0x000ee80000100800 */
[----:B------:R-:W3:Y:S04]  /*2e310*/  LDL R17, [R1+0x274] ;  /* 0x0002740001117983 */ /* 0x000ee80000100800 */
[----:B------:R-:W3:Y:S04]  /*2e320*/  LDL R16, [R1+0x278] ;  /* 0x0002780001107983 */ /* 0x000ee80000100800 */
[----:B------:R-:W3:Y:S04]  /*2e330*/  LDL R25, [R1+0x294] ;  /* 0x0002940001197983 */ /* 0x000ee80000100800 */
[----:B------:R-:W3:Y:S04]  /*2e340*/  LDL R24, [R1+0x298] ;  /* 0x0002980001187983 */ /* 0x000ee80000100800 */
[----:B------:R-:W3:Y:S04]  /*2e350*/  LDL R19, [R1+0x29c] ;  /* 0x00029c0001137983 */ /* 0x000ee80000100800 */
[----:B------:R-:W3:Y:S04]  /*2e360*/  LDL R18, [R1+0x2a0] ;  /* 0x0002a00001127983 */ /* 0x000ee80000100800 */
[----:B------:R-:W3:Y:S04]  /*2e370*/  LDL R27, [R1+0x2a4] ;  /* 0x0002a400011b7983 */ /* 0x000ee80000100800 */
[----:B------:R-:W3:Y:S01]  /*2e380*/  LDL R26, [R1+0x2a8] ;  /* 0x0002a800011a7983 */ /* 0x000ee20000100800 */
[----:B------:R-:W-:-:S02]  /*2e390*/  @!P3 LOP3.LUT R7, R7, R6, RZ, 0x3c, !PT ;  /* 0x000000060707b212 */ /* 0x000fc400078e3cff */
[----:B------:R-:W-:Y:S01]  /*2e3a0*/  PRMT R90, RZ, 0x7610, R90 ;  /* 0x00007610ff5a7816 */ /* 0x000fe2000000005a */
[----:B------:R-:W3:Y:S01]  /*2e3b0*/  LDL R29, [R1+0x2b4] ;  /* 0x0002b400011d7983 */ /* 0x000ee20000100800 */
[C---:B------:R-:W-:Y:S02]  /*2e3c0*/  @!P3 LOP3.LUT R6, R7.reuse, R6, RZ, 0x3c, !PT ;  /* 0x000000060706b212 */ /* 0x040fe400078e3cff */
[----:B------:R-:W-:Y:S01]  /*2e3d0*/  PRMT R88, RZ, 0x7610, R88 ;  /* 0x00007610ff587816 */ /* 0x000fe20000000058 */
[----:B------:R-:W3:Y:S01]  /*2e3e0*/  LDL R28, [R1+0x2b8] ;  /* 0x0002b800011c7983 */ /* 0x000ee20000100800 */
[----:B------:R-:W-:-:S03]  /*2e3f0*/  @!P3 LOP3.LUT R7, R7, R6, RZ, 0x3c, !PT ;  /* 0x000000060707b212 */ /* 0x000fc600078e3cff */
[----:B------:R-:W-:Y:S04]  /*2e400*/  STS.U8 [R140+UR10+0x9200], R10 ;  /* 0x0092000a8c007988 */ /* 0x000fe8000800000a */
[----:B------:R-:W-:Y:S04]  /*2e410*/  STS.U8 [R140+UR10+0x9600], R11 ;  /* 0x0096000b8c007988 */ /* 0x000fe8000800000a */
[----:B------:R0:W-:Y:S04]  /*2e420*/  STS.U8 [R140+UR10+0x9a00], R8 ;  /* 0x009a00088c007988 */ /* 0x0001e8000800000a */
[----:B------:R1:W3:Y:S01]  /*2e430*/  @!P3 LDG.E.U8 R90, desc[UR24][R6.64] ;  /* 0x00000018065ab981 */ /* 0x0002e2000c1e1100 */
[----:B------:R-:W-:-:S02]  /*2e440*/  PRMT R86, RZ, 0x7610, R86 ;  /* 0x00007610ff567816 */ /* 0x000fc40000000056 */
[----:B------:R-:W-:Y:S01]  /*2e450*/  PRMT R84, RZ, 0x7610, R84 ;  /* 0x00007610ff547816 */ /* 0x000fe20000000054 */
[----:B------:R-:W3:Y:S04]  /*2e460*/  LDL R31, [R1+0x2c4] ;  /* 0x0002c400011f7983 */ /* 0x000ee80000100800 */
[----:B------:R-:W3:Y:S01]  /*2e470*/  LDL R30, [R1+0x2c8] ;  /* 0x0002c800011e7983 */ /* 0x000ee20000100800 */
[----:B-1----:R-:W-:Y:S02]  /*2e480*/  @!P3 IMAD.MOV.U32 R6, RZ, RZ, R70 ;  /* 0x000000ffff06b224 */ /* 0x002fe400078e0046 */
[----:B------:R-:W-:Y:S01]  /*2e490*/  @!P3 IMAD.MOV.U32 R7, RZ, RZ, R69 ;  /* 0x000000ffff07b224 */ /* 0x000fe200078e0045 */
[----:B------:R-:W3:Y:S01]  /*2e4a0*/  LDL R33, [R1+0x2d4] ;  /* 0x0002d40001217983 */ /* 0x000ee20000100800 */
[----:B0-----:R-:W-:-:S03]  /*2e4b0*/  @!P3 IMAD.MOV.U32 R8, RZ, RZ, R9 ;  /* 0x000000ffff08b224 */ /* 0x001fc600078e0009 */
[----:B------:R0:W3:Y:S01]  /*2e4c0*/  @!P3 LDG.E.U8 R88, desc[UR24][R6.64] ;  /* 0x000000180658b981 */ /* 0x0000e2000c1e1100 */
[----:B----4-:R-:W-:Y:S02]  /*2e4d0*/  @!P3 IMAD.MOV.U32 R9, RZ, RZ, R130 ;  /* 0x000000ffff09b224 */ /* 0x010fe400078e0082 */
[----:B------:R-:W-:Y:S01]  /*2e4e0*/  @!P3 IMAD.MOV.U32 R10, RZ, RZ, R134 ;  /* 0x000000ffff0ab224 */ /* 0x000fe200078e0086 */
[----:B------:R-:W4:Y:S01]  /*2e4f0*/  LDL R32, [R1+0x2d8] ;  /* 0x0002d80001207983 */ /* 0x000f220000100800 */
[----:B-----5:R-:W-:-:S03]  /*2e500*/  @!P3 IMAD.MOV.U32 R11, RZ, RZ, R133 ;  /* 0x000000ffff0bb224 */ /* 0x020fc600078e0085 */
[----:B------:R1:W5:Y:S01]  /*2e510*/  @!P3 LDG.E.U8 R84, desc[UR24][R8.64] ;  /* 0x000000180854b981 */ /* 0x000362000c1e1100 */
[----:B0-----:R-:W-:Y:S02]  /*2e520*/  @!P3 IMAD.MOV.U32 R6, RZ, RZ, R129 ;  /* 0x000000ffff06b224 */ /* 0x001fe400078e0081 */
[----:B------:R-:W-:Y:S01]  /*2e530*/  @!P3 IMAD.MOV.U32 R7, RZ, RZ, R71 ;  /* 0x000000ffff07b224 */ /* 0x000fe200078e0047 */
[----:B------:R-:W4:Y:S04]  /*2e540*/  LDL R35, [R1+0x2e4] ;  /* 0x0002e40001237983 */ /* 0x000f280000100800 */
[----:B------:R0:W4:Y:S01]  /*2e550*/  @!P3 LDG.E.U8 R86, desc[UR24][R6.64] ;  /* 0x000000180656b981 */ /* 0x000122000c1e1100 */
[----:B-1----:R-:W-:Y:S02]  /*2e560*/  @!P3 IMAD.MOV.U32 R8, RZ, RZ, R132 ;  /* 0x000000ffff08b224 */ /* 0x002fe400078e0084 */
[----:B------:R-:W-:Y:S01]  /*2e570*/  @!P3 IMAD.MOV.U32 R9, RZ, RZ, R131 ;  /* 0x000000ffff09b224 */ /* 0x000fe200078e0083 */
[----:B------:R-:W4:Y:S04]  /*2e580*/  LDL R34, [R1+0x2e8] ;  /* 0x0002e80001227983 */ /* 0x000f280000100800 */
[----:B------:R-:W4:Y:S01]  /*2e590*/  LDL R37, [R1+0x2f4] ;  /* 0x0002f40001257983 */ /* 0x000f220000100800 */
[----:B0-----:R-:W-:-:S02]  /*2e5a0*/  PRMT R6, RZ, 0x7610, R6 ;  /* 0x00007610ff067816 */ /* 0x001fc40000000006 */
[----:B------:R-:W-:Y:S01]  /*2e5b0*/  PRMT R7, RZ, 0x7610, R7 ;  /* 0x00007610ff077816 */ /* 0x000fe20000000007 */
[----:B------:R-:W4:Y:S04]  /*2e5c0*/  LDL R36, [R1+0x2f8] ;  /* 0x0002f80001247983 */ /* 0x000f280000100800 */
[----:B------:R0:W4:Y:S04]  /*2e5d0*/  @!P3 LDG.E.U8 R6, desc[UR24][R8.64] ;  /* 0x000000180806b981 */ /* 0x000128000c1e1100 */
[----:B------:R1:W4:Y:S04]  /*2e5e0*/  @!P3 LDG.E.U8 R7, desc[UR24][R10.64] ;  /* 0x000000180a07b981 */ /* 0x000328000c1e1100 */
[----:B------:R-:W4:Y:S01]  /*2e5f0*/  LDL R39, [R1+0x304] ;  /* 0x0003040001277983 */ /* 0x000f220000100800 */
[----:B0-----:R-:W-:-:S02]  /*2e600*/  PRMT R8, RZ, 0x7610, R8 ;  /* 0x00007610ff087816 */ /* 0x001fc40000000008 */
[----:B------:R-:W-:Y:S01]  /*2e610*/  PRMT R9, RZ, 0x7610, R9 ;  /* 0x00007610ff097816 */ /* 0x000fe20000000009 */
[----:B------:R-:W4:Y:S01]  /*2e620*/  LDL R38, [R1+0x308] ;  /* 0x0003080001267983 */ /* 0x000f220000100800 */
[----:B-1----:R-:W-:Y:S02]  /*2e630*/  @!P3 IMAD.MOV.U32 R10, RZ, RZ, R136 ;  /* 0x000000ffff0ab224 */ /* 0x002fe400078e0088 */
[----:B------:R-:W-:Y:S01]  /*2e640*/  @!P3 IMAD.MOV.U32 R11, RZ, RZ, R135 ;  /* 0x000000ffff0bb224 */ /* 0x000fe200078e0087 */
[----:B------:R-:W4:Y:S04]  /*2e650*/  LDL R41, [R1+0x314] ;  /* 0x0003140001297983 */ /* 0x000f280000100800 */
[----:B------:R0:W4:Y:S04]  /*2e660*/  @!P3 LDG.E.U8 R8, desc[UR24][R10.64] ;  /* 0x000000180a08b981 */ /* 0x000128000c1e1100 */
[----:B------:R-:W4:Y:S04]  /*2e670*/  LDL R40, [R1+0x318] ;  /* 0x0003180001287983 */ /* 0x000f280000100800 */
[----:B------:R-:W4:Y:S01]  /*2e680*/  LDL R43, [R1+0x324] ;  /* 0x00032400012b7983 */ /* 0x000f220000100800 */
[----:B0-----:R-:W-:-:S02]  /*2e690*/  PRMT R10, RZ, 0x7610, R10 ;  /* 0x00007610ff0a7816 */ /* 0x001fc4000000000a */
[----:B------:R-:W-:Y:S01]  /*2e6a0*/  PRMT R11, RZ, 0x7610, R11 ;  /* 0x00007610ff0b7816 */ /* 0x000fe2000000000b */
[----:B------:R-:W4:Y:S04]  /*2e6b0*/  LDL R42, [R1+0x328] ;  /* 0x00032800012a7983 */ /* 0x000f280000100800 */
        /* <DEDUP_REMOVED lines=32> */
[----:B--2---:R3:W2:Y:S04]  /*2e8c0*/  @!P3 LDG.E.U8 R9, desc[UR24][R12.64] ;  /* 0x000000180c09b981 */ /* 0x0046a8000c1e1100 */
[----:B------:R-:W2:Y:S04]  /*2e8d0*/  LDL R77, [R1+0x444] ;  /* 0x00044400014d7983 */ /* 0x000ea80000100800 */
[----:B------:R-:W2:Y:S01]  /*2e8e0*/  LDL R76, [R1+0x448] ;  /* 0x00044800014c7983 */ /* 0x000ea20000100800 */
[----:B---3--:R-:W-:-:S02]  /*2e8f0*/  @!P3 IMAD.MOV.U32 R12, RZ, RZ, R20 ;  /* 0x000000ffff0cb224 */ /* 0x008fc400078e0014 */
[----:B------:R-:W-:Y:S01]  /*2e900*/  @!P3 IMAD.MOV.U32 R13, RZ, RZ, R21 ;  /* 0x000000ffff0db224 */ /* 0x000fe200078e0015 */
[----:B------:R-:W3:Y:S04]  /*2e910*/  LDL R20, [R1+0x2b0] ;  /* 0x0002b00001147983 */ /* 0x000ee80000100800 */
[----:B------:R-:W3:Y:S04]  /*2e920*/  LDL R21, [R1+0x2ac] ;  /* 0x0002ac0001157983 */ /* 0x000ee80000100800 */
[----:B------:R0:W2:Y:S04]  /*2e930*/  @!P3 LDG.E.U8 R10, desc[UR24][R12.64] ;  /* 0x000000180c0ab981 */ /* 0x0000a8000c1e1100 */
[----:B------:R1:W2:Y:S04]  /*2e940*/  @!P3 LDG.E.U8 R11, desc[UR24][R14.64] ;  /* 0x000000180e0bb981 */ /* 0x0002a8000c1e1100 */
[----:B------:R-:W2:Y:S01]  /*2e950*/  LDL R79, [R1+0x464] ;  /* 0x00046400014f7983 */ /* 0x000ea20000100800 */
[----:B0-----:R-:W-:-:S03]  /*2e960*/  PRMT R13, RZ, 0x7610, R13 ;  /* 0x00007610ff0d7816 */ /* 0x001fc6000000000d */
[----:B------:R-:W2:Y:S01]  /*2e970*/  LDL R78, [R1+0x468] ;  /* 0x00046800014e7983 */ /* 0x000ea20000100800 */
[----:B-1----:R-:W-:Y:S02]  /*2e980*/  @!P3 IMAD.MOV.U32 R14, RZ, RZ, R22 ;  /* 0x000000ffff0eb224 */ /* 0x002fe400078e0016 */
[----:B------:R-:W-:Y:S01]  /*2e990*/  @!P3 IMAD.MOV.U32 R15, RZ, RZ, R23 ;  /* 0x000000ffff0fb224 */ /* 0x000fe200078e0017 */
[----:B------:R0:W2:Y:S04]  /*2e9a0*/  @!P3 LDG.E.U8 R13, desc[UR24][R16.64] ;  /* 0x00000018100db981 */ /* 0x0000a8000c1e1100 */
[----:B------:R-:W2:Y:S04]  /*2e9b0*/  LDL R23, [R1+0x2bc] ;  /* 0x0002bc0001177983 */ /* 0x000ea80000100800 */
[----:B------:R-:W2:Y:S01]  /*2e9c0*/  LDL R22, [R1+0x2c0] ;  /* 0x0002c00001167983 */ /* 0x000ea20000100800 */
[----:B0-----:R-:W-:-:S02]  /*2e9d0*/  @!P3 IMAD.MOV.U32 R16, RZ, RZ, R24 ;  /* 0x000000ffff10b224 */ /* 0x001fc400078e0018 */
[----:B------:R-:W-:Y:S01]  /*2e9e0*/  @!P3 IMAD.MOV.U32 R17, RZ, RZ, R25 ;  /* 0x000000ffff11b224 */ /* 0x000fe200078e0019 */
[----:B------:R-:W4:Y:S01]  /*2e9f0*/  LDL R24, [R1+0x2d0] ;  /* 0x0002d00001187983 */ /* 0x000f220000100800 */
[----:B------:R-:W-:-:S03]  /*2ea00*/  PRMT R12, RZ, 0x7610, R12 ;  /* 0x00007610ff0c7816 */ /* 0x000fc6000000000c */
[----:B------:R-:W4:Y:S04]  /*2ea10*/  LDL R25, [R1+0x2cc] ;  /* 0x0002cc0001197983 */ /* 0x000f280000100800 */
[----:B------:R0:W5:Y:S04]  /*2ea20*/  @!P3 LDG.E.U8 R12, desc[UR24][R14.64] ;  /* 0x000000180e0cb981 */ /* 0x000168000c1e1100 */
[----:B------:R-:W5:Y:S04]  /*2ea30*/  LDL R81, [R1+0x454] ;  /* 0x0004540001517983 */ /* 0x000f680000100800 */
[----:B------:R-:W5:Y:S01]  /*2ea40*/  LDL R80, [R1+0x458] ;  /* 0x0004580001507983 */ /* 0x000f620000100800 */
[----:B0-----:R-:W-:-:S03]  /*2ea50*/  PRMT R15, RZ, 0x7610, R15 ;  /* 0x00007610ff0f7816 */ /* 0x001fc6000000000f */
[----:B------:R-:W5:Y:S04]  /*2ea60*/  LDL R83, [R1+0x474] ;  /* 0x0004740001537983 */ /* 0x000f680000100800 */
[----:B------:R0:W5:Y:S04]  /*2ea70*/  @!P3 LDG.E.U8 R15, desc[UR24][R18.64] ;  /* 0x00000018120fb981 */ /* 0x000168000c1e1100 */
[----:B------:R-:W5:Y:S04]  /*2ea80*/  LDL R82, [R1+0x478] ;  /* 0x0004780001527983 */ /* 0x000f680000100800 */
[----:B------:R-:W5:Y:S01]  /*2ea90*/  LDL R134, [R1+0x484] ;  /* 0x0004840001867983 */ /* 0x000f620000100800 */
[----:B0-----:R-:W-:-:S02]  /*2eaa0*/  @!P3 IMAD.MOV.U32 R18, RZ, RZ, R26 ;  /* 0x000000ffff12b224 */ /* 0x001fc400078e001a */
[----:B------:R-:W-:Y:S01]  /*2eab0*/  @!P3 IMAD.MOV.U32 R19, RZ, RZ, R27 ;  /* 0x000000ffff13b224 */ /* 0x000fe200078e001b */
[----:B------:R-:W5:Y:S04]  /*2eac0*/  LDL R26, [R1+0x2e0] ;  /* 0x0002e000011a7983 */ /* 0x000f680000100800 */
[----:B------:R-:W5:Y:S01]  /*2ead0*/  LDL R27, [R1+0x2dc] ;  /* 0x0002dc00011b7983 */ /* 0x000f620000100800 */
[----:B------:R-:W-:-:S03]  /*2eae0*/  PRMT R14, RZ, 0x7610, R14 ;  /* 0x00007610ff0e7816 */ /* 0x000fc6000000000e */
[----:B------:R-:W5:Y:S04]  /*2eaf0*/  LDL R133, [R1+0x488] ;  /* 0x0004880001857983 */ /* 0x000f680000100800 */
[----:B------:R0:W5:Y:S04]  /*2eb00*/  @!P3 LDG.E.U8 R14, desc[UR24][R16.64] ;  /* 0x00000018100eb981 */ /* 0x000168000c1e1100 */
[----:B------:R-:W5:Y:S04]  /*2eb10*/  LDL R132, [R1+0x494] ;  /* 0x0004940001847983 */ /* 0x000f680000100800 */
[----:B------:R-:W5:Y:S01]  /*2eb20*/  LDL R131, [R1+0x498] ;  /* 0x0004980001837983 */ /* 0x000f620000100800 */
[----:B0-----:R-:W-:-:S02]  /*2eb30*/  PRMT R16, RZ, 0x7610, R16 ;  /* 0x00007610ff107816 */ /* 0x001fc40000000010 */
[----:B------:R-:W-:Y:S01]  /*2eb40*/  PRMT R17, RZ, 0x7610, R17 ;  /* 0x00007610ff117816 */ /* 0x000fe20000000011 */
[----:B------:R-:W5:Y:S04]  /*2eb50*/  LDL R130, [R1+0x49c] ;  /* 0x00049c0001827983 */ /* 0x000f680000100800 */
[----:B------:R0:W5:Y:S04]  /*2eb60*/  @!P3 LDG.E.U8 R16, desc[UR24][R18.64] ;  /* 0x000000181210b981 */ /* 0x000168000c1e1100 */
[----:B------:R-:W5:Y:S04]  /*2eb70*/  LDL R129, [R1+0x4a0] ;  /* 0x0004a00001817983 */ /* 0x000f680000100800 */
[----:B------:R-:W5:Y:S01]  /*2eb80*/  LDL R136, [R1+0x4c4] ;  /* 0x0004c40001887983 */ /* 0x000f620000100800 */
[----:B0-----:R-:W-:-:S02]  /*2eb90*/  PRMT R18, RZ, 0x7610, R18 ;  /* 0x00007610ff127816 */ /* 0x001fc40000000012 */
[----:B------:R-:W-:Y:S01]  /*2eba0*/  PRMT R19, RZ, 0x7610, R19 ;  /* 0x00007610ff137816 */ /* 0x000fe20000000013 */
[----:B------:R-:W5:Y:S04]  /*2ebb0*/  LDL R135, [R1+0x4c8] ;  /* 0x0004c80001877983 */ /* 0x000f680000100800 */
[----:B---3--:R0:W3:Y:S02]  /*2ebc0*/  @!P3 LDG.E.U8 R17, desc[UR24][R20.64] ;  /* 0x000000181411b981 */ /* 0x0080e4000c1e1100 */
[----:B0-----:R-:W-:Y:S02]  /*2ebd0*/  @!P3 IMAD.MOV.U32 R20, RZ, RZ, R28 ;  /* 0x000000ffff14b224 */ /* 0x001fe400078e001c */
[----:B------:R-:W-:Y:S01]  /*2ebe0*/  @!P3 IMAD.MOV.U32 R21, RZ, RZ, R29 ;  /* 0x000000ffff15b224 */ /* 0x000fe200078e001d */
[----:B------:R-:W3:Y:S04]  /*2ebf0*/  LDL R28, [R1+0x2f0] ;  /* 0x0002f000011c7983 */ /* 0x000ee80000100800 */
[----:B------:R-:W3:Y:S04]  /*2ec00*/  LDL R29, [R1+0x2ec] ;  /* 0x0002ec00011d7983 */ /* 0x000ee80000100800 */
[----:B------:R0:W3:Y:S04]  /*2ec10*/  @!P3 LDG.E.U8 R18, desc[UR24][R20.64] ;  /* 0x000000181412b981 */ /* 0x0000e8000c1e1100 */
[----:B--2---:R1:W2:Y:S01]  /*2ec20*/  @!P3 LDG.E.U8 R19, desc[UR24][R22.64] ;  /* 0x000000181613b981 */ /* 0x0042a2000c1e1100 */
[----:B0-----:R-:W-:-:S02]  /*2ec30*/  PRMT R21, RZ, 0x7610, R21 ;  /* 0x00007610ff157816 */ /* 0x001fc40000000015 */
[----:B------:R-:W-:-:S04]  /*2ec40*/  PRMT R20, RZ, 0x7610, R20 ;  /* 0x00007610ff147816 */ /* 0x000fc80000000014 */
[----:B----4-:R0:W4:Y:S01]  /*2ec50*/  @!P3 LDG.E.U8 R21, desc[UR24][R24.64] ;  /* 0x000000181815b981 */ /* 0x010122000c1e1100 */
[----:B-1----:R-:W-:Y:S02]  /*2ec60*/  @!P3 IMAD.MOV.U32 R22, RZ, RZ, R30 ;  /* 0x000000ffff16b224 */ /* 0x002fe400078e001e */
[----:B------:R-:W-:Y:S01]  /*2ec70*/  @!P3 IMAD.MOV.U32 R23, RZ, RZ, R31 ;  /* 0x000000ffff17b224 */ /* 0x000fe200078e001f */
[----:B------:R-:W2:Y:S04]  /*2ec80*/  LDL R30, [R1+0x300] ;  /* 0x00030000011e7983 */ /* 0x000ea80000100800 */
[----:B------:R-:W2:Y:S01]  /*2ec90*/  LDL R31, [R1+0x2fc] ;  /* 0x0002fc00011f7983 */ /* 0x000ea20000100800 */
[----:B0-----:R-:W-:Y:S02]  /*2eca0*/  @!P3 IMAD.MOV.U32 R24, RZ, RZ, R32 ;  /* 0x000000ffff18b224 */ /* 0x001fe400078e0020 */
[----:B------:R-:W-:Y:S01]  /*2ecb0*/  @!P3 IMAD.MOV.U32 R25, RZ, RZ, R33 ;  /* 0x000000ffff19b224 */ /* 0x000fe200078e0021 */
[----:B------:R-:W4:Y:S04]  /*2ecc0*/  LDL R32, [R1+0x310] ;  /* 0x0003100001207983 */ /* 0x000f280000100800 */
[----:B------:R-:W4:Y:S04]  /*2ecd0*/  LDL R33, [R1+0x30c] ;  /* 0x00030c0001217983 */ /* 0x000f280000100800 */
[----:B------:R0:W4:Y:S02]  /*2ece0*/  @!P3 LDG.E.U8 R20, desc[UR24][R22.64] ;  /* 0x000000181614b981 */ /* 0x000124000c1e1100 */
[----:B0-----:R-:W-:-:S06]  /*2ecf0*/  PRMT R23, RZ, 0x7610, R23 ;  /* 0x00007610ff177816 */ /* 0x001fcc0000000017 */
[----:B-----5:R0:W5:Y:S02]  /*2ed00*/  @!P3 LDG.E.U8 R23, desc[UR24][R26.64] ;  /* 0x000000181a17b981 */ /* 0x020164000c1e1100 */
[----:B0-----:R-:W-:Y:S02]  /*2ed10*/  @!P3 IMAD.MOV.U32 R26, RZ, RZ, R34 ;  /* 0x000000ffff1ab224 */ /* 0x001fe400078e0022 */
[----:B------:R-:W-:Y:S01]  /*2ed20*/  @!P3 IMAD.MOV.U32 R27, RZ, RZ, R35 ;  /* 0x000000ffff1bb224 */ /* 0x000fe200078e0023 */
[----:B------:R-:W5:Y:S04]  /*2ed30*/  LDL R34, [R1+0x320] ;  /* 0x0003200001227983 */ /* 0x000f680000100800 */
[----:B------:R-:W5:Y:S01]  /*2ed40*/  LDL R35, [R1+0x31c] ;  /* 0x00031c0001237983 */ /* 0x000f620000100800 */
[----:B------:R-:W-:-:S06]  /*2ed50*/  PRMT R22, RZ, 0x7610, R22 ;  /* 0x00007610ff167816 */ /* 0x000fcc0000000016 */
[----:B------:R0:W5:Y:S02]  /*2ed60*/  @!P3 LDG.E.U8 R22, desc[UR24][R24.64] ;  /* 0x000000181816b981 */ /* 0x000164000c1e1100 */
[----:B0-----:R-:W-:Y:S02]  /*2ed70*/  PRMT R24, RZ, 0x7610, R24 ;  /* 0x00007610ff187816 */ /* 0x001fe40000000018 */
[----:B------:R-:W-:-:S04]  /*2ed80*/  PRMT R25, RZ, 0x7610, R25 ;  /* 0x00007610ff197816 */ /* 0x000fc80000000019 */
[----:B------:R0:W5:Y:S02]  /*2ed90*/  @!P3 LDG.E.U8 R24, desc[UR24][R26.64] ;  /* 0x000000181a18b981 */ /* 0x000164000c1e1100 */
[----:B0-----:R-:W-:Y:S02]  /*2eda0*/  PRMT R26, RZ, 0x7610, R26 ;  /* 0x00007610ff1a7816 */ /* 0x001fe4000000001a */
[----:B------:R-:W-:Y:S01]  /*2edb0*/  PRMT R27, RZ, 0x7610, R27 ;  /* 0x00007610ff1b7816 */ /* 0x000fe2000000001b */
        /* <DEDUP_REMOVED lines=100> */
[----:B------:R0:W3:Y:S04]  /*2f400*/  @!P3 LDG.E.U8 R50, desc[UR24][R52.64] ;  /* 0x000000183432b981 */ /* 0x0000e8000c1e1100 */
[----:B------:R-:W3:Y:S01]  /*2f410*/  LDL R61, [R1+0x3ec] ;  /* 0x0003ec00013d7983 */ /* 0x000ee20000100800 */
[----:B0-----:R-:W-:-:S03]  /*2f420*/  PRMT R53, RZ, 0x7610, R53 ;  /* 0x00007610ff357816 */ /* 0x001fc60000000035 */
[----:B--2---:R0:W2:Y:S01]  /*2f430*/  @!P3 LDG.E.U8 R51, desc[UR24][R54.64] ;  /* 0x000000183633b981 */ /* 0x0040a2000c1e1100 */
[----:B------:R-:W-:-:S03]  /*2f440*/  PRMT R52, RZ, 0x7610, R52 ;  /* 0x00007610ff347816 */ /* 0x000fc60000000034 */
[----:B----4-:R1:W4:Y:S01]  /*2f450*/  @!P3 LDG.E.U8 R53, desc[UR24][R56.64] ;  /* 0x000000183835b981 */ /* 0x010322000c1e1100 */
[----:B0-----:R-:W-:Y:S02]  /*2f460*/  @!P3 IMAD.MOV.U32 R54, RZ, RZ, R62 ;  /* 0x000000ffff36b224 */ /* 0x001fe400078e003e */
[----:B------:R-:W-:Y:S01]  /*2f470*/  @!P3 IMAD.MOV.U32 R55, RZ, RZ, R63 ;  /* 0x000000ffff37b224 */ /* 0x000fe200078e003f */
[----:B------:R-:W2:Y:S04]  /*2f480*/  LDL R62, [R1+0x400] ;  /* 0x00040000013e7983 */ /* 0x000ea80000100800 */
[----:B------:R-:W2:Y:S01]  /*2f490*/  LDL R63, [R1+0x3fc] ;  /* 0x0003fc00013f7983 */ /* 0x000ea20000100800 */
[----:B-1----:R-:W-:Y:S02]  /*2f4a0*/  @!P3 IMAD.MOV.U32 R56, RZ, RZ, R68 ;  /* 0x000000ffff38b224 */ /* 0x002fe400078e0044 */
        /* <DEDUP_REMOVED lines=22> */
[----:B------:R-:W3:Y:S04]  /*2f610*/  @!P3 LDG.E.U8 R58, desc[UR24][R60.64] ;  /* 0x000000183c3ab981 */ /* 0x000ee8000c1e1100 */
[----:B--2---:R4:W2:Y:S02]  /*2f620*/  @!P3 LDG.E.U8 R59, desc[UR24][R62.64] ;  /* 0x000000183e3bb981 */ /* 0x0048a4000c1e1100 */
[----:B----4-:R-:W-:-:S02]  /*2f630*/  @!P3 IMAD.MOV.U32 R62, RZ, RZ, R68 ;  /* 0x000000ffff3eb224 */ /* 0x010fc400078e0044 */
[----:B------:R-:W-:Y:S01]  /*2f640*/  @!P3 IMAD.MOV.U32 R63, RZ, RZ, R69 ;  /* 0x000000ffff3fb224 */ /* 0x000fe200078e0045 */
[----:B------:R-:W4:Y:S04]  /*2f650*/  LDL R68, [R1+0x430] ;  /* 0x0004300001447983 */ /* 0x000f280000100800 */
[----:B------:R-:W4:Y:S01]  /*2f660*/  LDL R69, [R1+0x42c] ;  /* 0x00042c0001457983 */ /* 0x000f220000100800 */
[----:B------:R-:W-:-:S06]  /*2f670*/  PRMT R61, RZ, 0x7610, R61 ;  /* 0x00007610ff3d7816 */ /* 0x000fcc000000003d */
[----:B-----5:R0:W5:Y:S02]  /*2f680*/  @!P3 LDG.E.U8 R61, desc[UR24][R64.64] ;  /* 0x00000018403db981 */ /* 0x020164000c1e1100 */
[----:B0-----:R-:W-:Y:S02]  /*2f690*/  @!P3 IMAD.MOV.U32 R64, RZ, RZ, R70 ;  /* 0x000000ffff40b224 */ /* 0x001fe400078e0046 */
[----:B------:R-:W-:Y:S01]  /*2f6a0*/  @!P3 IMAD.MOV.U32 R65, RZ, RZ, R71 ;  /* 0x000000ffff41b224 */ /* 0x000fe200078e0047 */
[----:B------:R-:W2:Y:S04]  /*2f6b0*/  LDL R70, [R1+0x440] ;  /* 0x0004400001467983 */ /* 0x000ea80000100800 */
[----:B------:R-:W2:Y:S01]  /*2f6c0*/  LDL R71, [R1+0x43c] ;  /* 0x00043c0001477983 */ /* 0x000ea20000100800 */
        /* <DEDUP_REMOVED lines=12> */
[----:B------:R-:W5:Y:S04]  /*2f790*/  @!P3 LDG.E.U8 R64, desc[UR24][R66.64] ;  /* 0x000000184240b981 */ /* 0x000f68000c1e1100 */
[----:B----4-:R0:W4:Y:S02]  /*2f7a0*/  @!P3 LDG.E.U8 R65, desc[UR24][R68.64] ;  /* 0x000000184441b981 */ /* 0x010124000c1e1100 */
[----:B0-----:R-:W-:-:S02]  /*2f7b0*/  @!P3 IMAD.MOV.U32 R68, RZ, RZ, R72 ;  /* 0x000000ffff44b224 */ /* 0x001fc400078e0048 */
[----:B------:R-:W-:Y:S01]  /*2f7c0*/  @!P3 IMAD.MOV.U32 R69, RZ, RZ, R73 ;  /* 0x000000ffff45b224 */ /* 0x000fe200078e0049 */
[----:B------:R-:W4:Y:S04]  /*2f7d0*/  LDL R72, [R1+0x450] ;  /* 0x0004500001487983 */ /* 0x000f280000100800 */
[----:B------:R-:W4:Y:S01]  /*2f7e0*/  LDL R73, [R1+0x44c] ;  /* 0x00044c0001497983 */ /* 0x000f220000100800 */
[----:B------:R-:W-:-:S06]  /*2f7f0*/  PRMT R67, RZ, 0x7610, R67 ;  /* 0x00007610ff437816 */ /* 0x000fcc0000000043 */
[----:B--2---:R0:W2:Y:S02]  /*2f800*/  @!P3 LDG.E.U8 R67, desc[UR24][R70.64] ;  /* 0x000000184643b981 */ /* 0x0040a4000c1e1100 */
[----:B0-----:R-:W-:Y:S02]  /*2f810*/  @!P3 IMAD.MOV.U32 R70, RZ, RZ, R76 ;  /* 0x000000ffff46b224 */ /* 0x001fe400078e004c */
[----:B------:R-:W-:Y:S01]  /*2f820*/  @!P3 IMAD.MOV.U32 R71, RZ, RZ, R77 ;  /* 0x000000ffff47b224 */ /* 0x000fe200078e004d */
[----:B------:R-:W2:Y:S04]  /*2f830*/  LDL R76, [R1+0x470] ;  /* 0x00047000014c7983 */ /* 0x000ea80000100800 */
[----:B------:R-:W2:Y:S01]  /*2f840*/  LDL R77, [R1+0x46c] ;  /* 0x00046c00014d7983 */ /* 0x000ea20000100800 */
[----:B------:R-:W-:-:S06]  /*2f850*/  PRMT R66, RZ, 0x7610, R66 ;  /* 0x00007610ff427816 */ /* 0x000fcc0000000042 */
[----:B------:R0:W5:Y:S02]  /*2f860*/  @!P3 LDG.E.U8 R66, desc[UR24][R68.64] ;  /* 0x000000184442b981 */ /* 0x000164000c1e1100 */
[----:B0-----:R-:W-:-:S06]  /*2f870*/  PRMT R68, RZ, 0x7610, R68 ;  /* 0x00007610ff447816 */ /* 0x001fcc0000000044 */
[----:B------:R0:W5:Y:S01]  /*2f880*/  @!P3 LDG.E.U8 R68, desc[UR24][R70.64] ;  /* 0x000000184644b981 */ /* 0x000162000c1e1100 */
[----:B------:R-:W-:Y:S02]  /*2f890*/  PRMT R69, RZ, 0x7610, R69 ;  /* 0x00007610ff457816 */ /* 0x000fe40000000045 */
[----:B0-----:R-:W-:Y:S02]  /*2f8a0*/  PRMT R71, RZ, 0x7610, R71 ;  /* 0x00007610ff477816 */ /* 0x001fe40000000047 */
[----:B------:R-:W-:-:S04]  /*2f8b0*/  PRMT R70, RZ, 0x7610, R70 ;  /* 0x00007610ff467816 */ /* 0x000fc80000000046 */
[----:B---3--:R0:W3:Y:S02]  /*2f8c0*/  @!P3 LDG.E.U8 R71, desc[UR24][R74.64] ;  /* 0x000000184a47b981 */ /* 0x0080e4000c1e1100 */
[----:B0-----:R-:W-:Y:S02]  /*2f8d0*/  @!P3 IMAD.MOV.U32 R74, RZ, RZ, R78 ;  /* 0x000000ffff4ab224 */ /* 0x001fe400078e004e */
[----:B------:R-:W-:Y:S01]  /*2f8e0*/  @!P3 IMAD.MOV.U32 R75, RZ, RZ, R79 ;  /* 0x000000ffff4bb224 */ /* 0x000fe200078e004f */
[----:B------:R-:W3:Y:S04]  /*2f8f0*/  LDL R78, [R1+0x480] ;  /* 0x00048000014e7983 */ /* 0x000ee80000100800 */
[----:B------:R-:W3:Y:S04]  /*2f900*/  LDL R79, [R1+0x47c] ;  /* 0x00047c00014f7983 */ /* 0x000ee80000100800 */
[----:B----4-:R0:W4:Y:S02]  /*2f910*/  @!P3 LDG.E.U8 R69, desc[UR24][R72.64] ;  /* 0x000000184845b981 */ /* 0x010124000c1e1100 */
[----:B0-----:R-:W-:-:S02]  /*2f920*/  @!P3 IMAD.MOV.U32 R72, RZ, RZ, R80 ;  /* 0x000000ffff48b224 */ /* 0x001fc400078e0050 */
[----:B------:R-:W-:Y:S01]  /*2f930*/  @!P3 IMAD.MOV.U32 R73, RZ, RZ, R81 ;  /* 0x000000ffff49b224 */ /* 0x000fe200078e0051 */
[----:B------:R-:W4:Y:S04]  /*2f940*/  LDL R80, [R1+0x490] ;  /* 0x0004900001507983 */ /* 0x000f280000100800 */
[----:B------:R-:W4:Y:S04]  /*2f950*/  LDL R81, [R1+0x48c] ;  /* 0x00048c0001517983 */ /* 0x000f280000100800 */
[----:B------:R0:W5:Y:S02]  /*2f960*/  @!P3 LDG.E.U8 R70, desc[UR24][R72.64] ;  /* 0x000000184846b981 */ /* 0x000164000c1e1100 */
[----:B0-----:R-:W-:-:S06]  /*2f970*/  PRMT R73, RZ, 0x7610, R73 ;  /* 0x00007610ff497816 */ /* 0x001fcc0000000049 */
[----:B--2---:R0:W2:Y:S02]  /*2f980*/  @!P3 LDG.E.U8 R73, desc[UR24][R76.64] ;  /* 0x000000184c49b981 */ /* 0x0040a4000c1e1100 */
        /* <DEDUP_REMOVED lines=16> */
[----:B------:R-:W3:Y:S04]  /*2fa90*/  LDL R134, [R1+0x4b4] ;  /* 0x0004b40001867983 */ /* 0x000ee80000100800 */
[----:B----4-:R1:W4:Y:S01]  /*2faa0*/  @!P3 LDG.E.U8 R77, desc[UR24][R80.64] ;  /* 0x00000018504db981 */ /* 0x010322000c1e1100 */
[----:B0-----:R-:W-:-:S02]  /*2fab0*/  PRMT R78, RZ, 0x7610, R78 ;  /* 0x00007610ff4e7816 */ /* 0x001fc4000000004e */
[----:B------:R-:W-:Y:S01]  /*2fac0*/  PRMT R79, RZ, 0x7610, R79 ;  /* 0x00007610ff4f7816 */ /* 0x000fe2000000004f */
[----:B-1----:R-:W-:Y:S02]  /*2fad0*/  @!P3 IMAD.MOV.U32 R80, RZ, RZ, R131 ;  /* 0x000000ffff50b224 */ /* 0x002fe400078e0083 */
[----:B------:R-:W-:Y:S01]  /*2fae0*/  @!P3 IMAD.MOV.U32 R81, RZ, RZ, R132 ;  /* 0x000000ffff51b224 */ /* 0x000fe200078e0084 */
[----:B------:R-:W3:Y:S04]  /*2faf0*/  LDL R131, [R1+0x4c0] ;  /* 0x0004c00001837983 */ /* 0x000ee80000100800 */
[----:B------:R0:W3:Y:S04]  /*2fb00*/  @!P3 LDG.E.U8 R78, desc[UR24][R80.64] ;  /* 0x00000018504eb981 */ /* 0x0000e8000c1e1100 */
[----:B------:R-:W3:Y:S01]  /*2fb10*/  LDL R132, [R1+0x4bc] ;  /* 0x0004bc0001847983 */ /* 0x000ee20000100800 */
[----:B0-----:R-:W-:-:S02]  /*2fb20*/  @!P3 IMAD.MOV.U32 R80, RZ, RZ, R129 ;  /* 0x000000ffff50b224 */ /* 0x001fc400078e0081 */
[----:B------:R-:W-:Y:S01]  /*2fb30*/  @!P3 IMAD.MOV.U32 R81, RZ, RZ, R130 ;  /* 0x000000ffff51b224 */ /* 0x000fe200078e0082 */
[----:B------:R-:W3:Y:S04]  /*2fb40*/  LDL R129, [R1+0x4d0] ;  /* 0x0004d00001817983 */ /* 0x000ee80000100800 */
[----:B------:R0:W3:Y:S04]  /*2fb50*/  @!P3 LDG.E.U8 R79, desc[UR24][R80.64] ;  /* 0x00000018504fb981 */ /* 0x0000e8000c1e1100 */
[----:B------:R-:W3:Y:S01]  /*2fb60*/  LDL R130, [R1+0x4cc] ;  /* 0x0004cc0001827983 */ /* 0x000ee20000100800 */
[----:B0-----:R-:W-:-:S06]  /*2fb70*/  PRMT R80, RZ, 0x7610, R80 ;  /* 0x00007610ff507816 */ /* 0x001fcc0000000050 */
[----:B--2---:R0:W2:Y:S04]  /*2fb80*/  @!P3 LDG.E.U8 R80, desc[UR24][R82.64] ;  /* 0x000000185250b981 */ /* 0x0040a8000c1e1100 */
[----:B------:R-:W0:Y:S04]  /*2fb90*/  LDL R82, [R1+0x4ac] ;  /* 0x0004ac0001527983 */ /* 0x000e280000100800 */
[----:B------:R-:W0:Y:S01]  /*2fba0*/  LDL R83, [R1+0x4b0] ;  /* 0x0004b00001537983 */ /* 0x000e220000100800 */
[----:B------:R-:W-:Y:S02]  /*2fbb0*/  PRMT R81, RZ, 0x7610, R81 ;  /* 0x00007610ff517816 */ /* 0x000fe40000000051 */
[----:B------:R-:W-:-:S02]  /*2fbc0*/  PRMT R85, RZ, 0x7610, R85 ;  /* 0x00007610ff557816 */ /* 0x000fc40000000055 */
[----:B0-----:R-:W-:-:S04]  /*2fbd0*/  @!P3 LOP3.LUT R83, R83, R82, RZ, 0x3c, !PT ;  /* 0x000000525353b212 */ /* 0x001fc800078e3cff */
[----:B------:R-:W-:-:S04]  /*2fbe0*/  @!P3 LOP3.LUT R82, R83, R82, RZ, 0x3c, !PT ;  /* 0x000000525352b212 */ /* 0x000fc800078e3cff */
[----:B------:R-:W-:-:S05]  /*2fbf0*/  @!P3 LOP3.LUT R83, R83, R82, RZ, 0x3c, !PT ;  /* 0x000000525353b212 */ /* 0x000fca00078e3cff */
[----:B------:R3:W2:Y:S02]  /*2fc00*/  @!P3 LDG.E.U8 R81, desc[UR24][R82.64] ;  /* 0x000000185251b981 */ /* 0x0006a4000c1e1100 */
[----:B---3--:R-:W-:Y:S02]  /*2fc10*/  @!P3 IMAD.MOV.U32 R82, RZ, RZ, R133 ;  /* 0x000000ffff52b224 */ /* 0x008fe400078e0085 */
[----:B------:R-:W-:Y:S01]  /*2fc20*/  @!P3 IMAD.MOV.U32 R83, RZ, RZ, R134 ;  /* 0x000000ffff53b224 */ /* 0x000fe200078e0086 */
[----:B------:R-:W3:Y:S04]  /*2fc30*/  LDL R133, [R1+0x4d8] ;  /* 0x0004d80001857983 */ /* 0x000ee80000100800 */
[----:B------:R-:W2:Y:S04]  /*2fc40*/  LDL R134, [R1+0x4d4] ;  /* 0x0004d40001867983 */ /* 0x000ea80000100800 */
[----:B------:R0:W4:Y:S02]  /*2fc50*/  @!P3 LDG.E.U8 R85, desc[UR24][R82.64] ;  /* 0x000000185255b981 */ /* 0x000124000c1e1100 */
[----:B0-----:R-:W-:-:S02]  /*2fc60*/  @!P3 IMAD.MOV.U32 R82, RZ, RZ, R131 ;  /* 0x000000ffff52b224 */ /* 0x001fc400078e0083 */
[----:B------:R-:W-:Y:S01]  /*2fc70*/  @!P3 IMAD.MOV.U32 R83, RZ, RZ, R132 ;  /* 0x000000ffff53b224 */ /* 0x000fe200078e0084 */
[----:B------:R-:W4:Y:S04]  /*2fc80*/  LDL R131, [R1+0x4e0] ;  /* 0x0004e00001837983 */ /* 0x000f280000100800 */
[----:B------:R-:W5:Y:S01]  /*2fc90*/  LDL R132, [R1+0x4dc] ;  /* 0x0004dc0001847983 */ /* 0x000f620000100800 */
[----:B------:R-:W-:Y:S02]  /*2fca0*/  PRMT R87, RZ, 0x7610, R87 ;  /* 0x00007610ff577816 */ /* 0x000fe40000000057 */
[----:B------:R-:W-:-:S04]  /*2fcb0*/  PRMT R89, RZ, 0x7610, R89 ;  /* 0x00007610ff597816 */ /* 0x000fc80000000059 */
[----:B------:R0:W5:Y:S01]  /*2fcc0*/  @!P3 LDG.E.U8 R87, desc[UR24][R82.64] ;  /* 0x000000185257b981 */ /* 0x000162000c1e1100 */
[----:B------:R-:W-:Y:S01]  /*2fcd0*/  PRMT R91, RZ, 0x7610, R91 ;  /* 0x00007610ff5b7816 */ /* 0x000fe2000000005b */
[----:B0-----:R-:W-:Y:S02]  /*2fce0*/  @!P3 IMAD.MOV.U32 R82, RZ, RZ, R135 ;  /* 0x000000ffff52b224 */ /* 0x001fe400078e0087 */
[----:B------:R-:W-:Y:S01]  /*2fcf0*/  @!P3 IMAD.MOV.U32 R83, RZ, RZ, R136 ;  /* 0x000000ffff53b224 */ /* 0x000fe200078e0088 */
[----:B------:R-:W-:Y:S01]  /*2fd00*/  PRMT R92, RZ, 0x7610, R92 ;  /* 0x00007610ff5c7816 */ /* 0x000fe2000000005c */
[----:B------:R-:W5:Y:S04]  /*2fd10*/  LDL R136, [R1+0x4ec] ;  /* 0x0004ec0001887983 */ /* 0x000f680000100800 */
[----:B------:R0:W5:Y:S01]  /*2fd20*/  @!P3 LDG.E.U8 R89, desc[UR24][R82.64] ;  /* 0x000000185259b981 */ /* 0x000162000c1e1100 */
[----:B------:R-:W-:-:S03]  /*2fd30*/  PRMT R93, RZ, 0x7610, R93 ;  /* 0x00007610ff5d7816 */ /* 0x000fc6000000005d */
[----:B------:R-:W5:Y:S01]  /*2fd40*/  LDL R135, [R1+0x4f0] ;  /* 0x0004f00001877983 */ /* 0x000f620000100800 */
[----:B0-----:R-:W-:Y:S02]  /*2fd50*/  @!P3 IMAD.MOV.U32 R82, RZ, RZ, R129 ;  /* 0x000000ffff52b224 */ /* 0x001fe400078e0081 */
[----:B------:R-:W-:Y:S01]  /*2fd60*/  @!P3 IMAD.MOV.U32 R83, RZ, RZ, R130 ;  /* 0x000000ffff53b224 */ /* 0x000fe200078e0082 */
[----:B------:R-:W5:Y:S04]  /*2fd70*/  LDL R129, [R1+0x4f8] ;  /* 0x0004f80001817983 */ /* 0x000f680000100800 */
[----:B------:R3:W5:Y:S04]  /*2fd80*/  @!P3 LDG.E.U8 R91, desc[UR24][R82.64] ;  /* 0x00000018525bb981 */ /* 0x000768000c1e1100 */
[----:B------:R-:W5:Y:S01]  /*2fd90*/  LDL R130, [R1+0x4f4] ;  /* 0x0004f40001827983 */ /* 0x000f620000100800 */
[----:B---3--:R-:W-:-:S03]  /*2fda0*/  @!P3 IMAD.MOV.U32 R82, RZ, RZ, R133 ;  /* 0x000000ffff52b224 */ /* 0x008fc600078e0085 */
[----:B------:R-:W3:Y:S01]  /*2fdb0*/  LDL R133, [R1+0x500] ;  /* 0x0005000001857983 */ /* 0x000ee20000100800 */
[----:B--2---:R-:W-:-:S03]  /*2fdc0*/  @!P3 IMAD.MOV.U32 R83, RZ, RZ, R134 ;  /* 0x000000ffff53b224 */ /* 0x004fc600078e0086 */
[----:B------:R-:W2:Y:S04]  /*2fdd0*/  LDL R134, [R1+0x4fc] ;  /* 0x0004fc0001867983 */ /* 0x000ea80000100800 */
[----:B------:R4:W2:Y:S02]  /*2fde0*/  @!P3 LDG.E.U8 R92, desc[UR24][R82.64] ;  /* 0x00000018525cb981 */ /* 0x0008a4000c1e1100 */
[----:B----4-:R-:W-:Y:S02]  /*2fdf0*/  @!P3 IMAD.MOV.U32 R82, RZ, RZ, R131 ;  /* 0x000000ffff52b224 */ /* 0x010fe400078e0083 */
[----:B------:R-:W4:Y:S01]  /*2fe00*/  LDL R131, [R1+0x508] ;  /* 0x0005080001837983 */ /* 0x000f220000100800 */
[----:B-----5:R-:W-:-:S03]  /*2fe10*/  @!P3 IMAD.MOV.U32 R83, RZ, RZ, R132 ;  /* 0x000000ffff53b224 */ /* 0x020fc600078e0084 */
[----:B------:R-:W5:Y:S04]  /*2fe20*/  LDL R132, [R1+0x504] ;  /* 0x0005040001847983 */ /* 0x000f680000100800 */
[----:B------:R0:W2:Y:S04]  /*2fe30*/  @!P3 LDG.E.U8 R93, desc[UR24][R82.64] ;  /* 0x00000018525db981 */ /* 0x0000a8000c1e1100 */
[----:B------:R-:W0:Y:S04]  /*2fe40*/  LDL R82, [R1+0x4e4] ;  /* 0x0004e40001527983 */ /* 0x000e280000100800 */
[----:B------:R-:W0:Y:S01]  /*2fe50*/  LDL R83, [R1+0x4e8] ;  /* 0x0004e80001537983 */ /* 0x000e220000100800 */
[----:B------:R-:W-:-:S02]  /*2fe60*/  PRMT R94, RZ, 0x7610, R94 ;  /* 0x00007610ff5e7816 */ /* 0x000fc4000000005e */
[----:B------:R-:W-:Y:S02]  /*2fe70*/  PRMT R95, RZ, 0x7610, R95 ;  /* 0x00007610ff5f7816 */ /* 0x000fe4000000005f */
[----:B------:R-:W-:Y:S02]  /*2fe80*/  PRMT R96, RZ, 0x7610, R96 ;  /* 0x00007610ff607816 */ /* 0x000fe40000000060 */
[----:B------:R-:W-:Y:S02]  /*2fe90*/  PRMT R97, RZ, 0x7610, R97 ;  /* 0x00007610ff617816 */ /* 0x000fe40000000061 */
[----:B------:R-:W-:Y:S02]  /*2fea0*/  PRMT R98, RZ, 0x7610, R98 ;  /* 0x00007610ff627816 */ /* 0x000fe40000000062 */
[----:B0-----:R-:W-:-:S04]  /*2feb0*/  @!P3 LOP3.LUT R83, R83, R82, RZ, 0x3c, !PT ;  /* 0x000000525353b212 */ /* 0x001fc800078e3cff */
[----:B------:R-:W-:-:S04]  /*2fec0*/  @!P3 LOP3.LUT R82, R83, R82, RZ, 0x3c, !PT ;  /* 0x000000525352b212 */ /* 0x000fc800078e3cff */
[----:B------:R-:W-:-:S05]  /*2fed0*/  @!P3 LOP3.LUT R83, R83, R82, RZ, 0x3c, !PT ;  /* 0x000000525353b212 */ /* 0x000fca00078e3cff */
[----:B------:R0:W5:Y:S02]  /*2fee0*/  @!P3 LDG.E.U8 R94, desc[UR24][R82.64] ;  /* 0x00000018525eb981 */ /* 0x000164000c1e1100 */
[----:B0-----:R-:W-:Y:S02]  /*2fef0*/  @!P3 IMAD.MOV.U32 R82, RZ, RZ, R135 ;  /* 0x000000ffff52b224 */ /* 0x001fe400078e0087 */
[----:B------:R-:W-:Y:S01]  /*2ff00*/  @!P3 IMAD.MOV.U32 R83, RZ, RZ, R136 ;  /* 0x000000ffff53b224 */ /* 0x000fe200078e0088 */
[----:B------:R-:W5:Y:S04]  /*2ff10*/  LDL R135, [R1+0x528] ;  /* 0x0005280001877983 */ /* 0x000f680000100800 */
[----:B------:R0:W5:Y:S04]  /*2ff20*/  @!P3 LDG.E.U8 R95, desc[UR24][R82.64] ;  /* 0x00000018525fb981 */ /* 0x000168000c1e1100 */
[----:B------:R-:W5:Y:S01]  /*2ff30*/  LDL R136, [R1+0x524] ;  /* 0x0005240001887983 */ /* 0x000f620000100800 */
[----:B0-----:R-:W-:-:S02]  /*2ff40*/  @!P3 IMAD.MOV.U32 R82, RZ, RZ, R129 ;  /* 0x000000ffff52b224 */ /* 0x001fc400078e0081 */
[----:B------:R-:W-:Y:S01]  /*2ff50*/  @!P3 IMAD.MOV.U32 R83, RZ, RZ, R130 ;  /* 0x000000ffff53b224 */ /* 0x000fe200078e0082 */
[----:B------:R-:W5:Y:S04]  /*2ff60*/  LDL R129, [R1+0x518] ;  /* 0x0005180001817983 */ /* 0x000f680000100800 */
[----:B------:R3:W5:Y:S04]  /*2ff70*/  @!P3 LDG.E.U8 R96, desc[UR24][R82.64] ;  /* 0x000000185260b981 */ /* 0x000768000c1e1100 */
[----:B------:R-:W5:Y:S01]  /*2ff80*/  LDL R130, [R1+0x514] ;  /* 0x0005140001827983 */ /* 0x000f620000100800 */
[----:B---3--:R-:W-:-:S02]  /*2ff90*/  @!P3 IMAD.MOV.U32 R82, RZ, RZ, R133 ;  /* 0x000000ffff52b224 */ /* 0x008fc400078e0085 */
[----:B--2---:R-:W-:Y:S01]  /*2ffa0*/  @!P3 IMAD.MOV.U32 R83, RZ, RZ, R134 ;  /* 0x000000ffff53b224 */ /* 0x004fe200078e0086 */
[----:B------:R-:W2:Y:S04]  /*2ffb0*/  LDL R133, [R1+0x520] ;  /* 0x0005200001857983 */ /* 0x000ea80000100800 */
[----:B------:R4:W3:Y:S04]  /*2ffc0*/  @!P3 LDG.E.U8 R97, desc[UR24][R82.64] ;  /* 0x000000185261b981 */ /* 0x0008e8000c1e1100 */
[----:B------:R-:W2:Y:S01]  /*2ffd0*/  LDL R134, [R1+0x51c] ;  /* 0x00051c0001867983 */ /* 0x000ea20000100800 */
[----:B----4-:R-:W-:-:S02]  /*2ffe0*/  @!P3 IMAD.MOV.U32 R82, RZ, RZ, R131 ;  /* 0x000000ffff52b224 */ /* 0x010fc400078e0083 */
[----:B-----5:R-:W-:Y:S01]  /*2fff0*/  @!P3 IMAD.MOV.U32 R83, RZ, RZ, R132 ;  /* 0x000000ffff53b224 */ /* 0x020fe200078e0084 */
[----:B------:R-:W-:Y:S01]  /*30000*/  PRMT R99, RZ, 0x7610, R99 ;  /* 0x00007610ff637816 */ /* 0x000fe20000000063 */
[----:B------:R-:W4:Y:S04]  /*30010*/  LDL R132, [R1+0x52c] ;  /* 0x00052c0001847983 */ /* 0x000f280000100800 */
[----:B------:R0:W5:Y:S04]  /*30020*/  @!P3 LDG.E.U8 R98, desc[UR24][R82.64] ;  /* 0x000000185262b981 */ /* 0x000168000c1e1100 */
[----:B------:R-:W2:Y:S04]  /*30030*/  LDL R131, [R1+0x530] ;  /* 0x0005300001837983 */ /* 0x000ea80000100800 */
[----:B------:R-:W0:Y:S04]  /*30040*/  LDL R82, [R1+0x50c] ;  /* 0x00050c0001527983 */ /* 0x000e280000100800 */
[----:B------:R-:W0:Y:S01]  /*30050*/  LDL R83, [R1+0x510] ;  /* 0x0005100001537983 */ /* 0x000e220000100800 */
[----:B------:R-:W-:-:S02]  /*30060*/  PRMT R100, RZ, 0x7610, R100 ;  /* 0x00007610ff647816 */ /* 0x000fc40000000064 */
[----:B------:R-:W-:Y:S02]  /*30070*/  PRMT R101, RZ, 0x7610, R101 ;  /* 0x00007610ff657816 */ /* 0x000fe40000000065 */
[----:B0-----:R-:W-:-:S04]  /*30080*/  @!P3 LOP3.LUT R83, R83, R82, RZ, 0x3c, !PT ;  /* 0x000000525353b212 */ /* 0x001fc800078e3cff */
[----:B------:R-:W-:-:S04]  /*30090*/  @!P3 LOP3.LUT R82, R83, R82, RZ, 0x3c, !PT ;  /* 0x000000525352b212 */ /* 0x000fc800078e3cff */
[----:B------:R-:W-:-:S05]  /*300a0*/  @!P3 LOP3.LUT R83, R83, R82, RZ, 0x3c, !PT ;  /* 0x000000525353b212 */ /* 0x000fca00078e3cff */
[----:B------:R0:W3:Y:S02]  /*300b0*/  @!P3 LDG.E.U8 R99, desc[UR24][R82.64] ;  /* 0x000000185263b981 */ /* 0x0000e4000c1e1100 */
[----:B0-----:R-:W-:Y:S02]  /*300c0*/  @!P3 IMAD.MOV.U32 R82, RZ, RZ, R129 ;  /* 0x000000ffff52b224 */ /* 0x001fe400078e0081 */
[----:B------:R-:W-:Y:S01]  /*300d0*/  @!P3 IMAD.MOV.U32 R83, RZ, RZ, R130 ;  /* 0x000000ffff53b224 */ /* 0x000fe200078e0082 */
[----:B------:R-:W3:Y:S04]  /*300e0*/  LDL R129, [R1+0x538] ;  /* 0x0005380001817983 */ /* 0x000ee80000100800 */
[----:B------:R-:W5:Y:S04]  /*300f0*/  LDL R130, [R1+0x534] ;  /* 0x0005340001827983 */ /* 0x000f680000100800 */
[----:B------:R2:W5:Y:S02]  /*30100*/  @!P3 LDG.E.U8 R100, desc[UR24][R82.64] ;  /* 0x000000185264b981 */ /* 0x000564000c1e1100 */
[----:B--2---:R-:W-:-:S02]  /*30110*/  @!P3 IMAD.MOV.U32 R82, RZ, RZ, R133 ;  /* 0x000000ffff52b224 */ /* 0x004fc400078e0085 */
[----:B------:R-:W-:Y:S01]  /*30120*/  @!P3 IMAD.MOV.U32 R83, RZ, RZ, R134 ;  /* 0x000000ffff53b224 */ /* 0x000fe200078e0086 */
[----:B------:R-:W2:Y:S04]  /*30130*/  LDL R133, [R1+0x540] ;  /* 0x0005400001857983 */ /* 0x000ea80000100800 */
[----:B------:R-:W2:Y:S01]  /*30140*/  LDL R134, [R1+0x53c] ;  /* 0x00053c0001867983 */ /* 0x000ea20000100800 */
[----:B------:R-:W-:-:S03]  /*30150*/  PRMT R102, RZ, 0x7610, R102 ;  /* 0x00007610ff667816 */ /* 0x000fc60000000066 */
[----:B------:R0:W2:Y:S01]  /*30160*/  @!P3 LDG.E.U8 R101, desc[UR24][R82.64] ;  /* 0x000000185265b981 */ /* 0x0000a2000c1e1100 */
[----:B------:R-:W-:Y:S01]  /*30170*/  PRMT R103, RZ, 0x7610, R103 ;  /* 0x00007610ff677816 */ /* 0x000fe20000000067 */
[----:B0-----:R-:W-:Y:S02]  /*30180*/  @!P3 IMAD.MOV.U32 R82, RZ, RZ, R135 ;  /* 0x000000ffff52b224 */ /* 0x001fe400078e0087 */
[----:B------:R-:W-:Y:S01]  /*30190*/  @!P3 IMAD.MOV.U32 R83, RZ, RZ, R136 ;  /* 0x000000ffff53b224 */ /* 0x000fe200078e0088 */
[----:B------:R-:W-:Y:S01]  /*301a0*/  PRMT R104, RZ, 0x7610, R104 ;  /* 0x00007610ff687816 */ /* 0x000fe20000000068 */
[----:B------:R-:W2:Y:S04]  /*301b0*/  LDL R136, [R1+0x54c] ;  /* 0x00054c0001887983 */ /* 0x000ea80000100800 */
[----:B------:R0:W2:Y:S01]  /*301c0*/  @!P3 LDG.E.U8 R102, desc[UR24][R82.64] ;  /* 0x000000185266b981 */ /* 0x0000a2000c1e1100 */
[----:B------:R-:W-:-:S03]  /*301d0*/  PRMT R105, RZ, 0x7610, R105 ;  /* 0x00007610ff697816 */ /* 0x000fc60000000069 */
[----:B------:R-:W2:Y:S01]  /*301e0*/  LDL R135, [R1+0x550] ;  /* 0x0005500001877983 */ /* 0x000ea20000100800 */
[----:B0-----:R-:W-:Y:S02]  /*301f0*/  @!P3 IMAD.MOV.U32 R82, RZ, RZ, R131 ;  /* 0x000000ffff52b224 */ /* 0x001fe400078e0083 */
[----:B----4-:R-:W-:Y:S01]  /*30200*/  @!P3 IMAD.MOV.U32 R83, RZ, RZ, R132 ;  /* 0x000000ffff53b224 */ /* 0x010fe200078e0084 */
[----:B------:R-:W4:Y:S04]  /*30210*/  LDL R131, [R1+0x560] ;  /* 0x0005600001837983 */ /* 0x000f280000100800 */
[----:B------:R3:W4:Y:S04]  /*30220*/  @!P3 LDG.E.U8 R103, desc[UR24][R82.64] ;  /* 0x000000185267b981 */ /* 0x000728000c1e1100 */
[----:B------:R-:W4:Y:S01]  /*30230*/  LDL R132, [R1+0x55c] ;  /* 0x00055c0001847983 */ /* 0x000f220000100800 */
[----:B---3--:R-:W-:-:S03]  /*30240*/  @!P3 IMAD.MOV.U32 R82, RZ, RZ, R129 ;  /* 0x000000ffff52b224 */ /* 0x008fc600078e0081 */
[----:B------:R-:W3:Y:S01]  /*30250*/  LDL R129, [R1+0x580] ;  /* 0x0005800001817983 */ /* 0x000ee20000100800 */
[----:B-----5:R-:W-:-:S03]  /*30260*/  @!P3 IMAD.MOV.U32 R83, RZ, RZ, R130 ;  /* 0x000000ffff53b224 */ /* 0x020fc600078e0082 */
[----:B------:R-:W5:Y:S04]  /*30270*/  LDL R130, [R1+0x57c] ;  /* 0x00057c0001827983 */ /* 0x000f680000100800 */
[----:B------:R2:W3:Y:S02]  /*30280*/  @!P3 LDG.E.U8 R104, desc[UR24][R82.64] ;  /* 0x000000185268b981 */ /* 0x0004e4000c1e1100 */
[----:B--2---:R-:W-:Y:S02]  /*30290*/  @!P3 IMAD.MOV.U32 R82, RZ, RZ, R133 ;  /* 0x000000ffff52b224 */ /* 0x004fe400078e0085 */
[----:B------:R-:W2:Y:S01]  /*302a0*/  LDL R133, [R1+0x5a0] ;  /* 0x0005a00001857983 */ /* 0x000ea20000100800 */
[----:B------:R-:W-:-:S03]  /*302b0*/  @!P3 IMAD.MOV.U32 R83, RZ, RZ, R134 ;  /* 0x000000ffff53b224 */ /* 0x000fc600078e0086 */
[----:B------:R-:W2:Y:S04]  /*302c0*/  LDL R134, [R1+0x59c] ;  /* 0x00059c0001867983 */ /* 0x000ea80000100800 */
        /* <DEDUP_REMOVED lines=11> */
[----:B------:R0:W2:Y:S02]  /*30380*/  @!P3 LDG.E.U8 R106, desc[UR24][R82.64] ;  /* 0x00000018526ab981 */ /* 0x0000a4000c1e1100 */
[----:B0-----:R-:W-:Y:S02]  /*30390*/  @!P3 IMAD.MOV.U32 R82, RZ, RZ, R135 ;  /* 0x000000ffff52b224 */ /* 0x001fe400078e0087 */
[----:B------:R-:W-:Y:S01]  /*303a0*/  @!P3 IMAD.MOV.U32 R83, RZ, RZ, R136 ;  /* 0x000000ffff53b224 */ /* 0x000fe200078e0088 */
[----:B------:R-:W2:Y:S04]  /*303b0*/  LDL R135, [R1+0x588] ;  /* 0x0005880001877983 */ /* 0x000ea80000100800 */
[----:B------:R4:W2:Y:S04]  /*303c0*/  @!P3 LDG.E.U8 R107, desc[UR24][R82.64] ;  /* 0x00000018526bb981 */ /* 0x0008a8000c1e1100 */
[----:B------:R-:W2:Y:S01]  /*303d0*/  LDL R136, [R1+0x584] ;  /* 0x0005840001887983 */ /* 0x000ea20000100800 */
[----:B----4-:R-:W-:-:S02]  /*303e0*/  @!P3 IMAD.MOV.U32 R82, RZ, RZ, R131 ;  /* 0x000000ffff52b224 */ /* 0x010fc400078e0083 */
[----:B------:R-:W-:Y:S01]  /*303f0*/  @!P3 IMAD.MOV.U32 R83, RZ, RZ, R132 ;  /* 0x000000ffff53b224 */ /* 0x000fe200078e0084 */
[----:B------:R-:W4:Y:S04]  /*30400*/  LDL R131, [R1+0x5d0] ;  /* 0x0005d00001837983 */ /* 0x000f280000100800 */
[----:B------:R3:W4:Y:S04]  /*30410*/  @!P3 LDG.E.U8 R108, desc[UR24][R82.64] ;  /* 0x00000018526cb981 */ /* 0x000728000c1e1100 */
[----:B------:R-:W4:Y:S01]  /*30420*/  LDL R132, [R1+0x5cc] ;  /* 0x0005cc0001847983 */ /* 0x000f220000100800 */
[----:B---3--:R-:W-:-:S02]  /*30430*/  @!P3 IMAD.MOV.U32 R82, RZ, RZ, R129 ;  /* 0x000000ffff52b224 */ /* 0x008fc400078e0081 */
[----:B-----5:R-:W-:Y:S01]  /*30440*/  @!P3 IMAD.MOV.U32 R83, RZ, RZ, R130 ;  /* 0x000000ffff53b224 */ /* 0x020fe200078e0082 */
[----:B------:R-:W3:Y:S04]  /*30450*/  LDL R129, [R1+0x568] ;  /* 0x0005680001817983 */ /* 0x000ee80000100800 */
[----:B------:R2:W5:Y:S04]  /*30460*/  @!P3 LDG.E.U8 R109, desc[UR24][R82.64] ;  /* 0x00000018526db981 */ /* 0x000568000c1e1100 */
[----:B------:R-:W3:Y:S01]  /*30470*/  LDL R130, [R1+0x564] ;  /* 0x0005640001827983 */ /* 0x000ee20000100800 */
[----:B--2---:R-:W-:-:S02]  /*30480*/  @!P3 IMAD.MOV.U32 R82, RZ, RZ, R133 ;  /* 0x000000ffff52b224 */ /* 0x004fc400078e0085 */
[----:B------:R-:W-:Y:S01]  /*30490*/  @!P3 IMAD.MOV.U32 R83, RZ, RZ, R134 ;  /* 0x000000ffff53b224 */ /* 0x000fe200078e0086 */
[----:B------:R-:W-:Y:S01]  /*304a0*/  PRMT R111, RZ, 0x7610, R111 ;  /* 0x00007610ff6f7816 */ /* 0x000fe2000000006f */
[----:B------:R-:W2:Y:S04]  /*304b0*/  LDL R134, [R1+0x5a4] ;  /* 0x0005a40001867983 */ /* 0x000ea80000100800 */
[----:B------:R0:W2:Y:S04]  /*304c0*/  @!P3 LDG.E.U8 R110, desc[UR24][R82.64] ;  /* 0x00000018526eb981 */ /* 0x0000a8000c1e1100 */
        /* <DEDUP_REMOVED lines=8> */
[----:B------:R4:W5:Y:S02]  /*30550*/  @!P3 LDG.E.U8 R111, desc[UR24][R82.64] ;  /* 0x00000018526fb981 */ /* 0x000964000c1e1100 */
[----:B----4-:R-:W-:Y:S02]  /*30560*/  @!P3 IMAD.MOV.U32 R82, RZ, RZ, R131 ;  /* 0x000000ffff52b224 */ /* 0x010fe400078e0083 */
[----:B------:R-:W-:Y:S01]  /*30570*/  @!P3 IMAD.MOV.U32 R83, RZ, RZ, R132 ;  /* 0x000000ffff53b224 */ /* 0x000fe200078e0084 */
[----:B------:R-:W4:Y:S04]  /*30580*/  LDL R131, [R1+0x5c0] ;  /* 0x0005c00001837983 */ /* 0x000f280000100800 */
[----:B------:R-:W5:Y:S04]  /*30590*/  LDL R132, [R1+0x5bc] ;  /* 0x0005bc0001847983 */ /* 0x000f680000100800 */
[----:B------:R3:W5:Y:S02]  /*305a0*/  @!P3 LDG.E.U8 R112, desc[UR24][R82.64] ;  /* 0x000000185270b981 */ /* 0x000764000c1e1100 */
[----:B---3--:R-:W-:-:S02]  /*305b0*/  @!P3 IMAD.MOV.U32 R82, RZ, RZ, R129 ;  /* 0x000000ffff52b224 */ /* 0x008fc400078e0081 */
[----:B------:R-:W-:Y:S01]  /*305c0*/  @!P3 IMAD.MOV.U32 R83, RZ, RZ, R130 ;  /* 0x000000ffff53b224 */ /* 0x000fe200078e0082 */
[----:B------:R-:W3:Y:S04]  /*305d0*/  LDL R129, [R1+0x5d8] ;  /* 0x0005d80001817983 */ /* 0x000ee80000100800 */
[----:B------:R-:W3:Y:S01]  /*305e0*/  LDL R130, [R1+0x5d4] ;  /* 0x0005d40001827983 */ /* 0x000ee20000100800 */
[----:B------:R-:W-:-:S03]  /*305f0*/  PRMT R114, RZ, 0x7610, R114 ;  /* 0x00007610ff727816 */ /* 0x000fc60000000072 */
[----:B------:R0:W3:Y:S01]  /*30600*/  @!P3 LDG.E.U8 R113, desc[UR24][R82.64] ;  /* 0x000000185271b981 */ /* 0x0000e2000c1e1100 */
[----:B------:R-:W-:Y:S01]  /*30610*/  PRMT R115, RZ, 0x7610, R115 ;  /* 0x00007610ff737816 */ /* 0x000fe20000000073 */
[----:B0-----:R-:W-:Y:S02]  /*30620*/  @!P3 IMAD.MOV.U32 R82, RZ, RZ, R135 ;  /* 0x000000ffff52b224 */ /* 0x001fe400078e0087 */
[----:B------:R-:W-:Y:S01]  /*30630*/  @!P3 IMAD.MOV.U32 R83, RZ, RZ, R136 ;  /* 0x000000ffff53b224 */ /* 0x000fe200078e0088 */
[----:B------:R-:W-:Y:S01]  /*30640*/  PRMT R116, RZ, 0x7610, R116 ;  /* 0x00007610ff747816 */ /* 0x000fe20000000074 */
[----:B------:R-:W3:Y:S04]  /*30650*/  LDL R136, [R1+0x58c] ;  /* 0x00058c0001887983 */ /* 0x000ee80000100800 */
[----:B------:R2:W3:Y:S01]  /*30660*/  @!P3 LDG.E.U8 R114, desc[UR24][R82.64] ;  /* 0x000000185272b981 */ /* 0x0004e2000c1e1100 */
[----:B------:R-:W-:-:S03]  /*30670*/  PRMT R117, RZ, 0x7610, R117 ;  /* 0x00007610ff757816 */ /* 0x000fc60000000075 */
[----:B------:R-:W3:Y:S01]  /*30680*/  LDL R135, [R1+0x590] ;  /* 0x0005900001877983 */ /* 0x000ee20000100800 */
[----:B--2---:R-:W-:Y:S02]  /*30690*/  @!P3 IMAD.MOV.U32 R82, RZ, RZ, R133 ;  /* 0x000000ffff52b224 */ /* 0x004fe400078e0085 */
[----:B------:R-:W-:Y:S01]  /*306a0*/  @!P3 IMAD.MOV.U32 R83, RZ, RZ, R134 ;  /* 0x000000ffff53b224 */ /* 0x000fe200078e0086 */
[----:B------:R-:W2:Y:S04]  /*306b0*/  LDL R133, [R1+0x5b0] ;  /* 0x0005b00001857983 */ /* 0x000ea80000100800 */
[----:B------:R4:W2:Y:S04]  /*306c0*/  @!P3 LDG.E.U8 R115, desc[UR24][R82.64] ;  /* 0x000000185273b981 */ /* 0x0008a8000c1e1100 */
[----:B------:R-:W2:Y:S01]  /*306d0*/  LDL R134, [R1+0x5ac] ;  /* 0x0005ac0001867983 */ /* 0x000ea20000100800 */
[----:B----4-:R-:W-:-:S03]  /*306e0*/  @!P3 IMAD.MOV.U32 R82, RZ, RZ, R131 ;  /* 0x000000ffff52b224 */ /* 0x010fc600078e0083 */
[----:B------:R-:W4:Y:S01]  /*306f0*/  LDL R131, [R1+0x5c8] ;  /* 0x0005c80001837983 */ /* 0x000f220000100800 */
[----:B-----5:R-:W-:-:S03]  /*30700*/  @!P3 IMAD.MOV.U32 R83, RZ, RZ, R132 ;  /* 0x000000ffff53b224 */ /* 0x020fc600078e0084 */
[----:B------:R-:W5:Y:S04]  /*30710*/  LDL R132, [R1+0x5c4] ;  /* 0x0005c40001847983 */ /* 0x000f680000100800 */
[----:B------:R3:W2:Y:S02]  /*30720*/  @!P3 LDG.E.U8 R116, desc[UR24][R82.64] ;  /* 0x000000185274b981 */ /* 0x0006a4000c1e1100 */
[----:B---3--:R-:W-:Y:S02]  /*30730*/  @!P3 IMAD.MOV.U32 R82, RZ, RZ, R129 ;  /* 0x000000ffff52b224 */ /* 0x008fe400078e0081 */
[----:B------:R-:W3:Y:S01]  /*30740*/  LDL R129, [R1+0x224] ;  /* 0x0002240001817983 */ /* 0x000ee20000100800 */
        /* <DEDUP_REMOVED lines=13> */
[----:B------:R0:W3:Y:S02]  /*30820*/  @!P3 LDG.E.U8 R118, desc[UR24][R82.64] ;  /* 0x000000185276b981 */ /* 0x0000e4000c1e1100 */
[----:B0-----:R-:W-:Y:S02]  /*30830*/  @!P3 IMAD.MOV.U32 R82, RZ, RZ, R135 ;  /* 0x000000ffff52b224 */ /* 0x001fe400078e0087 */
[----:B------:R-:W-:Y:S01]  /*30840*/  @!P3 IMAD.MOV.U32 R83, RZ, RZ, R136 ;  /* 0x000000ffff53b224 */ /* 0x000fe200078e0088 */
[----:B------:R-:W-:Y:S01]  /*30850*/  PRMT R123, RZ, 0x7610, R123 ;  /* 0x00007610ff7b7816 */ /* 0x000fe2000000007b */
[----:B------:R-:W3:Y:S04]  /*30860*/  LDL R136, [R1+0x594] ;  /* 0x0005940001887983 */ /* 0x000ee80000100800 */
[----:B------:R2:W3:Y:S04]  /*30870*/  @!P3 LDG.E.U8 R119, desc[UR24][R82.64] ;  /* 0x000000185277b981 */ /* 0x0004e8000c1e1100 */
[----:B------:R-:W3:Y:S01]  /*30880*/  LDL R135, [R1+0x598] ;  /* 0x0005980001877983 */ /* 0x000ee20000100800 */
[----:B--2---:R-:W-:-:S02]  /*30890*/  @!P3 IMAD.MOV.U32 R82, RZ, RZ, R133 ;  /* 0x000000ffff52b224 */ /* 0x004fc400078e0085 */
[----:B------:R-:W-:Y:S01]  /*308a0*/  @!P3 IMAD.MOV.U32 R83, RZ, RZ, R134 ;  /* 0x000000ffff53b224 */ /* 0x000fe200078e0086 */
[----:B------:R-:W2:Y:S04]  /*308b0*/  LDL R133, [R1+0x20c] ;  /* 0x00020c0001857983 */ /* 0x000ea80000100800 */
[----:B------:R4:W2:Y:S04]  /*308c0*/  @!P3 LDG.E.U8 R120, desc[UR24][R82.64] ;  /* 0x000000185278b981 */ /* 0x0008a8000c1e1100 */
[----:B------:R-:W2:Y:S01]  /*308d0*/  LDL R134, [R1+0x208] ;  /* 0x0002080001867983 */ /* 0x000ea20000100800 */
[----:B----4-:R-:W-:-:S02]  /*308e0*/  @!P3 IMAD.MOV.U32 R82, RZ, RZ, R131 ;  /* 0x000000ffff52b224 */ /* 0x010fc400078e0083 */
[----:B-----5:R-:W-:Y:S01]  /*308f0*/  @!P3 IMAD.MOV.U32 R83, RZ, RZ, R132 ;  /* 0x000000ffff53b224 */ /* 0x020fe200078e0084 */
[----:B------:R-:W4:Y:S04]  /*30900*/  LDL R131, [R1+0x21c] ;  /* 0x00021c0001837983 */ /* 0x000f280000100800 */
[----:B------:R3:W5:Y:S04]  /*30910*/  @!P3 LDG.E.U8 R121, desc[UR24][R82.64] ;  /* 0x000000185279b981 */ /* 0x000768000c1e1100 */
[----:B------:R-:W2:Y:S01]  /*30920*/  LDL R132, [R1+0x218] ;  /* 0x0002180001847983 */ /* 0x000ea20000100800 */
[----:B---3--:R-:W-:-:S02]  /*30930*/  @!P3 IMAD.MOV.U32 R82, RZ, RZ, R129 ;  /* 0x000000ffff52b224 */ /* 0x008fc400078e0081 */
[----:B------:R-:W-:Y:S01]  /*30940*/  @!P3 IMAD.MOV.U32 R83, RZ, RZ, R130 ;  /* 0x000000ffff53b224 */ /* 0x000fe200078e0082 */
[----:B------:R-:W3:Y:S04]  /*30950*/  LDL R129, [R1+0x214] ;  /* 0x0002140001817983 */ /* 0x000ee80000100800 */
[----:B------:R0:W2:Y:S04]  /*30960*/  @!P3 LDG.E.U8 R122, desc[UR24][R82.64] ;  /* 0x00000018527ab981 */ /* 0x0000a8000c1e1100 */
[----:B------:R-:W2:Y:S04]  /*30970*/  LDL R130, [R1+0x210] ;  /* 0x0002100001827983 */ /* 0x000ea80000100800 */
        /* <DEDUP_REMOVED lines=9> */
[----:B------:R-:W-:-:S02]  /*30a10*/  PRMT R125, RZ, 0x7610, R125 ;  /* 0x00007610ff7d7816 */ /* 0x000fc4000000007d */
        /* <DEDUP_REMOVED lines=8> */
[----:B------:R-:W-:-:S05]  /*30aa0*/  @!P3 IMAD.MOV.U32 R83, RZ, RZ, R136 ;  /* 0x000000ffff53b224 */ /* 0x000fca00078e0088 */
[----:B------:R2:W5:Y:S02]  /*30ab0*/  @!P3 LDG.E.U8 R125, desc[UR24][R82.64] ;  /* 0x00000018527db981 */ /* 0x000564000c1e1100 */
[----:B--2---:R-:W-:Y:S02]  /*30ac0*/  @!P3 IMAD.MOV.U32 R82, RZ, RZ, R133 ;  /* 0x000000ffff52b224 */ /* 0x004fe400078e0085 */
[----:B------:R-:W-:-:S05]  /*30ad0*/  @!P3 IMAD.MOV.U32 R83, RZ, RZ, R134 ;  /* 0x000000ffff53b224 */ /* 0x000fca00078e0086 */
[----:B------:R4:W2:Y:S02]  /*30ae0*/  @!P3 LDG.E.U8 R126, desc[UR24][R82.64] ;  /* 0x00000018527eb981 */ /* 0x0008a4000c1e1100 */
[----:B----4-:R-:W-:Y:S02]  /*30af0*/  @!P3 IMAD.MOV.U32 R82, RZ, RZ, R131 ;  /* 0x000000ffff52b224 */ /* 0x010fe400078e0083 */
[----:B------:R-:W-:-:S05]  /*30b00*/  @!P3 IMAD.MOV.U32 R83, RZ, RZ, R132 ;  /* 0x000000ffff53b224 */ /* 0x000fca00078e0084 */
[----:B------:R3:W4:Y:S02]  /*30b10*/  @!P3 LDG.E.U8 R127, desc[UR24][R82.64] ;  /* 0x00000018527fb981 */ /* 0x000724000c1e1100 */
[----:B---3--:R-:W-:Y:S02]  /*30b20*/  @!P3 IMAD.MOV.U32 R82, RZ, RZ, R129 ;  /* 0x000000ffff52b224 */ /* 0x008fe400078e0081 */
[----:B------:R-:W-:-:S05]  /*30b30*/  @!P3 IMAD.MOV.U32 R83, RZ, RZ, R130 ;  /* 0x000000ffff53b224 */ /* 0x000fca00078e0082 */
[----:B------:R-:W3:Y:S04]  /*30b40*/  @!P3 LDG.E.U8 R128, desc[UR24][R82.64] ;  /* 0x000000185280b981 */ /* 0x000ee8000c1e1100 */
        /* <DEDUP_REMOVED lines=87> */
[----:B-----5:R0:W-:Y:S04]  /*310c0*/  STS.U8 [R138+UR10+0xfb00], R121 ;  /* 0x00fb00798a007988 */ /* 0x0201e8000800000a */
        /* <DEDUP_REMOVED lines=30> */
[----:B--2---:R0:W-:Y:S04]  /*312b0*/  STS.U8 [R137+UR10+0xf780], R126 ;  /* 0x00f7807e89007988 */ /* 0x0041e8000800000a */
[----:B----4-:R0:W-:Y:S04]  /*312c0*/  STS.U8 [R137+UR10+0xfb80], R127 ;  /* 0x00fb807f89007988 */ /* 0x0101e8000800000a */
[----:B---3--:R0:W-:Y:S01]  /*312d0*/  STS.U8 [R137+UR10+0xff80], R128 ;  /* 0x00ff808089007988 */ /* 0x0081e2000800000a */
[----:B------:R1:W-:Y:S06]  /*312e0*/  MEMBAR.ALL.CTA ;  /* 0x0000000000007992 */ /* 0x0003ec0000008000 */
[----:B-1----:R-:W1:Y:S01]  /*312f0*/  FENCE.VIEW.ASYNC.S ;  /* 0x00000000000073c6 */ /* 0x002e620000000000 */
[----:B------:R-:W-:Y:S01]  /*31300*/  ULEA UR13, UR22, UR10, 0x3 ;  /* 0x0000000a160d7291 */ /* 0x000fe2000f8e18ff */
[----:B------:R-:W-:-:S03]  /*31310*/  UMOV UR4, UR5 ;  /* 0x0000000500047c82 */ /* 0x000fc60008000000 */
[----:B------:R-:W-:Y:S01]  /*31320*/  UIADD3 UR13, UPT, UPT, UR13, 0x14000, URZ ;  /* 0x000140000d0d7890 */ /* 0x000fe2000fffe0ff */
[----:B-1----:R-:W-:Y:S06]  /*31330*/  BAR.SYNC.DEFER_BLOCKING 0x0 ;  /* 0x0000000000007b1d */ /* 0x002fec0000010000 */
[----:B0-----:R-:W-:Y:S05]  /*31340*/  @P0 BRA `(.L_x_9) ;  /* 0x00000000004c0947 */ /* 0x001fea0003800000 */
[----:B------:R-:W-:Y:S01]  /*31350*/  UMOV UR15, 0x80004020 ;  /* 0x80004020000f7882 */ /* 0x000fe20000000000 */
        /* <DEDUP_REMOVED lines=9> */
[----:B------:R0:W-:Y:S01]  /*313f0*/  UTCQMMA gdesc[UR14], gdesc[UR16], tmem[UR7], tmem[UR18], idesc[UR19], UPT ;  /* 0x00ff12100e0075ea */ /* 0x0001e2000b800307 */
        /* <DEDUP_REMOVED lines=8> */
.L_x_9:
[----:B------:R-:W2:Y:S01]  /*31480*/  LDL R6, [R1+0x99c] ;  /* 0x00099c0001067983 */ /* 0x000ea20000100800 */
[----:B------:R-:W-:-:S04]  /*31490*/  UIADD3 UR22, UPT, UPT, UR22, 0x1, URZ ;  /* 0x0000000116167890 */ /* 0x000fc8000fffe0ff */
[----:B------:R-:W-:-:S04]  /*314a0*/  UISETP.GT.AND UP1, UPT, UR22, 0x1, UPT ;  /* 0x000000011600788c */ /* 0x000fc8000bf24270 */
[----:B0-----:R-:W-:Y:S02]  /*314b0*/  USEL UR5, URZ, 0x1, !UP1 ;  /* 0x00000001ff057887 */ /* 0x001fe4000c800000 */
[----:B------:R-:W-:Y:S02]  /*314c0*/  USEL UR22, UR22, URZ, !UP1 ;  /* 0x000000ff16167287 */ /* 0x000fe4000c800000 */
[----:B------:R-:W-:Y:S01]  /*314d0*/  ULOP3.LUT UR5, UR4, UR5, URZ, 0x3c, !UPT ;  /* 0x0000000504057292 */ /* 0x000fe2000f8e3cff */
[----:B--2---:R-:W-:Y:S01]  /*314e0*/  ISETP.NE.U32.AND P2, PT, R6, UR6, PT ;  /* 0x0000000606007c0c */ /* 0x004fe2000bf45070 */
[----:B------:R-:W-:Y:S01]  /*314f0*/  IMAD.U32 R6, RZ, RZ, UR4 ;  /* 0x00000004ff067e24 */ /* 0x000fe2000f8e00ff */
[----:B------:R-:W-:-:S11]  /*31500*/  UMOV UR6, UR23 ;  /* 0x0000001700067c82 */ /* 0x000fd60008000000 */
[----:B------:R-:W-:Y:S05]  /*31510*/  @P2 BRA `(.L_x_10) ;  /* 0xfffffee800cc2947 */ /* 0x000fea000383ffff */
.L_x_7:
[----:B------:R-:W0:Y:S02]  /*31520*/  LDC R7, c[0x0][0x3a0] ;  /* 0x0000e800ff077b82 */ /* 0x000e240000000800 */
[----:B0-----:R-:W-:-:S05]  /*31530*/  VIADD R7, R7, 0x7f ;  /* 0x0000007f07077836 */ /* 0x001fca0000000000 */
[----:B------:R-:W-:-:S13]  /*31540*/  ISETP.GE.AND P0, PT, R7, 0x80, PT ;  /* 0x000000800700780c */ /* 0x000fda0003f06270 */
[----:B------:R-:W-:Y:S05]  /*31550*/  @!P0 BRA `(.L_x_11) ;  /* 0x0000000000108947 */ /* 0x000fea0003800000 */
[----:B------:R-:W-:-:S06]  /*31560*/  USHF.L.U32 UR4, UR4, 0x1f, URZ ;  /* 0x0000001f04047899 */ /* 0x000fcc00080006ff */
[----:B------:R-:W-:-:S04]  /*31570*/  IMAD.U32 R3, RZ, RZ, UR4 ;  /* 0x00000004ff037e24 */ /* 0x000fc8000f8e00ff */
[----:B------:R-:W0:Y:S02]  /*31580*/  SYNCS.PHASECHK.TRANS64.TRYWAIT P0, [UR13], R3 ;  /* 0x00000003ff0075a7 */ /* 0x000e24000800110d */
[----:B0-----:R-:W-:Y:S05]  /*31590*/  @!P0 BRA `(.L_x_12) ;  /* 0x0000005800c08947 */ /* 0x001fea0003800000 */
.L_x_11:
[----:B------:R-:W2:Y:S01]  /*315a0*/  LDL.LU R135, [R1+0xa7c] ;  /* 0x000a7c0001877983 */ /* 0x000ea20000300800 */
[----:B------:R-:W-:Y:S01]  /*315b0*/  LEA R2, R2, UR10, 0x4 ;  /* 0x0000000a02027c11 */ /* 0x000fe2000f8e20ff */
[----:B------:R-:W2:Y:S01]  /*315c0*/  LDCU UR4, c[0x0][0x3b4] ;  /* 0x00007680ff0477ac */ /* 0x000ea20008000800 */
[----:B------:R-:W-:Y:S06]  /*315d0*/  BAR.SYNC.DEFER_BLOCKING 0x0 ;  /* 0x0000000000007b1d */ /* 0x000fec0000010000 */
[----:B------:R-:W0:Y:S01]  /*315e0*/  LDCU UR5, c[0x0][0x39c] ;  /* 0x00007380ff0577ac */ /* 0x000e220008000800 */
[----:B------:R-:W1:Y:S01]  /*315f0*/  S2R R134, SR_TID.X ;  /* 0x0000000000867919 */ /* 0x000e620000002100 */
[----:B------:R-:W3:Y:S01]  /*31600*/  LDCU UR6, c[0x0][0x39c] ;  /* 0x00007380ff0677ac */ /* 0x000ee20008000800 */
[----:B------:R-:W4:Y:S01]  /*31610*/  LDCU UR8, c[0x0][0x39c] ;  /* 0x00007380ff0877ac */ /* 0x000f220008000800 */
[----:B------:R-:W0:Y:S01]  /*31620*/  LDCU UR9, c[0x0][0x39c] ;  /* 0x00007380ff0977ac */ /* 0x000e220008000800 */
[----:B------:R-:W0:Y:S02]  /*31630*/  @!P1 SYNCS.CCTL.IV [UR10+0x14000] ;  /* 0x01400000ff0099b1 */ /* 0x000e24000800000a */
[----:B0-----:R-:W-:Y:S06]  /*31640*/  BAR.SYNC.DEFER_BLOCKING 0x0 ;  /* 0x0000000000007b1d */ /* 0x001fec0000010000 */
[----:B------:R-:W-:Y:S01]  /*31650*/  LDTM.16dp32bit_t0_t15.x128 R4, tmem[UR12] ;  /* 0x0000000c000479ee */ /* 0x000fe20008b80000 */
[----:B------:R-:W0:Y:S01]  /*31660*/  LDTM.16dp32bit_t16_t31.x128 R4, tmem[UR12+0x80] ;  /* 0x0000800c000479ee */ /* 0x000e220008ba0000 */
[----:B------:R-:W0:Y:S01]  /*31670*/  LDCU.128 UR12, c[0x0][0x390] ;  /* 0x00007200ff0c77ac */ /* 0x000e220008000c00 */
[----:B-1----:R-:W-:-:S02]  /*31680*/  IMAD.SHL.U32 R132, R134, 0x10, RZ ;  /* 0x0000001086847824 */ /* 0x002fc400078e00ff */
[C---:B------:R-:W-:Y:S02]  /*31690*/  IMAD.SHL.U32 R133, R134.reuse, 0x80, RZ ;  /* 0x0000008086857824 */ /* 0x040fe400078e00ff */
[----:B------:R-:W-:Y:S01]  /*316a0*/  IMAD.SHL.U32 R3, R134, 0x8, RZ ;  /* 0x0000000886037824 */ /* 0x000fe200078e00ff */
[----:B------:R-:W-:Y:S02]  /*316b0*/  LOP3.LUT R132, R132, 0xf0, RZ, 0xc0, !PT ;  /* 0x000000f084847812 */ /* 0x000fe400078ec0ff */
[----:B------:R-:W-:Y:S02]  /*316c0*/  LOP3.LUT R133, R133, 0x800, RZ, 0xc0, !PT ;  /* 0x0000080085857812 */ /* 0x000fe400078ec0ff */
[----:B------:R-:W-:Y:S01]  /*316d0*/  LOP3.LUT R3, R3, 0x300, RZ, 0xc0, !PT ;  /* 0x0000030003037812 */ /* 0x000fe200078ec0ff */
[----:B------:R-:W1:Y:S01]  /*316e0*/  @!P1 SYNCS.CCTL.IV [UR10+0x14008] ;  /* 0x01400800ff0099b1 */ /* 0x000e62000800000a */
[----:B------:R-:W-:Y:S01]  /*316f0*/  IADD3 R132, PT, PT, R132, UR10, R133 ;  /* 0x0000000a84847c10 */ /* 0x000fe2000fffe085 */
[----:B------:R-:W-:-:S04]  /*31700*/  NOP ;  /* 0x0000000000007918 */ /* 0x000fc80000000000 */
[----:B------:R-:W-:Y:S01]  /*31710*/  IMAD.IADD R3, R3, 0x1, R132 ;  /* 0x0000000103037824 */ /* 0x000fe200078e0284 */
[----:B0-----:R-:W-:Y:S02]  /*31720*/  F2FP.SATFINITE.E4M3.F32.PACK_AB_MERGE_C R4, R5, R4, RZ ;  /* 0x000000040504723e */ /* 0x001fe400048070ff */
[----:B------:R-:W-:Y:S02]  /*31730*/  F2FP.SATFINITE.E4M3.F32.PACK_AB_MERGE_C R6, R7, R6, RZ ;  /* 0x000000060706723e */ /* 0x000fe400048070ff */
[----:B------:R-:W-:Y:S02]  /*31740*/  F2FP.SATFINITE.E4M3.F32.PACK_AB_MERGE_C R8, R9, R8, RZ ;  /* 0x000000080908723e */ /* 0x000fe400048070ff */
[----:B------:R-:W-:Y:S02]  /*31750*/  F2FP.SATFINITE.E4M3.F32.PACK_AB_MERGE_C R12, R13, R12, RZ ;  /* 0x0000000c0d0c723e */ /* 0x000fe400048070ff */
[----:B------:R-:W-:Y:S02]  /*31760*/  F2FP.SATFINITE.E4M3.F32.PACK_AB_MERGE_C R14, R15, R14, RZ ;  /* 0x0000000e0f0e723e */ /* 0x000fe400048070ff */
[----:B------:R-:W-:-:S02]  /*31770*/  F2FP.SATFINITE.E4M3.F32.PACK_AB_MERGE_C R16, R17, R16, RZ ;  /* 0x000000101110723e */ /* 0x000fc400048070ff */
[----:B------:R-:W-:Y:S02]  /*31780*/  F2FP.SATFINITE.E4M3.F32.PACK_AB_MERGE_C R10, R11, R10, RZ ;  /* 0x0000000a0b0a723e */ /* 0x000fe400048070ff */
[----:B------:R-:W-:Y:S02]  /*31790*/  LOP3.LUT R4, R4, 0xffff, RZ, 0xc0, !PT ;  /* 0x0000ffff04047812 */ /* 0x000fe400078ec0ff */
[----:B------:R-:W-:Y:S02]  /*317a0*/  LOP3.LUT R11, R6, 0xffff, RZ, 0xc0, !PT ;  /* 0x0000ffff060b7812 */ /* 0x000fe400078ec0ff */
[----:B------:R-:W-:Y:S02]  /*317b0*/  LOP3.LUT R15, R8, 0xffff, RZ, 0xc0, !PT ;  /* 0x0000ffff080f7812 */ /* 0x000fe400078ec0ff */
[----:B------:R-:W-:Y:S02]  /*317c0*/  LOP3.LUT R5, R16, 0xffff, RZ, 0xc0, !PT ;  /* 0x0000ffff10057812 */ /* 0x000fe400078ec0ff */
[----:B------:R-:W-:-:S02]  /*317d0*/  LOP3.LUT R12, R12, 0xffff, RZ, 0xc0, !PT ;  /* 0x0000ffff0c0c7812 */ /* 0x000fc400078ec0ff */
[----:B------:R-:W-:Y:S02]  /*317e0*/  LOP3.LUT R9, R14, 0xffff, RZ, 0xc0, !PT ;  /* 0x0000ffff0e097812 */ /* 0x000fe400078ec0ff */
[----:B------:R-:W-:Y:S02]  /*317f0*/  F2FP.SATFINITE.E4M3.F32.PACK_AB_MERGE_C R20, R21, R20, RZ ;  /* 0x000000141514723e */ /* 0x000fe400048070ff */
[----:B------:R-:W-:Y:S02]  /*31800*/  F2FP.SATFINITE.E4M3.F32.PACK_AB_MERGE_C R22, R23, R22, RZ ;  /* 0x000000161716723e */ /* 0x000fe400048070ff */
[----:B------:R-:W-:Y:S02]  /*31810*/  F2FP.SATFINITE.E4M3.F32.PACK_AB_MERGE_C R24, R25, R24, RZ ;  /* 0x000000181918723e */ /* 0x000fe400048070ff */
[----:B------:R-:W-:Y:S02]  /*31820*/  F2FP.SATFINITE.E4M3.F32.PACK_AB_MERGE_C R44, R45, R44, RZ ;  /* 0x0000002c2d2c723e */ /* 0x000fe400048070ff */
[----:B------:R-:W-:-:S02]  /*31830*/  F2FP.SATFINITE.E4M3.F32.PACK_AB_MERGE_C R46, R47, R46, RZ ;  /* 0x0000002e2f2e723e */ /* 0x000fc400048070ff */
[----:B------:R-:W-:Y:S02]  /*31840*/  F2FP.SATFINITE.E4M3.F32.PACK_AB_MERGE_C R48, R49, R48, RZ ;  /* 0x000000303130723e */ /* 0x000fe400048070ff */
[----:B------:R-:W-:Y:S02]  /*31850*/  F2FP.SATFINITE.E4M3.F32.PACK_AB_MERGE_C R70, R71, R70, RZ ;  /* 0x000000464746723e */ /* 0x000fe400048070ff */
[----:B------:R-:W-:Y:S02]  /*31860*/  PRMT R7, R15, 0x3340, R0 ;  /* 0x000033400f077816 */ /* 0x000fe40000000000 */
[----:B------:R-:W-:Y:S02]  /*31870*/  PRMT R6, R4, 0x3340, R11 ;  /* 0x0000334004067816 */ /* 0x000fe4000000000b */
[----:B------:R-:W-:Y:S02]  /*31880*/  F2FP.SATFINITE.E4M3.F32.PACK_AB_MERGE_C R74, R75, R74, RZ ;  /* 0x0000004a4b4a723e */ /* 0x000fe400048070ff */
[----:B------:R-:W-:-:S02]  /*31890*/  F2FP.SATFINITE.E4M3.F32.PACK_AB_MERGE_C R76, R77, R76, RZ ;  /* 0x0000004c4d4c723e */ /* 0x000fc400048070ff */
[----:B------:R-:W-:Y:S02]  /*318a0*/  F2FP.SATFINITE.E4M3.F32.PACK_AB_MERGE_C R71, R127, R126, RZ ;  /* 0x0000007e7f47723e */ /* 0x000fe400048070ff */
[----:B------:R-:W-:Y:S02]  /*318b0*/  PRMT R8, R5, 0x3340, R0 ;  /* 0x0000334005087816 */ /* 0x000fe40000000000 */
[----:B------:R-:W-:Y:S02]  /*318c0*/  PRMT R13, R12, 0x3340, R9 ;  /* 0x000033400c0d7816 */ /* 0x000fe40000000009 */
[----:B------:R-:W-:Y:S02]  /*318d0*/  F2FP.SATFINITE.E4M3.F32.PACK_AB_MERGE_C R26, R27, R26, RZ ;  /* 0x0000001a1b1a723e */ /* 0x000fe400048070ff */
[----:B------:R-:W-:Y:S02]  /*318e0*/  F2FP.SATFINITE.E4M3.F32.PACK_AB_MERGE_C R28, R29, R28, RZ ;  /* 0x0000001c1d1c723e */ /* 0x000fe400048070ff */
[----:B------:R-:W-:-:S02]  /*318f0*/  LOP3.LUT R75, R20, 0xffff, RZ, 0xc0, !PT ;  /* 0x0000ffff144b7812 */ /* 0x000fc400078ec0ff */
[----:B------:R-:W-:Y:S02]  /*31900*/  LOP3.LUT R126, R22, 0xffff, RZ, 0xc0, !PT ;  /* 0x0000ffff167e7812 */ /* 0x000fe400078ec0ff */
[----:B------:R-:W-:Y:S02]  /*31910*/  LOP3.LUT R77, R24, 0xffff, RZ, 0xc0, !PT ;  /* 0x0000ffff184d7812 */ /* 0x000fe400078ec0ff */
[----:B------:R-:W-:Y:S02]  /*31920*/  F2FP.SATFINITE.E4M3.F32.PACK_AB_MERGE_C R36, R37, R36, RZ ;  /* 0x000000242524723e */ /* 0x000fe400048070ff */
        /* <DEDUP_REMOVED lines=8> */
[----:B------:R-:W-:-:S02]  /*319b0*/  PRMT R7, R6, 0x5410, R7 ;  /* 0x0000541006077816 */ /* 0x000fc40000000007 */
[----:B------:R-:W-:Y:S02]  /*319c0*/  F2FP.SATFINITE.E4M3.F32.PACK_AB_MERGE_C R18, R19, R18, RZ ;  /* 0x000000121312723e */ /* 0x000fe400048070ff */
[----:B------:R-:W-:Y:S02]  /*319d0*/  PRMT R6, R13, 0x5410, R8 ;  /* 0x000054100d067816 */ /* 0x000fe40000000008 */
[----:B------:R-:W-:Y:S02]  /*319e0*/  F2FP.SATFINITE.E4M3.F32.PACK_AB_MERGE_C R30, R31, R30, RZ ;  /* 0x0000001e1f1e723e */ /* 0x000fe400048070ff */
[----:B------:R-:W-:Y:S02]  /*319f0*/  F2FP.SATFINITE.E4M3.F32.PACK_AB_MERGE_C R32, R33, R32, RZ ;  /* 0x000000202120723e */ /* 0x000fe400048070ff */
[----:B------:R-:W-:Y:S02]  /*31a00*/  PRMT R19, R77, 0x3340, R0 ;  /* 0x000033404d137816 */ /* 0x000fe40000000000 */
[----:B------:R-:W-:-:S02]  /*31a10*/  PRMT R8, R75, 0x3340, R126 ;  /* 0x000033404b087816 */ /* 0x000fc4000000007e */
[----:B------:R-:W-:Y:S02]  /*31a20*/  LOP3.LUT R36, R36, 0xffff, RZ, 0xc0, !PT ;  /* 0x0000ffff24247812 */ /* 0x000fe400078ec0ff */
[----:B------:R-:W-:Y:S02]  /*31a30*/  LOP3.LUT R31, R38, 0xffff, RZ, 0xc0, !PT ;  /* 0x0000ffff261f7812 */ /* 0x000fe400078ec0ff */
[----:B------:R-:W-:Y:S02]  /*31a40*/  LOP3.LUT R33, R40, 0xffff, RZ, 0xc0, !PT ;  /* 0x0000ffff28217812 */ /* 0x000fe400078ec0ff */
[----:B------:R-:W-:Y:S02]  /*31a50*/  PRMT R20, R29, 0x3340, R0 ;  /* 0x000033401d147816 */ /* 0x000fe40000000000 */
[----:B------:R-:W-:Y:S02]  /*31a60*/  PRMT R21, R44, 0x3340, R27 ;  /* 0x000033402c157816 */ /* 0x000fe4000000001b */
[----:B------:R-:W-:-:S02]  /*31a70*/  F2FP.SATFINITE.E4M3.F32.PACK_AB_MERGE_C R52, R53, R52, RZ ;  /* 0x000000343534723e */ /* 0x000fc400048070ff */
[----:B------:R-:W-:Y:S02]  /*31a80*/  F2FP.SATFINITE.E4M3.F32.PACK_AB_MERGE_C R54, R55, R54, RZ ;  /* 0x000000363736723e */ /* 0x000fe400048070ff */
[----:B------:R-:W-:Y:S02]  /*31a90*/  F2FP.SATFINITE.E4M3.F32.PACK_AB_MERGE_C R56, R57, R56, RZ ;  /* 0x000000383938723e */ /* 0x000fe400048070ff */
[----:B------:R-:W-:Y:S02]  /*31aa0*/  LOP3.LUT R60, R60, 0xffff, RZ, 0xc0, !PT ;  /* 0x0000ffff3c3c7812 */ /* 0x000fe400078ec0ff */
[----:B------:R-:W-:Y:S02]  /*31ab0*/  LOP3.LUT R39, R62, 0xffff, RZ, 0xc0, !PT ;  /* 0x0000ffff3e277812 */ /* 0x000fe400078ec0ff */
[----:B------:R-:W-:Y:S02]  /*31ac0*/  LOP3.LUT R41, R64, 0xffff, RZ, 0xc0, !PT ;  /* 0x0000ffff40297812 */ /* 0x000fe400078ec0ff */
[----:B------:R-:W-:-:S02]  /*31ad0*/  F2FP.SATFINITE.E4M3.F32.PACK_AB_MERGE_C R78, R79, R78, RZ ;  /* 0x0000004e4f4e723e */ /* 0x000fc400048070ff */
[----:B------:R-:W-:Y:S02]  /*31ae0*/  F2FP.SATFINITE.E4M3.F32.PACK_AB_MERGE_C R80, R81, R80, RZ ;  /* 0x000000505150723e */ /* 0x000fe400048070ff */
[----:B------:R-:W-:Y:S02]  /*31af0*/  F2FP.SATFINITE.E4M3.F32.PACK_AB_MERGE_C R84, R85, R84, RZ ;  /* 0x000000545554723e */ /* 0x000fe400048070ff */
[----:B------:R-:W-:Y:S02]  /*31b00*/  F2FP.SATFINITE.E4M3.F32.PACK_AB_MERGE_C R86, R87, R86, RZ ;  /* 0x000000565756723e */ /* 0x000fe400048070ff */
[----:B------:R-:W-:Y:S02]  /*31b10*/  F2FP.SATFINITE.E4M3.F32.PACK_AB_MERGE_C R88, R89, R88, RZ ;  /* 0x000000585958723e */ /* 0x000fe400048070ff */
[----:B------:R-:W-:Y:S02]  /*31b20*/  F2FP.SATFINITE.E4M3.F32.PACK_AB_MERGE_C R108, R109, R108, RZ ;  /* 0x0000006c6d6c723e */ /* 0x000fe400048070ff */
[----:B------:R-:W-:-:S02]  /*31b30*/  F2FP.SATFINITE.E4M3.F32.PACK_AB_MERGE_C R110, R111, R110, RZ ;  /* 0x0000006e6f6e723e */ /* 0x000fc400048070ff */
[----:B------:R-:W-:Y:S02]  /*31b40*/  F2FP.SATFINITE.E4M3.F32.PACK_AB_MERGE_C R112, R113, R112, RZ ;  /* 0x000000707170723e */ /* 0x000fe400048070ff */
[----:B------:R-:W-:Y:S02]  /*31b50*/  PRMT R19, R8, 0x5410, R19 ;  /* 0x0000541008137816 */ /* 0x000fe40000000013 */
[----:B------:R-:W-:Y:S02]  /*31b60*/  F2FP.SATFINITE.E4M3.F32.PACK_AB_MERGE_C R42, R43, R42, RZ ;  /* 0x0000002a2b2a723e */ /* 0x000fe400048070ff */
[----:B------:R-:W-:Y:S02]  /*31b70*/  PRMT R16, R33, 0x3340, R0 ;  /* 0x0000334021107816 */ /* 0x000fe40000000000 */
[----:B------:R-:W-:Y:S02]  /*31b80*/  PRMT R13, R36, 0x3340, R31 ;  /* 0x00003340240d7816 */ /* 0x000fe4000000001f */
[----:B------:R-:W-:-:S02]  /*31b90*/  PRMT R8, R21, 0x5410, R20 ;  /* 0x0000541015087816 */ /* 0x000fc40000000014 */
[----:B------:R-:W-:Y:S02]  /*31ba0*/  F2FP.SATFINITE.E4M3.F32.PACK_AB_MERGE_C R50, R51, R50, RZ ;  /* 0x000000323332723e */ /* 0x000fe400048070ff */
[----:B------:R-:W-:Y:S02]  /*31bb0*/  LOP3.LUT R52, R52, 0xffff, RZ, 0xc0, !PT ;  /* 0x0000ffff34347812 */ /* 0x000fe400078ec0ff */
[----:B------:R-:W-:Y:S02]  /*31bc0*/  LOP3.LUT R43, R54, 0xffff, RZ, 0xc0, !PT ;  /* 0x0000ffff362b7812 */ /* 0x000fe400078ec0ff */
[----:B------:R-:W-:Y:S02]  /*31bd0*/  LOP3.LUT R45, R56, 0xffff, RZ, 0xc0, !PT ;  /* 0x0000ffff382d7812 */ /* 0x000fe400078ec0ff */
[----:B------:R-:W-:Y:S02]  /*31be0*/  PRMT R22, R41, 0x3340, R0 ;  /* 0x0000334029167816 */ /* 0x000fe40000000000 */
[----:B------:R-:W-:-:S02]  /*31bf0*/  PRMT R21, R60, 0x3340, R39 ;  /* 0x000033403c157816 */ /* 0x000fc40000000027 */
[----:B------:R-:W-:Y:S02]  /*31c00*/  F2FP.SATFINITE.E4M3.F32.PACK_AB_MERGE_C R66, R67, R66, RZ ;  /* 0x000000424342723e */ /* 0x000fe400048070ff */
[----:B------:R-:W-:Y:S02]  /*31c10*/  F2FP.SATFINITE.E4M3.F32.PACK_AB_MERGE_C R68, R69, R68, RZ ;  /* 0x000000444544723e */ /* 0x000fe400048070ff */
[----:B------:R-:W-:Y:S02]  /*31c20*/  LOP3.LUT R28, R28, 0xffff, RZ, 0xc0, !PT ;  /* 0x0000ffff1c1c7812 */ /* 0x000fe400078ec0ff */
[----:B------:R-:W-:Y:S02]  /*31c30*/  LOP3.LUT R23, R30, 0xffff, RZ, 0xc0, !PT ;  /* 0x0000ffff1e177812 */ /* 0x000fe400078ec0ff */
[----:B------:R-:W-:Y:S02]  /*31c40*/  LOP3.LUT R25, R32, 0xffff, RZ, 0xc0, !PT ;  /* 0x0000ffff20197812 */ /* 0x000fe400078ec0ff */
[----:B------:R-:W-:-:S02]  /*31c50*/  LOP3.LUT R76, R76, 0xffff, RZ, 0xc0, !PT ;  /* 0x0000ffff4c4c7812 */ /* 0x000fc400078ec0ff */
[----:B------:R-:W-:Y:S02]  /*31c60*/  LOP3.LUT R51, R78, 0xffff, RZ, 0xc0, !PT ;  /* 0x0000ffff4e337812 */ /* 0x000fe400078ec0ff */
[----:B------:R-:W-:Y:S02]  /*31c70*/  LOP3.LUT R53, R80, 0xffff, RZ, 0xc0, !PT ;  /* 0x0000ffff50357812 */ /* 0x000fe400078ec0ff */
[----:B------:R-:W-:Y:S02]  /*31c80*/  LOP3.LUT R84, R84, 0xffff, RZ, 0xc0, !PT ;  /* 0x0000ffff54547812 */ /* 0x000fe400078ec0ff */
[----:B------:R-:W-:Y:S02]  /*31c90*/  LOP3.LUT R55, R86, 0xffff, RZ, 0xc0, !PT ;  /* 0x0000ffff56377812 */ /* 0x000fe400078ec0ff */
[----:B------:R-:W-:Y:S02]  /*31ca0*/  LOP3.LUT R57, R88, 0xffff, RZ, 0xc0, !PT ;  /* 0x0000ffff58397812 */ /* 0x000fe400078ec0ff */
[----:B------:R-:W-:-:S02]  /*31cb0*/  F2FP.SATFINITE.E4M3.F32.PACK_AB_MERGE_C R72, R73, R72, RZ ;  /* 0x000000484948723e */ /* 0x000fc400048070ff */
[----:B------:R-:W-:Y:S02]  /*31cc0*/  F2FP.SATFINITE.E4M3.F32.PACK_AB_MERGE_C R100, R101, R100, RZ ;  /* 0x000000646564723e */ /* 0x000fe400048070ff */
[----:B------:R-:W-:Y:S02]  /*31cd0*/  F2FP.SATFINITE.E4M3.F32.PACK_AB_MERGE_C R102, R103, R102, RZ ;  /* 0x000000666766723e */ /* 0x000fe400048070ff */
[----:B------:R-:W-:Y:S02]  /*31ce0*/  F2FP.SATFINITE.E4M3.F32.PACK_AB_MERGE_C R104, R105, R104, RZ ;  /* 0x000000686968723e */ /* 0x000fe400048070ff */
[----:B------:R-:W-:Y:S02]  /*31cf0*/  LOP3.LUT R108, R108, 0xffff, RZ, 0xc0, !PT ;  /* 0x0000ffff6c6c7812 */ /* 0x000fe400078ec0ff */
[----:B------:R-:W-:Y:S02]  /*31d00*/  LOP3.LUT R67, R110, 0xffff, RZ, 0xc0, !PT ;  /* 0x0000ffff6e437812 */ /* 0x000fe400078ec0ff */
[----:B------:R-:W-:-:S02]  /*31d10*/  LOP3.LUT R69, R112, 0xffff, RZ, 0xc0, !PT ;  /* 0x0000ffff70457812 */ /* 0x000fc400078ec0ff */
[----:B------:R-:W-:Y:S02]  /*31d20*/  PRMT R16, R13, 0x5410, R16 ;  /* 0x000054100d107816 */ /* 0x000fe40000000010 */
[----:B------:R-:W-:Y:S02]  /*31d30*/  PRMT R24, R45, 0x3340, R0 ;  /* 0x000033402d187816 */ /* 0x000fe40000000000 */
[----:B------:R-:W-:Y:S02]  /*31d40*/  PRMT R13, R52, 0x3340, R43 ;  /* 0x00003340340d7816 */ /* 0x000fe4000000002b */
[----:B------:R-:W-:Y:S02]  /*31d50*/  PRMT R22, R21, 0x5410, R22 ;  /* 0x0000541015167816 */ /* 0x000fe40000000016 */
[----:B------:R-:W-:Y:S02]  /*31d60*/  PRMT R17, R25, 0x3340, R0 ;  /* 0x0000334019117816 */ /* 0x000fe40000000000 */
[----:B------:R-:W-:-:S02]  /*31d70*/  PRMT R14, R28, 0x3340, R23 ;  /* 0x000033401c0e7816 */ /* 0x000fc40000000017 */
[--C-:B------:R-:W-:Y:S02]  /*31d80*/  PRMT R20, R53, 0x3340, R0.reuse ;  /* 0x0000334035147816 */ /* 0x100fe40000000000 */
[----:B------:R-:W-:Y:S02]  /*31d90*/  PRMT R37, R76, 0x3340, R51 ;  /* 0x000033404c257816 */ /* 0x000fe40000000033 */
[----:B------:R-:W-:Y:S02]  /*31da0*/  PRMT R32, R57, 0x3340, R0 ;  /* 0x0000334039207816 */ /* 0x000fe40000000000 */
[----:B------:R-:W-:Y:S02]  /*31db0*/  PRMT R21, R84, 0x3340, R55 ;  /* 0x0000334054157816 */ /* 0x000fe40000000037 */
[----:B------:R-:W-:Y:S02]  /*31dc0*/  LOP3.LUT R68, R68, 0xffff, RZ, 0xc0, !PT ;  /* 0x0000ffff44447812 */ /* 0x000fe400078ec0ff */
[----:B------:R-:W-:-:S02]  /*31dd0*/  LOP3.LUT R47, R70, 0xffff, RZ, 0xc0, !PT ;  /* 0x0000ffff462f7812 */ /* 0x000fc400078ec0ff */
[----:B------:R-:W-:Y:S02]  /*31de0*/  LOP3.LUT R49, R72, 0xffff, RZ, 0xc0, !PT ;  /* 0x0000ffff48317812 */ /* 0x000fe400078ec0ff */
[----:B------:R-:W-:Y:S02]  /*31df0*/  LOP3.LUT R100, R100, 0xffff, RZ, 0xc0, !PT ;  /* 0x0000ffff64647812 */ /* 0x000fe400078ec0ff */
[----:B------:R-:W-:Y:S02]  /*31e00*/  LOP3.LUT R63, R102, 0xffff, RZ, 0xc0, !PT ;  /* 0x0000ffff663f7812 */ /* 0x000fe400078ec0ff */
[----:B------:R-:W-:Y:S02]  /*31e10*/  LOP3.LUT R65, R104, 0xffff, RZ, 0xc0, !PT ;  /* 0x0000ffff68417812 */ /* 0x000fe400078ec0ff */
[----:B------:R-:W-:Y:S02]  /*31e20*/  PRMT R38, R69, 0x3340, R0 ;  /* 0x0000334045267816 */ /* 0x000fe40000000000 */
[----:B------:R-:W-:-:S02]  /*31e30*/  PRMT R79, R108, 0x3340, R67 ;  /* 0x000033406c4f7816 */ /* 0x000fc40000000043 */
[----:B------:R-:W-:Y:S02]  /*31e40*/  F2FP.SATFINITE.E4M3.F32.PACK_AB_MERGE_C R92, R93, R92, RZ ;  /* 0x0000005c5d5c723e */ /* 0x000fe400048070ff */
[----:B------:R-:W-:Y:S02]  /*31e50*/  F2FP.SATFINITE.E4M3.F32.PACK_AB_MERGE_C R94, R95, R94, RZ ;  /* 0x0000005e5f5e723e */ /* 0x000fe400048070ff */
[----:B------:R-:W-:Y:S02]  /*31e60*/  F2FP.SATFINITE.E4M3.F32.PACK_AB_MERGE_C R96, R97, R96, RZ ;  /* 0x000000606160723e */ /* 0x000fe400048070ff */
[----:B------:R-:W-:Y:S02]  /*31e70*/  F2FP.SATFINITE.E4M3.F32.PACK_AB_MERGE_C R116, R117, R116, RZ ;  /* 0x000000747574723e */ /* 0x000fe400048070ff */
[----:B------:R-:W-:Y:S02]  /*31e80*/  F2FP.SATFINITE.E4M3.F32.PACK_AB_MERGE_C R118, R119, R118, RZ ;  /* 0x000000767776723e */ /* 0x000fe400048070ff */
[----:B------:R-:W-:-:S02]  /*31e90*/  F2FP.SATFINITE.E4M3.F32.PACK_AB_MERGE_C R120, R121, R120, RZ ;  /* 0x000000787978723e */ /* 0x000fc400048070ff */
[----:B------:R-:W-:Y:S02]  /*31ea0*/  PRMT R24, R13, 0x5410, R24 ;  /* 0x000054100d187816 */ /* 0x000fe40000000018 */
[----:B------:R-:W-:Y:S02]  /*31eb0*/  F2FP.SATFINITE.E4M3.F32.PACK_AB_MERGE_C R34, R35, R34, RZ ;  /* 0x000000222322723e */ /* 0x000fe400048070ff */
[----:B------:R-:W-:Y:S02]  /*31ec0*/  PRMT R17, R14, 0x5410, R17 ;  /* 0x000054100e117816 */ /* 0x000fe40000000011 */
[----:B------:R-:W-:Y:S02]  /*31ed0*/  PRMT R13, R37, 0x5410, R20 ;  /* 0x00005410250d7816 */ /* 0x000fe40000000014 */
[----:B------:R-:W-:Y:S02]  /*31ee0*/  PRMT R32, R21, 0x5410, R32 ;  /* 0x0000541015207816 */ /* 0x000fe40000000020 */
[----:B------:R-:W-:-:S02]  /*31ef0*/  F2FP.SATFINITE.E4M3.F32.PACK_AB_MERGE_C R58, R59, R58, RZ ;  /* 0x0000003a3b3a723e */ /* 0x000fc400048070ff */
[--C-:B------:R-:W-:Y:S02]  /*31f00*/  PRMT R14, R49, 0x3340, R0.reuse ;  /* 0x00003340310e7816 */ /* 0x100fe40000000000 */
[----:B------:R-:W-:Y:S02]  /*31f10*/  PRMT R35, R68, 0x3340, R47 ;  /* 0x0000334044237816 */ /* 0x000fe4000000002f */
[----:B------:R-:W-:Y:S02]  /*31f20*/  PRMT R20, R65, 0x3340, R0 ;  /* 0x0000334041147816 */ /* 0x000fe40000000000 */
[----:B------:R-:W-:Y:S02]  /*31f30*/  PRMT R37, R100, 0x3340, R63 ;  /* 0x0000334064257816 */ /* 0x000fe4000000003f */
[----:B------:R-:W-:Y:S02]  /*31f40*/  PRMT R21, R79, 0x5410, R38 ;  /* 0x000054104f157816 */ /* 0x000fe40000000026 */
[----:B------:R-:W-:-:S02]  /*31f50*/  LOP3.LUT R92, R92, 0xffff, RZ, 0xc0, !PT ;  /* 0x0000ffff5c5c7812 */ /* 0x000fc400078ec0ff */
[----:B------:R-:W-:Y:S02]  /*31f60*/  LOP3.LUT R59, R94, 0xffff, RZ, 0xc0, !PT ;  /* 0x0000ffff5e3b7812 */ /* 0x000fe400078ec0ff */
[----:B------:R-:W-:Y:S02]  /*31f70*/  LOP3.LUT R61, R96, 0xffff, RZ, 0xc0, !PT ;  /* 0x0000ffff603d7812 */ /* 0x000fe400078ec0ff */
[----:B------:R-:W-:Y:S02]  /*31f80*/  LOP3.LUT R116, R116, 0xffff, RZ, 0xc0, !PT ;  /* 0x0000ffff74747812 */ /* 0x000fe400078ec0ff */
[----:B------:R-:W-:Y:S02]  /*31f90*/  LOP3.LUT R81, R118, 0xffff, RZ, 0xc0, !PT ;  /* 0x0000ffff76517812 */ /* 0x000fe400078ec0ff */
[----:B------:R-:W-:Y:S02]  /*31fa0*/  LOP3.LUT R79, R120, 0xffff, RZ, 0xc0, !PT ;  /* 0x0000ffff784f7812 */ /* 0x000fe400078ec0ff */
[----:B------:R-:W-:-:S02]  /*31fb0*/  SHF.R.U32.HI R28, RZ, 0x8, R28 ;  /* 0x00000008ff1c7819 */ /* 0x000fc4000001161c */
[----:B------:R-:W-:Y:S02]  /*31fc0*/  SHF.R.U32.HI R23, RZ, 0x8, R23 ;  /* 0x00000008ff177819 */ /* 0x000fe40000011617 */
[----:B------:R-:W-:Y:S02]  /*31fd0*/  F2FP.SATFINITE.E4M3.F32.PACK_AB_MERGE_C R124, R125, R124, RZ ;  /* 0x0000007c7d7c723e */ /* 0x000fe400048070ff */
[----:B------:R-:W-:Y:S02]  /*31fe0*/  F2FP.SATFINITE.E4M3.F32.PACK_AB_MERGE_C R73, R129, R128, RZ ;  /* 0x000000808149723e */ /* 0x000fe400048070ff */
[----:B------:R-:W-:Y:S02]  /*31ff0*/  SHF.R.U32.HI R4, RZ, 0x8, R4 ;  /* 0x00000008ff047819 */ /* 0x000fe40000011604 */
[----:B------:R-:W-:Y:S02]  /*32000*/  SHF.R.U32.HI R11, RZ, 0x8, R11 ;  /* 0x00000008ff0b7819 */ /* 0x000fe4000001160b */
[----:B------:R-:W-:-:S02]  /*32010*/  SHF.R.U32.HI R15, RZ, 0x8, R15 ;  /* 0x00000008ff0f7819 */ /* 0x000fc4000001160f */
[----:B------:R-:W-:Y:S02]  /*32020*/  SHF.R.U32.HI R25, RZ, 0x8, R25 ;  /* 0x00000008ff197819 */ /* 0x000fe40000011619 */
[----:B------:R-:W-:Y:S02]  /*32030*/  SHF.R.U32.HI R36, RZ, 0x8, R36 ;  /* 0x00000008ff247819 */ /* 0x000fe40000011624 */
[----:B------:R-:W-:Y:S02]  /*32040*/  SHF.R.U32.HI R31, RZ, 0x8, R31 ;  /* 0x00000008ff1f7819 */ /* 0x000fe4000001161f */
[----:B------:R-:W-:Y:S02]  /*32050*/  PRMT R14, R35, 0x5410, R14 ;  /* 0x00005410230e7816 */ /* 0x000fe4000000000e */
[----:B------:R-:W-:Y:S02]  /*32060*/  PRMT R20, R37, 0x5410, R20 ;  /* 0x0000541025147816 */ /* 0x000fe40000000014 */
[----:B------:R-:W-:-:S02]  /*32070*/  PRMT R30, R61, 0x3340, R0 ;  /* 0x000033403d1e7816 */ /* 0x000fc40000000000 */
[----:B------:R-:W-:Y:S02]  /*32080*/  PRMT R35, R92, 0x3340, R59 ;  /* 0x000033405c237816 */ /* 0x000fe4000000003b */
[----:B------:R-:W-:Y:S02]  /*32090*/  PRMT R37, R79, 0x3340, R0 ;  /* 0x000033404f257816 */ /* 0x000fe40000000000 */
[----:B------:R-:W-:Y:S02]  /*320a0*/  PRMT R38, R116, 0x3340, R81 ;  /* 0x0000334074267816 */ /* 0x000fe40000000051 */
        /* <DEDUP_REMOVED lines=10> */
[----:B------:R-:W-:Y:S02]  /*32150*/  LOP3.LUT R25, R25, 0xffff, RZ, 0xc0, !PT ;  /* 0x0000ffff19197812 */ /* 0x000fe400078ec0ff */
[----:B------:R-:W-:Y:S02]  /*32160*/  SHF.R.U32.HI R5, RZ, 0x8, R5 ;  /* 0x00000008ff057819 */ /* 0x000fe40000011605 */
[----:B------:R-:W-:Y:S02]  /*32170*/  SHF.R.U32.HI R75, RZ, 0x8, R75 ;  /* 0x00000008ff4b7819 */ /* 0x000fe4000001164b */
[----:B------:R-:W-:Y:S02]  /*32180*/  SHF.R.U32.HI R126, RZ, 0x8, R126 ;  /* 0x00000008ff7e7819 */ /* 0x000fe4000001167e */
[----:B------:R-:W-:-:S02]  /*32190*/  SHF.R.U32.HI R77, RZ, 0x8, R77 ;  /* 0x00000008ff4d7819 */ /* 0x000fc4000001164d */
[----:B------:R-:W-:Y:S02]  /*321a0*/  LOP3.LUT R36, R36, 0xffff, RZ, 0xc0, !PT ;  /* 0x0000ffff24247812 */ /* 0x000fe400078ec0ff */
[----:B------:R-:W-:Y:S02]  /*321b0*/  LOP3.LUT R31, R31, 0xffff, RZ, 0xc0, !PT ;  /* 0x0000ffff1f1f7812 */ /* 0x000fe400078ec0ff */
[----:B------:R-:W-:Y:S02]  /*321c0*/  PRMT R30, R35, 0x5410, R30 ;  /* 0x00005410231e7816 */ /* 0x000fe4000000001e */
[----:B------:R-:W-:Y:S02]  /*321d0*/  PRMT R37, R38, 0x5410, R37 ;  /* 0x0000541026257816 */ /* 0x000fe40000000025 */
[----:B------:R-:W-:Y:S02]  /*321e0*/  PRMT R23, R28, 0x3340, R23 ;  /* 0x000033401c177816 */ /* 0x000fe40000000017 */
[----:B------:R-:W-:-:S02]  /*321f0*/  PRMT R35, R73, 0x3340, R0 ;  /* 0x0000334049237816 */ /* 0x000fc40000000000 */
[----:B------:R-:W-:Y:S02]  /*32200*/  PRMT R40, R124, 0x3340, R71 ;  /* 0x000033407c287816 */ /* 0x000fe40000000047 */
[----:B------:R-:W-:Y:S02]  /*32210*/  PRMT R11, R4, 0x3340, R11 ;  /* 0x00003340040b7816 */ /* 0x000fe4000000000b */
[--C-:B------:R-:W-:Y:S02]  /*32220*/  PRMT R38, R15, 0x3340, R0.reuse ;  /* 0x000033400f267816 */ /* 0x100fe40000000000 */
[----:B------:R-:W-:Y:S02]  /*32230*/  LOP3.LUT R12, R12, 0xffff, RZ, 0xc0, !PT ;  /* 0x0000ffff0c0c7812 */ /* 0x000fe400078ec0ff */
[----:B------:R-:W-:Y:S02]  /*32240*/  LOP3.LUT R9, R9, 0xffff, RZ, 0xc0, !PT ;  /* 0x0000ffff09097812 */ /* 0x000fe400078ec0ff */
[----:B------:R-:W-:-:S02]  /*32250*/  PRMT R28, R25, 0x3340, R0 ;  /* 0x00003340191c7816 */ /* 0x000fc40000000000 */
[----:B------:R-:W-:Y:S02]  /*32260*/  LOP3.LUT R5, R5, 0xffff, RZ, 0xc0, !PT ;  /* 0x0000ffff05057812 */ /* 0x000fe400078ec0ff */
[----:B------:R-:W-:Y:S02]  /*32270*/  LOP3.LUT R4, R75, 0xffff, RZ, 0xc0, !PT ;  /* 0x0000ffff4b047812 */ /* 0x000fe400078ec0ff */
[----:B------:R-:W-:Y:S02]  /*32280*/  LOP3.LUT R15, R126, 0xffff, RZ, 0xc0, !PT ;  /* 0x0000ffff7e0f7812 */ /* 0x000fe400078ec0ff */
[----:B------:R-:W-:Y:S02]  /*32290*/  LOP3.LUT R77, R77, 0xffff, RZ, 0xc0, !PT ;  /* 0x0000ffff4d4d7812 */ /* 0x000fe400078ec0ff */
[----:B------:R-:W-:Y:S02]  /*322a0*/  PRMT R25, R36, 0x3340, R31 ;  /* 0x0000334024197816 */ /* 0x000fe4000000001f */
[----:B------:R-:W-:-:S02]  /*322b0*/  LOP3.LUT R10, R10, 0xffff, RZ, 0xc0, !PT ;  /* 0x0000ffff0a0a7812 */ /* 0x000fc400078ec0ff */
[----:B------:R-:W-:Y:S02]  /*322c0*/  LOP3.LUT R31, R18, 0xffff, RZ, 0xc0, !PT ;  /* 0x0000ffff121f7812 */ /* 0x000fe400078ec0ff */
[----:B------:R-:W-:Y:S02]  /*322d0*/  LOP3.LUT R26, R26, 0xffff, RZ, 0xc0, !PT ;  /* 0x0000ffff1a1a7812 */ /* 0x000fe400078ec0ff */
[----:B------:R-:W-:Y:S02]  /*322e0*/  LOP3.LUT R34, R34, 0xffff, RZ, 0xc0, !PT ;  /* 0x0000ffff22227812 */ /* 0x000fe400078ec0ff */
[----:B------:R-:W-:Y:S02]  /*322f0*/  PRMT R35, R40, 0x5410, R35 ;  /* 0x0000541028237816 */ /* 0x000fe40000000023 */
[----:B------:R-:W-:Y:S02]  /*32300*/  PRMT R9, R12, 0x3340, R9 ;  /* 0x000033400c097816 */ /* 0x000fe40000000009 */
[----:B------:R-:W-:-:S02]  /*32310*/  PRMT R12, R5, 0x3340, R0 ;  /* 0x00003340050c7816 */ /* 0x000fc40000000000 */
[----:B------:R-:W-:Y:S02]  /*32320*/  PRMT R15, R4, 0x3340, R15 ;  /* 0x00003340040f7816 */ /* 0x000fe4000000000f */
[----:B------:R-:W-:Y:S02]  /*32330*/  PRMT R40, R77, 0x3340, R0 ;  /* 0x000033404d287816 */ /* 0x000fe40000000000 */
[----:B------:R-:W-:Y:S02]  /*32340*/  PRMT R4, R7, 0x4210, R10 ;  /* 0x0000421007047816 */ /* 0x000fe4000000000a */
[----:B------:R-:W-:Y:S02]  /*32350*/  PRMT R5, R6, 0x4210, R31 ;  /* 0x0000421006057816 */ /* 0x000fe4000000001f */
[----:B------:R-:W-:Y:S02]  /*32360*/  PRMT R6, R19, 0x4210, R26 ;  /* 0x0000421013067816 */ /* 0x000fe4000000001a */
[----:B------:R-:W-:-:S02]  /*32370*/  PRMT R7, R17, 0x4210, R34 ;  /* 0x0000421011077816 */ /* 0x000fc40000000022 */
[----:B------:R-:W-:Y:S02]  /*32380*/  PRMT R11, R11, 0x5410, R38 ;  /* 0x000054100b0b7816 */ /* 0x000fe40000000026 */
[----:B------:R-:W-:Y:S01]  /*32390*/  PRMT R12, R9, 0x5410, R12 ;  /* 0x00005410090c7816 */ /* 0x000fe2000000000c */
[----:B-1----:R0:W-:Y:S01]  /*323a0*/  STS.128 [R3], R4 ;  /* 0x0000000403007388 */ /* 0x0021e20000000c00 */
[----:B------:R-:W-:Y:S02]  /*323b0*/  PRMT R15, R15, 0x5410, R40 ;  /* 0x000054100f0f7816 */ /* 0x000fe40000000028 */
[----:B------:R-:W-:Y:S02]  /*323c0*/  PRMT R23, R23, 0x5410, R28 ;  /* 0x0000541017177816 */ /* 0x000fe4000000001c */
[----:B------:R-:W-:Y:S01]  /*323d0*/  SHF.R.U32.HI R33, RZ, 0x8, R33 ;  /* 0x00000008ff217819 */ /* 0x000fe20000011621 */
[----:B------:R-:W1:Y:S01]  /*323e0*/  LDC R28, c[0x0][0x3b8] ;  /* 0x0000ee00ff1c7b82 */ /* 0x000e620000000800 */
[----:B------:R-:W-:-:S02]  /*323f0*/  SHF.R.U32.HI R44, RZ, 0x8, R44 ;  /* 0x00000008ff2c7819 */ /* 0x000fc4000001162c */
[----:B------:R-:W-:Y:S02]  /*32400*/  LOP3.LUT R33, R33, 0xffff, RZ, 0xc0, !PT ;  /* 0x0000ffff21217812 */ /* 0x000fe400078ec0ff */
[----:B------:R-:W-:Y:S02]  /*32410*/  SHF.R.U32.HI R27, RZ, 0x8, R27 ;  /* 0x00000008ff1b7819 */ /* 0x000fe4000001161b */
[----:B------:R-:W-:Y:S02]  /*32420*/  SHF.R.U32.HI R29, RZ, 0x8, R29 ;  /* 0x00000008ff1d7819 */ /* 0x000fe4000001161d */
[----:B------:R-:W-:Y:S02]  /*32430*/  SHF.R.U32.HI R60, RZ, 0x8, R60 ;  /* 0x00000008ff3c7819 */ /* 0x000fe4000001163c */
[----:B0-----:R-:W-:Y:S02]  /*32440*/  PRMT R4, R11, 0x5210, R10 ;  /* 0x000052100b047816 */ /* 0x001fe4000000000a */
[----:B------:R-:W-:-:S02]  /*32450*/  PRMT R5, R12, 0x5210, R31 ;  /* 0x000052100c057816 */ /* 0x000fc4000000001f */
[----:B------:R-:W-:Y:S02]  /*32460*/  PRMT R6, R15, 0x5210, R26 ;  /* 0x000052100f067816 */ /* 0x000fe4000000001a */
[----:B------:R-:W-:Y:S02]  /*32470*/  PRMT R7, R23, 0x5210, R34 ;  /* 0x0000521017077816 */ /* 0x000fe40000000022 */
[----:B------:R-:W-:Y:S02]  /*32480*/  SHF.R.U32.HI R39, RZ, 0x8, R39 ;  /* 0x00000008ff277819 */ /* 0x000fe40000011627 */
[----:B------:R-:W-:Y:S01]  /*32490*/  SHF.R.U32.HI R41, RZ, 0x8, R41 ;  /* 0x00000008ff297819 */ /* 0x000fe20000011629 */
[----:B------:R-:W-:Y:S01]  /*324a0*/  STS.128 [R3+0x400], R4 ;  /* 0x0004000403007388 */ /* 0x000fe20000000c00 */
[----:B------:R-:W-:Y:S02]  /*324b0*/  SHF.R.U32.HI R52, RZ, 0x8, R52 ;  /* 0x00000008ff347819 */ /* 0x000fe40000011634 */
[----:B------:R-:W-:Y:S01]  /*324c0*/  SHF.R.U32.HI R43, RZ, 0x8, R43 ;  /* 0x00000008ff2b7819 */ /* 0x000fe2000001162b */
[----:B------:R-:W-:Y:S01]  /*324d0*/  BAR.SYNC.DEFER_BLOCKING 0x0 ;  /* 0x0000000000007b1d */ /* 0x000fe20000010000 */
[----:B------:R-:W-:-:S02]  /*324e0*/  SHF.R.U32.HI R45, RZ, 0x8, R45 ;  /* 0x00000008ff2d7819 */ /* 0x000fc4000001162d */
[----:B------:R-:W-:Y:S02]  /*324f0*/  PRMT R36, R33, 0x3340, R0 ;  /* 0x0000334021247816 */ /* 0x000fe40000000000 */
[----:B------:R-:W-:Y:S02]  /*32500*/  LOP3.LUT R44, R44, 0xffff, RZ, 0xc0, !PT ;  /* 0x0000ffff2c2c7812 */ /* 0x000fe400078ec0ff */
        /* <DEDUP_REMOVED lines=8> */
[----:B------:R-:W-:Y:S01]  /*32590*/  PRMT R27, R44, 0x3340, R27 ;  /* 0x000033402c1b7816 */ /* 0x000fe2000000001b */
[----:B------:R-:W-:Y:S01]  /*325a0*/  LDS.128 R4, [R2+0x800] ;  /* 0x0008000002047984 */ /* 0x000fe20000000c00 */
[----:B------:R-:W-:-:S02]  /*325b0*/  PRMT R36, R25, 0x5410, R36 ;  /* 0x0000541019247816 */ /* 0x000fc40000000024 */
[----:B------:R-:W-:Y:S02]  /*325c0*/  LOP3.LUT R9, R42, 0xffff, RZ, 0xc0, !PT ;  /* 0x0000ffff2a097812 */ /* 0x000fe400078ec0ff */
[--C-:B------:R-:W-:Y:S02]  /*325d0*/  PRMT R44, R29, 0x3340, R0.reuse ;  /* 0x000033401d2c7816 */ /* 0x100fe40000000000 */
[----:B------:R-:W-:Y:S02]  /*325e0*/  PRMT R60, R60, 0x3340, R39 ;  /* 0x000033403c3c7816 */ /* 0x000fe40000000027 */
[--C-:B------:R-:W-:Y:S02]  /*325f0*/  PRMT R41, R41, 0x3340, R0.reuse ;  /* 0x0000334029297816 */ /* 0x100fe40000000000 */
[----:B------:R-:W-:Y:S02]  /*32600*/  PRMT R29, R52, 0x3340, R43 ;  /* 0x00003340341d7816 */ /* 0x000fe4000000002b */
[----:B------:R-:W-:-:S02]  /*32610*/  PRMT R46, R45, 0x3340, R0 ;  /* 0x000033402d2e7816 */ /* 0x000fc40000000000 */
[--C-:B------:R-:W-:Y:S02]  /*32620*/  PRMT R16, R16, 0x4210, R9.reuse ;  /* 0x0000421010107816 */ /* 0x100fe40000000009 */
[----:B------:R-:W-:Y:S02]  /*32630*/  PRMT R40, R36, 0x5210, R9 ;  /* 0x0000521024287816 */ /* 0x000fe40000000009 */
[----:B------:R-:W-:Y:S02]  /*32640*/  PRMT R60, R60, 0x5410, R41 ;  /* 0x000054103c3c7816 */ /* 0x000fe40000000029 */
[----:B------:R-:W-:Y:S02]  /*32650*/  LOP3.LUT R9, R58, 0xffff, RZ, 0xc0, !PT ;  /* 0x0000ffff3a097812 */ /* 0x000fe400078ec0ff */
[----:B------:R-:W-:Y:S02]  /*32660*/  PRMT R46, R29, 0x5410, R46 ;  /* 0x000054101d2e7816 */ /* 0x000fe4000000002e */
[----:B------:R-:W-:-:S02]  /*32670*/  LOP3.LUT R41, R50, 0xffff, RZ, 0xc0, !PT ;  /* 0x0000ffff32297812 */ /* 0x000fc400078ec0ff */
[----:B------:R-:W-:Y:S02]  /*32680*/  PRMT R18, R24, 0x4210, R9 ;  /* 0x0000421018127816 */ /* 0x000fe40000000009 */
[----:B------:R-:W-:Y:S02]  /*32690*/  PRMT R17, R8, 0x4210, R41 ;  /* 0x0000421008117816 */ /* 0x000fe40000000029 */
[----:B------:R-:W-:Y:S02]  /*326a0*/  PRMT R42, R46, 0x5210, R9 ;  /* 0x000052102e2a7816 */ /* 0x000fe40000000009 */
[----:B------:R-:W0:Y:S01]  /*326b0*/  LDS.128 R8, [R2] ;  /* 0x0000000002087984 */ /* 0x000e220000000c00 */
[----:B------:R-:W-:Y:S02]  /*326c0*/  LOP3.LUT R43, R66, 0xffff, RZ, 0xc0, !PT ;  /* 0x0000ffff422b7812 */ /* 0x000fe400078ec0ff */
[----:B------:R-:W-:Y:S02]  /*326d0*/  PRMT R44, R27, 0x5410, R44 ;  /* 0x000054101b2c7816 */ /* 0x000fe4000000002c */
[----:B------:R-:W-:Y:S01]  /*326e0*/  PRMT R19, R22, 0x4210, R43 ;  /* 0x0000421016137816 */ /* 0x000fe2000000002b */
[----:B------:R-:W-:Y:S01]  /*326f0*/  BAR.SYNC.DEFER_BLOCKING 0x0 ;  /* 0x0000000000007b1d */ /* 0x000fe20000010000 */
[----:B------:R-:W-:-:S02]  /*32700*/  PRMT R41, R44, 0x5210, R41 ;  /* 0x000052102c297816 */ /* 0x000fc40000000029 */
[----:B------:R-:W-:Y:S02]  /*32710*/  PRMT R43, R60, 0x5210, R43 ;  /* 0x000052103c2b7816 */ /* 0x000fe4000000002b */
[----:B------:R-:W-:Y:S02]  /*32720*/  SHF.R.U32.HI R68, RZ, 0x8, R68 ;  /* 0x00000008ff447819 */ /* 0x000fe40000011644 */
[----:B------:R-:W-:Y:S02]  /*32730*/  SHF.R.U32.HI R47, RZ, 0x8, R47 ;  /* 0x00000008ff2f7819 */ /* 0x000fe4000001162f */
[----:B------:R-:W-:Y:S02]  /*32740*/  SHF.R.U32.HI R49, RZ, 0x8, R49 ;  /* 0x00000008ff317819 */ /* 0x000fe40000011631 */
[----:B------:R-:W-:Y:S02]  /*32750*/  LOP3.LUT R68, R68, 0xffff, RZ, 0xc0, !PT ;  /* 0x0000ffff44447812 */ /* 0x000fe400078ec0ff */
[----:B------:R-:W-:-:S02]  /*32760*/  LOP3.LUT R47, R47, 0xffff, RZ, 0xc0, !PT ;  /* 0x0000ffff2f2f7812 */ /* 0x000fc400078ec0ff */
[----:B------:R-:W-:Y:S02]  /*32770*/  LOP3.LUT R49, R49, 0xffff, RZ, 0xc0, !PT ;  /* 0x0000ffff31317812 */ /* 0x000fe400078ec0ff */
[----:B------:R-:W-:Y:S02]  /*32780*/  SHF.R.U32.HI R84, RZ, 0x8, R84 ;  /* 0x00000008ff547819 */ /* 0x000fe40000011654 */
[----:B------:R-:W-:Y:S02]  /*32790*/  SHF.R.U32.HI R55, RZ, 0x8, R55 ;  /* 0x00000008ff377819 */ /* 0x000fe40000011637 */
[----:B------:R-:W-:Y:S02]  /*327a0*/  SHF.R.U32.HI R57, RZ, 0x8, R57 ;  /* 0x00000008ff397819 */ /* 0x000fe40000011639 */
[----:B------:R-:W-:Y:S01]  /*327b0*/  SHF.R.U32.HI R92, RZ, 0x8, R92 ;  /* 0x00000008ff5c7819 */ /* 0x000fe2000001165c */
[----:B------:R-:W-:Y:S01]  /*327c0*/  STS.128 [R3], R16 ;  /* 0x0000001003007388 */ /* 0x000fe20000000c00 */
[----:B------:R-:W-:-:S02]  /*327d0*/  SHF.R.U32.HI R59, RZ, 0x8, R59 ;  /* 0x00000008ff3b7819 */ /* 0x000fc4000001163b */
[----:B------:R-:W-:Y:S01]  /*327e0*/  SHF.R.U32.HI R61, RZ, 0x8, R61 ;  /* 0x00000008ff3d7819 */ /* 0x000fe2000001163d */
[----:B------:R0:W-:Y:S01]  /*327f0*/  STS.128 [R3+0x400], R40 ;  /* 0x0004002803007388 */ /* 0x0001e20000000c00 */
[----:B------:R-:W-:Y:S02]  /*32800*/  F2FP.SATFINITE.E4M3.F32.PACK_AB_MERGE_C R82, R83, R82, RZ ;  /* 0x000000525352723e */ /* 0x000fe400048070ff */
[----:B------:R-:W-:Y:S01]  /*32810*/  PRMT R68, R68, 0x3340, R47 ;  /* 0x0000334044447816 */ /* 0x000fe2000000002f */
[----:B------:R-:W-:Y:S01]  /*32820*/  BAR.SYNC.DEFER_BLOCKING 0x0 ;  /* 0x0000000000007b1d */ /* 0x000fe20000010000 */
        /* <DEDUP_REMOVED lines=8> */
[----:B------:R-:W-:-:S02]  /*328b0*/  LOP3.LUT R15, R74, 0xffff, RZ, 0xc0, !PT ;  /* 0x0000ffff4a0f7812 */ /* 0x000fc400078ec0ff */
[----:B------:R-:W-:Y:S02]  /*328c0*/  LOP3.LUT R82, R82, 0xffff, RZ, 0xc0, !PT ;  /* 0x0000ffff52527812 */ /* 0x000fe400078ec0ff */
[----:B------:R-:W-:Y:S02]  /*328d0*/  F2FP.SATFINITE.E4M3.F32.PACK_AB_MERGE_C R90, R91, R90, RZ ;  /* 0x0000005a5b5a723e */ /* 0x000fe400048070ff */
[----:B------:R-:W-:Y:S01]  /*328e0*/  F2FP.SATFINITE.E4M3.F32.PACK_AB_MERGE_C R98, R99, R98, RZ ;  /* 0x000000626362723e */ /* 0x000fe200048070ff */
[----:B------:R-:W-:Y:S01]  /*328f0*/  LDS.128 R16, [R2] ;  /* 0x0000000002107984 */ /* 0x000fe20000000c00 */
[----:B------:R-:W-:Y:S02]  /*32900*/  SHF.R.U32.HI R124, RZ, 0x8, R124 ;  /* 0x00000008ff7c7819 */ /* 0x000fe4000001167c */
[----:B------:R-:W-:Y:S02]  /*32910*/  SHF.R.U32.HI R71, RZ, 0x8, R71 ;  /* 0x00000008ff477819 */ /* 0x000fe40000011647 */
[----:B------:R-:W-:-:S02]  /*32920*/  PRMT R84, R84, 0x3340, R55 ;  /* 0x0000334054547816 */ /* 0x000fc40000000037 */
[--C-:B------:R-:W-:Y:S02]  /*32930*/  PRMT R57, R57, 0x3340, R0.reuse ;  /* 0x0000334039397816 */ /* 0x100fe40000000000 */
[----:B------:R-:W-:Y:S02]  /*32940*/  PRMT R92, R92, 0x3340, R59 ;  /* 0x000033405c5c7816 */ /* 0x000fe4000000003b */
[----:B------:R-:W-:Y:S02]  /*32950*/  PRMT R61, R61, 0x3340, R0 ;  /* 0x000033403d3d7816 */ /* 0x000fe40000000000 */
[--C-:B------:R-:W-:Y:S02]  /*32960*/  PRMT R24, R14, 0x4210, R15.reuse ;  /* 0x000042100e187816 */ /* 0x100fe4000000000f */
[----:B------:R-:W-:Y:S02]  /*32970*/  PRMT R68, R68, 0x5210, R15 ;  /* 0x0000521044447816 */ /* 0x000fe4000000000f */
[----:B------:R-:W-:-:S02]  /*32980*/  PRMT R25, R13, 0x4210, R82 ;  /* 0x000042100d197816 */ /* 0x000fc40000000052 */
[----:B------:R-:W-:Y:S02]  /*32990*/  LOP3.LUT R124, R124, 0xffff, RZ, 0xc0, !PT ;  /* 0x0000ffff7c7c7812 */ /* 0x000fe400078ec0ff */
[----:B------:R-:W-:Y:S02]  /*329a0*/  LOP3.LUT R71, R71, 0xffff, RZ, 0xc0, !PT ;  /* 0x0000ffff47477812 */ /* 0x000fe400078ec0ff */
[----:B------:R-:W-:Y:S02]  /*329b0*/  LOP3.LUT R15, R90, 0xffff, RZ, 0xc0, !PT ;  /* 0x0000ffff5a0f7812 */ /* 0x000fe400078ec0ff */
[----:B------:R-:W-:Y:S02]  /*329c0*/  LOP3.LUT R13, R98, 0xffff, RZ, 0xc0, !PT ;  /* 0x0000ffff620d7812 */ /* 0x000fe400078ec0ff */
[----:B------:R-:W-:Y:S02]  /*329d0*/  PRMT R70, R84, 0x5410, R57 ;  /* 0x0000541054467816 */ /* 0x000fe40000000039 */
[----:B------:R-:W-:-:S02]  /*329e0*/  PRMT R92, R92, 0x5410, R61 ;  /* 0x000054105c5c7816 */ /* 0x000fc4000000003d */
[----:B------:R-:W-:Y:S02]  /*329f0*/  PRMT R124, R124, 0x3340, R71 ;  /* 0x000033407c7c7816 */ /* 0x000fe40000000047 */
[--C-:B------:R-:W-:Y:S02]  /*32a00*/  PRMT R26, R32, 0x4210, R15.reuse ;  /* 0x00004210201a7816 */ /* 0x100fe4000000000f */
[----:B------:R-:W-:Y:S02]  /*32a10*/  PRMT R70, R70, 0x5210, R15 ;  /* 0x0000521046467816 */ /* 0x000fe4000000000f */
[--C-:B------:R-:W-:Y:S01]  /*32a20*/  PRMT R27, R30, 0x4210, R13.reuse ;  /* 0x000042101e1b7816 */ /* 0x100fe2000000000d */
[----:B--2---:R-:W-:Y:S01]  /*32a30*/  IMAD R30, R135, UR4, RZ ;  /* 0x00000004871e7c24 */ /* 0x004fe2000f8e02ff */
[----:B------:R-:W-:Y:S01]  /*32a40*/  PRMT R71, R92, 0x5210, R13 ;  /* 0x000052105c477816 */ /* 0x000fe2000000000d */
[----:B------:R-:W2:Y:S01]  /*32a50*/  LDCU UR4, c[0x0][0x39c] ;  /* 0x00007380ff0477ac */ /* 0x000ea20008000800 */
[----:B------:R-:W-:Y:S01]  /*32a60*/  LDS.128 R12, [R2+0x800] ;  /* 0x00080000020c7984 */ /* 0x000fe20000000c00 */
[----:B------:R-:W-:-:S02]  /*32a70*/  SHF.R.U32.HI R76, RZ, 0x8, R76 ;  /* 0x00000008ff4c7819 */ /* 0x000fc4000001164c */
[----:B------:R-:W-:Y:S01]  /*32a80*/  SHF.R.U32.HI R51, RZ, 0x8, R51 ;  /* 0x00000008ff337819 */ /* 0x000fe20000011633 */
[----:B------:R-:W-:Y:S01]  /*32a90*/  BAR.SYNC.DEFER_BLOCKING 0x0 ;  /* 0x0000000000007b1d */ /* 0x000fe20000010000 */
[----:B------:R-:W-:Y:S02]  /*32aa0*/  SHF.R.U32.HI R53, RZ, 0x8, R53 ;  /* 0x00000008ff357819 */ /* 0x000fe40000011635 */
[----:B------:R-:W-:Y:S02]  /*32ab0*/  SHF.R.U32.HI R108, RZ, 0x8, R108 ;  /* 0x00000008ff6c7819 */ /* 0x000fe4000001166c */
[----:B------:R-:W-:Y:S02]  /*32ac0*/  SHF.R.U32.HI R67, RZ, 0x8, R67 ;  /* 0x00000008ff437819 */ /* 0x000fe40000011643 */
[----:B------:R-:W-:Y:S02]  /*32ad0*/  SHF.R.U32.HI R69, RZ, 0x8, R69 ;  /* 0x00000008ff457819 */ /* 0x000fe40000011645 */
[----:B------:R-:W-:-:S02]  /*32ae0*/  LOP3.LUT R76, R76, 0xffff, RZ, 0xc0, !PT ;  /* 0x0000ffff4c4c7812 */ /* 0x000fc400078ec0ff */
[----:B------:R-:W-:Y:S02]  /*32af0*/  LOP3.LUT R51, R51, 0xffff, RZ, 0xc0, !PT ;  /* 0x0000ffff33337812 */ /* 0x000fe400078ec0ff */
[----:B------:R-:W-:Y:S02]  /*32b00*/  LOP3.LUT R53, R53, 0xffff, RZ, 0xc0, !PT ;  /* 0x0000ffff35357812 */ /* 0x000fe400078ec0ff */
[----:B------:R-:W-:Y:S02]  /*32b10*/  LOP3.LUT R108, R108, 0xffff, RZ, 0xc0, !PT ;  /* 0x0000ffff6c6c7812 */ /* 0x000fe400078ec0ff */
[----:B------:R-:W-:Y:S02]  /*32b20*/  LOP3.LUT R67, R67, 0xffff, RZ, 0xc0, !PT ;  /* 0x0000ffff43437812 */ /* 0x000fe400078ec0ff */
[----:B------:R-:W-:Y:S02]  /*32b30*/  LOP3.LUT R69, R69, 0xffff, RZ, 0xc0, !PT ;  /* 0x0000ffff45457812 */ /* 0x000fe400078ec0ff */
[----:B------:R-:W-:-:S02]  /*32b40*/  PRMT R76, R76, 0x3340, R51 ;  /* 0x000033404c4c7816 */ /* 0x000fc40000000033 */
[--C-:B------:R-:W-:Y:S01]  /*32b50*/  PRMT R53, R53, 0x3340, R0.reuse ;  /* 0x0000334035357816 */ /* 0x100fe20000000000 */
[----:B------:R-:W-:Y:S01]  /*32b60*/  STS.128 [R3], R24 ;  /* 0x0000001803007388 */ /* 0x000fe20000000c00 */
[----:B------:R-:W-:Y:S02]  /*32b70*/  PRMT R108, R108, 0x3340, R67 ;  /* 0x000033406c6c7816 */ /* 0x000fe40000000043 */
[----:B------:R-:W-:Y:S02]  /*32b80*/  PRMT R69, R69, 0x3340, R0 ;  /* 0x0000334045457816 */ /* 0x000fe40000000000 */
[----:B------:R-:W-:Y:S02]  /*32b90*/  PRMT R53, R76, 0x5410, R53 ;  /* 0x000054104c357816 */ /* 0x000fe40000000035 */
[----:B------:R-:W-:Y:S02]  /*32ba0*/  PRMT R101, R108, 0x5410, R69 ;  /* 0x000054106c657816 */ /* 0x000fe40000000045 */
[----:B------:R-:W-:-:S02]  /*32bb0*/  PRMT R69, R53, 0x5210, R82 ;  /* 0x0000521035457816 */ /* 0x000fc40000000052 */
[----:B------:R-:W-:Y:S02]  /*32bc0*/  SHF.R.U32.HI R100, RZ, 0x8, R100 ;  /* 0x00000008ff647819 */ /* 0x000fe40000011664 */
[----:B------:R-:W-:Y:S01]  /*32bd0*/  SHF.R.U32.HI R63, RZ, 0x8, R63 ;  /* 0x00000008ff3f7819 */ /* 0x000fe2000001163f */
[----:B------:R-:W-:Y:S01]  /*32be0*/  STS.128 [R3+0x400], R68 ;  /* 0x0004004403007388 */ /* 0x000fe20000000c00 */
[----:B------:R-:W-:Y:S02]  /*32bf0*/  SHF.R.U32.HI R65, RZ, 0x8, R65 ;  /* 0x00000008ff417819 */ /* 0x000fe40000011641 */
[----:B------:R-:W-:Y:S01]  /*32c00*/  LOP3.LUT R100, R100, 0xffff, RZ, 0xc0, !PT ;  /* 0x0000ffff64647812 */ /* 0x000fe200078ec0ff */
[----:B------:R-:W-:Y:S01]  /*32c10*/  BAR.SYNC.DEFER_BLOCKING 0x0 ;  /* 0x0000000000007b1d */ /* 0x000fe20000010000 */
[----:B------:R-:W-:Y:S02]  /*32c20*/  LOP3.LUT R63, R63, 0xffff, RZ, 0xc0, !PT ;  /* 0x0000ffff3f3f7812 */ /* 0x000fe400078ec0ff */
[----:B------:R-:W-:-:S02]  /*32c30*/  LOP3.LUT R65, R65, 0xffff, RZ, 0xc0, !PT ;  /* 0x0000ffff41417812 */ /* 0x000fc400078ec0ff */
[----:B------:R-:W-:Y:S02]  /*32c40*/  F2FP.SATFINITE.E4M3.F32.PACK_AB_MERGE_C R106, R107, R106, RZ ;  /* 0x0000006a6b6a723e */ /* 0x000fe400048070ff */
[----:B------:R-:W-:Y:S02]  /*32c50*/  F2FP.SATFINITE.E4M3.F32.PACK_AB_MERGE_C R114, R115, R114, RZ ;  /* 0x000000727372723e */ /* 0x000fe400048070ff */
[----:B------:R-:W-:Y:S02]  /*32c60*/  PRMT R100, R100, 0x3340, R63 ;  /* 0x0000334064647816 */ /* 0x000fe4000000003f */
[----:B------:R-:W-:Y:S02]  /*32c70*/  PRMT R65, R65, 0x3340, R0 ;  /* 0x0000334041417816 */ /* 0x000fe40000000000 */
[----:B------:R-:W-:Y:S02]  /*32c80*/  LOP3.LUT R23, R106, 0xffff, RZ, 0xc0, !PT ;  /* 0x0000ffff6a177812 */ /* 0x000fe400078ec0ff */
[----:B------:R-:W-:-:S02]  /*32c90*/  PRMT R100, R100, 0x5410, R65 ;  /* 0x0000541064647816 */ /* 0x000fc40000000041 */
[----:B------:R-:W-:Y:S02]  /*32ca0*/  LOP3.LUT R114, R114, 0xffff, RZ, 0xc0, !PT ;  /* 0x0000ffff72727812 */ /* 0x000fe400078ec0ff */
[--C-:B------:R-:W-:Y:S02]  /*32cb0*/  PRMT R44, R20, 0x4210, R23.reuse ;  /* 0x00004210142c7816 */ /* 0x100fe40000000017 */
[----:B------:R-:W-:Y:S02]  /*32cc0*/  PRMT R100, R100, 0x5210, R23 ;  /* 0x0000521064647816 */ /* 0x000fe40000000017 */
[----:B------:R-:W-:Y:S01]  /*32cd0*/  PRMT R45, R21, 0x4210, R114 ;  /* 0x00004210152d7816 */ /* 0x000fe20000000072 */
[----:B------:R-:W0:Y:S01]  /*32ce0*/  LDS.128 R24, [R2] ;  /* 0x0000000002187984 */ /* 0x000e220000000c00 */
[----:B------:R-:W-:Y:S02]  /*32cf0*/  SHF.R.U32.HI R116, RZ, 0x8, R116 ;  /* 0x00000008ff747819 */ /* 0x000fe40000011674 */
[----:B------:R-:W-:Y:S01]  /*32d00*/  SHF.R.U32.HI R81, RZ, 0x8, R81 ;  /* 0x00000008ff517819 */ /* 0x000fe20000011651 */
[----:B------:R-:W-:Y:S01]  /*32d10*/  LDS.128 R20, [R2+0x800] ;  /* 0x0008000002147984 */ /* 0x000fe20000000c00 */
[----:B------:R-:W-:-:S02]  /*32d20*/  SHF.R.U32.HI R79, RZ, 0x8, R79 ;  /* 0x00000008ff4f7819 */ /* 0x000fc4000001164f */
[----:B------:R-:W-:Y:S02]  /*32d30*/  SHF.R.U32.HI R73, RZ, 0x8, R73 ;  /* 0x00000008ff497819 */ /* 0x000fe40000011649 */
[----:B------:R-:W-:Y:S02]  /*32d40*/  LOP3.LUT R116, R116, 0xffff, RZ, 0xc0, !PT ;  /* 0x0000ffff74747812 */ /* 0x000fe400078ec0ff */
[----:B------:R-:W-:Y:S02]  /*32d50*/  LOP3.LUT R81, R81, 0xffff, RZ, 0xc0, !PT ;  /* 0x0000ffff51517812 */ /* 0x000fe400078ec0ff */
[----:B------:R-:W-:Y:S02]  /*32d60*/  LOP3.LUT R79, R79, 0xffff, RZ, 0xc0, !PT ;  /* 0x0000ffff4f4f7812 */ /* 0x000fe400078ec0ff */
[----:B------:R-:W-:Y:S02]  /*32d70*/  LOP3.LUT R73, R73, 0xffff, RZ, 0xc0, !PT ;  /* 0x0000ffff49497812 */ /* 0x000fe400078ec0ff */
[----:B------:R-:W-:-:S02]  /*32d80*/  F2FP.SATFINITE.E4M3.F32.PACK_AB_MERGE_C R122, R123, R122, RZ ;  /* 0x0000007a7b7a723e */ /* 0x000fc400048070ff */
[----:B------:R-:W-:Y:S02]  /*32d90*/  F2FP.SATFINITE.E4M3.F32.PACK_AB_MERGE_C R130, R131, R130, RZ ;  /* 0x000000828382723e */ /* 0x000fe400048070ff */
[----:B------:R-:W-:Y:S02]  /*32da0*/  PRMT R116, R116, 0x3340, R81 ;  /* 0x0000334074747816 */ /* 0x000fe40000000051 */
[--C-:B------:R-:W-:Y:S02]  /*32db0*/  PRMT R79, R79, 0x3340, R0.reuse ;  /* 0x000033404f4f7816 */ /* 0x100fe40000000000 */
[----:B------:R-:W-:Y:S02]  /*32dc0*/  PRMT R73, R73, 0x3340, R0 ;  /* 0x0000334049497816 */ /* 0x000fe40000000000 */
[----:B------:R-:W-:Y:S02]  /*32dd0*/  SHF.R.U32.HI R33, RZ, 0x6, R134 ;  /* 0x00000006ff217819 */ /* 0x000fe40000011686 */
[----:B------:R-:W-:-:S02]  /*32de0*/  PRMT R79, R116, 0x5410, R79 ;  /* 0x00005410744f7816 */ /* 0x000fc4000000004f */
[----:B------:R-:W-:Y:S02]  /*32df0*/  PRMT R73, R124, 0x5410, R73 ;  /* 0x000054107c497816 */ /* 0x000fe40000000049 */
[----:B------:R-:W-:Y:S02]  /*32e00*/  LOP3.LUT R122, R122, 0xffff, RZ, 0xc0, !PT ;  /* 0x0000ffff7a7a7812 */ /* 0x000fe400078ec0ff */
[----:B------:R-:W-:Y:S02]  /*32e10*/  LOP3.LUT R130, R130, 0xffff, RZ, 0xc0, !PT ;  /* 0x0000ffff82827812 */ /* 0x000fe400078ec0ff */
[----:B------:R-:W-:Y:S02]  /*32e20*/  SGXT.U32 R33, R33, 0x1 ;  /* 0x000000012121781a */ /* 0x000fe40000000000 */
[----:B------:R-:W-:Y:S02]  /*32e30*/  PRMT R101, R101, 0x5210, R114 ;  /* 0x0000521065657816 */ /* 0x000fe40000000072 */
[----:B------:R-:W-:-:S02]  /*32e40*/  PRMT R46, R37, 0x4210, R122 ;  /* 0x00004210252e7816 */ /* 0x000fc4000000007a */
[----:B------:R-:W-:Y:S02]  /*32e50*/  PRMT R102, R79, 0x5210, R122 ;  /* 0x000052104f667816 */ /* 0x000fe4000000007a */
[--C-:B------:R-:W-:Y:S01]  /*32e60*/  PRMT R47, R35, 0x4210, R130.reuse ;  /* 0x00004210232f7816 */ /* 0x100fe20000000082 */
[----:B------:R-:W-:Y:S01]  /*32e70*/  BAR.SYNC.DEFER_BLOCKING 0x0 ;  /* 0x0000000000007b1d */ /* 0x000fe20000010000 */
[----:B------:R-:W-:Y:S02]  /*32e80*/  PRMT R103, R73, 0x5210, R130 ;  /* 0x0000521049677816 */ /* 0x000fe40000000082 */
[----:B------:R-:W-:Y:S02]  /*32e90*/  LOP3.LUT R31, R0, R33, RZ, 0xfc, !PT ;  /* 0x00000021001f7212 */ /* 0x000fe400078efcff */
[C---:B------:R-:W-:Y:S02]  /*32ea0*/  IADD3 R29, P2, PT, R30.reuse, UR12, RZ ;  /* 0x0000000c1e1d7c10 */ /* 0x040fe4000ff5e0ff */
[----:B------:R-:W-:Y:S01]  /*32eb0*/  ISETP.GE.AND P0, PT, R135, UR14, PT ;  /* 0x0000000e87007c0c */ /* 0x000fe2000bf06270 */
[----:B-1----:R-:W-:Y:S01]  /*32ec0*/  IMAD R32, R31, R28, RZ ;  /* 0x0000001c1f207224 */ /* 0x002fe200078e02ff */
[----:B------:R-:W-:-:S02]  /*32ed0*/  LEA.HI.X.SX32 R30, R30, UR13, 0x1, P2 ;  /* 0x0000000d1e1e7c11 */ /* 0x000fc400090f0eff */
[--C-:B------:R-:W-:Y:S02]  /*32ee0*/  LOP3.LUT R39, R0, 0x2, R33.reuse, 0xfe, !PT ;  /* 0x0000000200277812 */ /* 0x100fe400078efe21 */
[C---:B------:R-:W-:Y:S02]  /*32ef0*/  IADD3 R34, P2, PT, R32.reuse, R29, RZ ;  /* 0x0000001d20227210 */ /* 0x040fe40007f5e0ff */
[----:B------:R-:W-:Y:S02]  /*32f00*/  ISETP.LT.AND P1, PT, R31, UR15, !P0 ;  /* 0x0000000f1f007c0c */ /* 0x000fe4000c721270 */
[----:B------:R-:W-:Y:S01]  /*32f10*/  LEA.HI.X.SX32 R35, R32, R30, 0x1, P2 ;  /* 0x0000001e20237211 */ /* 0x000fe200010f0eff */
[C---:B------:R-:W-:Y:S01]  /*32f20*/  IMAD R32, R39.reuse, R28, RZ ;  /* 0x0000001c27207224 */ /* 0x040fe200078e02ff */
[----:B------:R-:W-:Y:S02]  /*32f30*/  LOP3.LUT R37, R0, 0x4, R33, 0xfe, !PT ;  /* 0x0000000400257812 */ /* 0x000fe400078efe21 */
[----:B------:R-:W-:-:S02]  /*32f40*/  ISETP.LT.AND P4, PT, R39, UR15, !P0 ;  /* 0x0000000f27007c0c */ /* 0x000fc4000c781270 */
[----:B------:R-:W-:Y:S01]  /*32f50*/  IADD3 R36, P3, PT, R32, R29, RZ ;  /* 0x0000001d20247210 */ /* 0x000fe20007f7e0ff */
[----:B------:R1:W-:Y:S01]  /*32f60*/  STS.128 [R3], R44 ;  /* 0x0000002c03007388 */ /* 0x0003e20000000c00 */
[----:B------:R-:W-:Y:S02]  /*32f70*/  ISETP.LT.AND P2, PT, R37, UR15, !P0 ;  /* 0x0000000f25007c0c */ /* 0x000fe4000c741270 */
[----:B0-----:R-:W-:Y:S01]  /*32f80*/  PRMT R41, R8, 0x7770, RZ ;  /* 0x0000777008297816 */ /* 0x001fe200000000ff */
[----:B------:R0:W-:Y:S01]  /*32f90*/  STS.128 [R3+0x400], R100 ;  /* 0x0004006403007388 */ /* 0x0001e20000000c00 */
[--C-:B------:R-:W-:Y:S02]  /*32fa0*/  LOP3.LUT R39, R0, 0x6, R33.reuse, 0xfe, !PT ;  /* 0x0000000600277812 */ /* 0x100fe400078efe21 */
[----:B------:R-:W-:Y:S01]  /*32fb0*/  PRMT R43, R8, 0x7771, RZ ;  /* 0x00007771082b7816 */ /* 0x000fe200000000ff */
[----:B------:R-:W-:Y:S01]  /*32fc0*/  BAR.SYNC.DEFER_BLOCKING 0x0 ;  /* 0x0000000000007b1d */ /* 0x000fe20000010000 */
[----:B------:R-:W-:-:S02]  /*32fd0*/  LOP3.LUT R49, R0, 0xa, R33, 0xfe, !PT ;  /* 0x0000000a00317812 */ /* 0x000fc400078efe21 */
[C---:B------:R-:W-:Y:S02]  /*32fe0*/  PRMT R59, R24.reuse, 0x7772, RZ ;  /* 0x00007772183b7816 */ /* 0x040fe400000000ff */
[----:B------:R-:W-:Y:S02]  /*32ff0*/  PRMT R57, R24, 0x7773, RZ ;  /* 0x0000777318397816 */ /* 0x000fe400000000ff */
[----:B------:R-:W-:Y:S02]  /*33000*/  PRMT R51, R25, 0x7773, RZ ;  /* 0x0000777319337816 */ /* 0x000fe400000000ff */
[----:B-1----:R-:W-:Y:S02]  /*33010*/  LOP3.LUT R45, R0, 0x8, R33, 0xfe, !PT ;  /* 0x00000008002d7812 */ /* 0x002fe400078efe21 */
[----:B------:R-:W-:Y:S01]  /*33020*/  PRMT R47, R8, 0x7772, RZ ;  /* 0x00007772082f7816 */ /* 0x000fe200000000ff */
[----:B0-----:R-:W-:Y:S01]  /*33030*/  IMAD R3, R37, R28, RZ ;  /* 0x0000001c25037224 */ /* 0x001fe200078e02ff */
[----:B------:R-:W-:Y:S01]  /*33040*/  LEA.HI.X.SX32 R37, R32, R30, 0x1, P3 ;  /* 0x0000001e20257211 */ /* 0x000fe200018f0eff */
[----:B------:R-:W-:Y:S01]  /*33050*/  IMAD R32, R39, R28, RZ ;  /* 0x0000001c27207224 */ /* 0x000fe200078e02ff */
[----:B------:R-:W-:-:S02]  /*33060*/  ISETP.LT.AND P5, PT, R45, UR15, !P0 ;  /* 0x0000000f2d007c0c */ /* 0x000fc4000c7a1270 */
[----:B------:R-:W-:Y:S02]  /*33070*/  IADD3 R38, P3, PT, R3, R29, RZ ;  /* 0x0000001d03267210 */ /* 0x000fe40007f7e0ff */
[C---:B------:R-:W-:Y:S02]  /*33080*/  PRMT R53, R25.reuse, 0x7772, RZ ;  /* 0x0000777219357816 */ /* 0x040fe400000000ff */
[C---:B------:R-:W-:Y:S02]  /*33090*/  PRMT R55, R25.reuse, 0x7771, RZ ;  /* 0x0000777119377816 */ /* 0x040fe400000000ff */
[----:B------:R-:W-:Y:S01]  /*330a0*/  PRMT R25, R25, 0x7770, RZ ;  /* 0x0000777019197816 */ /* 0x000fe200000000ff */
[----:B------:R0:W-:Y:S01]  /*330b0*/  @P1 STG.E.U8 desc[UR24][R34.64], R41 ;  /* 0x0000002922001986 */ /* 0x0001e2000c101118 */
[----:B------:R-:W-:Y:S02]  /*330c0*/  ISETP.LT.AND P1, PT, R39, UR15, !P0 ;  /* 0x0000000f27007c0c */ /* 0x000fe4000c721270 */
[----:B------:R-:W-:Y:S01]  /*330d0*/  LEA.HI.X.SX32 R39, R3, R30, 0x1, P3 ;  /* 0x0000001e03277211 */ /* 0x000fe200018f0eff */
[----:B------:R-:W-:Y:S01]  /*330e0*/  IMAD R3, R45, R28, RZ ;  /* 0x0000001c2d037224 */ /* 0x000fe200078e02ff */
[----:B------:R1:W-:Y:S01]  /*330f0*/  @P4 STG.E.U8 desc[UR24][R36.64], R43 ;  /* 0x0000002b24004986 */ /* 0x0003e2000c101118 */
[----:B------:R-:W-:-:S02]  /*33100*/  ISETP.LT.AND P3, PT, R49, UR15, !P0 ;  /* 0x0000000f31007c0c */ /* 0x000fc4000c761270 */
[----:B------:R-:W-:Y:S01]  /*33110*/  PRMT R45, R8, 0x7773, RZ ;  /* 0x00007773082d7816 */ /* 0x000fe200000000ff */
[----:B------:R2:W-:Y:S01]  /*33120*/  @P2 STG.E.U8 desc[UR24][R38.64], R47 ;  /* 0x0000002f26002986 */ /* 0x0005e2000c101118 */
[CC--:B------:R-:W-:Y:S02]  /*33130*/  IADD3 R40, P2, PT, R3.reuse, R29.reuse, RZ ;  /* 0x0000001d03287210 */ /* 0x0c0fe40007f5e0ff */
[C---:B0-----:R-:W-:Y:S02]  /*33140*/  IADD3 R34, P4, PT, R32.reuse, R29, RZ ;  /* 0x0000001d20227210 */ /* 0x041fe40007f9e0ff */
[----:B------:R-:W-:Y:S01]  /*33150*/  LEA.HI.X.SX32 R41, R3, R30, 0x1, P2 ;  /* 0x0000001e03297211 */ /* 0x000fe200010f0eff */
[----:B------:R-:W-:Y:S01]  /*33160*/  IMAD R3, R49, R28, RZ ;  /* 0x0000001c31037224 */ /* 0x000fe200078e02ff */
[----:B------:R-:W-:Y:S02]  /*33170*/  LEA.HI.X.SX32 R35, R32, R30, 0x1, P4 ;  /* 0x0000001e20237211 */ /* 0x000fe400020f0eff */
[----:B-1----:R-:W-:-:S02]  /*33180*/  LOP3.LUT R37, R0, 0xc, R33, 0xfe, !PT ;  /* 0x0000000c00257812 */ /* 0x002fc400078efe21 */
[C---:B------:R-:W-:Y:S01]  /*33190*/  LOP3.LUT R49, R0.reuse, UR26, RZ, 0xfc, !PT ;  /* 0x0000001a00317c12 */ /* 0x040fe2000f8efcff */
[----:B------:R0:W-:Y:S01]  /*331a0*/  @P1 STG.E.U8 desc[UR24][R34.64], R45 ;  /* 0x0000002d22001986 */ /* 0x0001e2000c101118 */
[----:B------:R-:W-:Y:S01]  /*331b0*/  IADD3 R36, P4, PT, R3, R29, RZ ;  /* 0x0000001d03247210 */ /* 0x000fe20007f9e0ff */
[C---:B------:R-:W-:Y:S01]  /*331c0*/  IMAD R8, R37.reuse, R28, RZ ;  /* 0x0000001c25087224 */ /* 0x040fe200078e02ff */
[----:B------:R-:W-:Y:S02]  /*331d0*/  ISETP.LT.AND P2, PT, R37, UR15, !P0 ;  /* 0x0000000f25007c0c */ /* 0x000fe4000c741270 */
[----:B------:R-:W-:Y:S02]  /*331e0*/  PRMT R43, R9, 0x7770, RZ ;  /* 0x00007770092b7816 */ /* 0x000fe400000000ff */
[----:B------:R-:W-:Y:S01]  /*331f0*/  LEA.HI.X.SX32 R37, R3, R30, 0x1, P4 ;  /* 0x0000001e03257211 */ /* 0x000fe200020f0eff */
[C---:B------:R-:W-:Y:S01]  /*33200*/  IMAD R3, R49.reuse, R28, RZ ;  /* 0x0000001c31037224 */ /* 0x040fe200078e02ff */
[----:B------:R-:W-:Y:S01]  /*33210*/  ISETP.LT.AND P1, PT, R49, UR15, !P0 ;  /* 0x0000000f31007c0c */ /* 0x000fe2000c721270 */
[----:B------:R1:W-:Y:S01]  /*33220*/  @P5 STG.E.U8 desc[UR24][R40.64], R43 ;  /* 0x0000002b28005986 */ /* 0x0003e2000c101118 */
[----:B--2---:R-:W-:-:S02]  /*33230*/  LOP3.LUT R39, R0, 0x10, R33, 0xfe, !PT ;  /* 0x0000001000277812 */ /* 0x004fc400078efe21 */
[----:B0-----:R-:W-:Y:S02]  /*33240*/  PRMT R45, R9, 0x7771, RZ ;  /* 0x00007771092d7816 */ /* 0x001fe400000000ff */
[CC--:B------:R-:W-:Y:S01]  /*33250*/  IADD3 R34, P4, PT, R8.reuse, R29.reuse, RZ ;  /* 0x0000001d08227210 */ /* 0x0c0fe20007f9e0ff */
[----:B------:R-:W-:Y:S01]  /*33260*/  IMAD R32, R39, R28, RZ ;  /* 0x0000001c27207224 */ /* 0x000fe200078e02ff */
[----:B------:R-:W-:Y:S01]  /*33270*/  IADD3 R38, P5, PT, R3, R29, RZ ;  /* 0x0000001d03267210 */ /* 0x000fe20007fbe0ff */
[----:B------:R0:W-:Y:S01]  /*33280*/  @P3 STG.E.U8 desc[UR24][R36.64], R45 ;  /* 0x0000002d24003986 */ /* 0x0001e2000c101118 */
[----:B------:R-:W-:Y:S02]  /*33290*/  ISETP.LT.AND P3, PT, R39, UR15, !P0 ;  /* 0x0000000f27007c0c */ /* 0x000fe4000c761270 */
[----:B------:R-:W-:Y:S02]  /*332a0*/  LEA.HI.X.SX32 R35, R8, R30, 0x1, P4 ;  /* 0x0000001e08237211 */ /* 0x000fe400020f0eff */
[----:B-1----:R-:W-:-:S02]  /*332b0*/  PRMT R43, R9, 0x7772, RZ ;  /* 0x00007772092b7816 */ /* 0x002fc400000000ff */
[----:B------:R-:W-:Y:S02]  /*332c0*/  LEA.HI.X.SX32 R39, R3, R30, 0x1, P5 ;  /* 0x0000001e03277211 */ /* 0x000fe400028f0eff */
[----:B------:R-:W-:Y:S01]  /*332d0*/  PRMT R41, R9, 0x7773, RZ ;  /* 0x0000777309297816 */ /* 0x000fe200000000ff */
[----:B------:R1:W-:Y:S01]  /*332e0*/  @P2 STG.E.U8 desc[UR24][R34.64], R43 ;  /* 0x0000002b22002986 */ /* 0x0003e2000c101118 */
[--C-:B------:R-:W-:Y:S02]  /*332f0*/  LOP3.LUT R3, R0, 0x12, R33.reuse, 0xfe, !PT ;  /* 0x0000001200037812 */ /* 0x100fe400078efe21 */
[----:B------:R-:W-:Y:S01]  /*33300*/  IADD3 R8, P2, PT, R32, R29, RZ ;  /* 0x0000001d20087210 */ /* 0x000fe20007f5e0ff */
[----:B------:R2:W-:Y:S01]  /*33310*/  @P1 STG.E.U8 desc[UR24][R38.64], R41 ;  /* 0x0000002926001986 */ /* 0x0005e2000c101118 */
[C---:B------:R-:W-:Y:S01]  /*33320*/  ISETP.LT.AND P1, PT, R3.reuse, UR15, !P0 ;  /* 0x0000000f03007c0c */ /* 0x040fe2000c721270 */
[----:B------:R-:W-:Y:S01]  /*33330*/  IMAD R3, R3, R28, RZ ;  /* 0x0000001c03037224 */ /* 0x000fe200078e02ff */
[----:B------:R-:W-:-:S02]  /*33340*/  LOP3.LUT R47, R0, 0x14, R33, 0xfe, !PT ;  /* 0x00000014002f7812 */ /* 0x000fc400078efe21 */
[--C-:B0-----:R-:W-:Y:S02]  /*33350*/  LOP3.LUT R45, R0, 0x16, R33.reuse, 0xfe, !PT ;  /* 0x00000016002d7812 */ /* 0x101fe400078efe21 */
[----:B------:R-:W-:Y:S01]  /*33360*/  LEA.HI.X.SX32 R9, R32, R30, 0x1, P2 ;  /* 0x0000001e20097211 */ /* 0x000fe200010f0eff */
[----:B------:R-:W-:Y:S01]  /*33370*/  IMAD R32, R47, R28, RZ ;  /* 0x0000001c2f207224 */ /* 0x000fe200078e02ff */
[----:B-1----:R-:W-:Y:S02]  /*33380*/  IADD3 R34, P5, PT, R3, R29, RZ ;  /* 0x0000001d03227210 */ /* 0x002fe40007fbe0ff */
[C---:B------:R-:W-:Y:S02]  /*33390*/  PRMT R37, R10.reuse, 0x7770, RZ ;  /* 0x000077700a257816 */ /* 0x040fe400000000ff */
[----:B------:R-:W-:Y:S02]  /*333a0*/  ISETP.LT.AND P4, PT, R47, UR15, !P0 ;  /* 0x0000000f2f007c0c */ /* 0x000fe4000c781270 */
[----:B------:R-:W-:Y:S01]  /*333b0*/  LEA.HI.X.SX32 R35, R3, R30, 0x1, P5 ;  /* 0x0000001e03237211 */ /* 0x000fe200028f0eff */
[----:B------:R-:W-:Y:S01]  /*333c0*/  IMAD R3, R45, R28, RZ ;  /* 0x0000001c2d037224 */ /* 0x000fe200078e02ff */
[----:B------:R-:W-:Y:S01]  /*333d0*/  PRMT R47, R10, 0x7771, RZ ;  /* 0x000077710a2f7816 */ /* 0x000fe200000000ff */
[----:B------:R0:W-:Y:S01]  /*333e0*/  @P3 STG.E.U8 desc[UR24][R8.64], R37 ;  /* 0x0000002508003986 */ /* 0x0001e2000c101118 */
[----:B------:R-:W-:-:S02]  /*333f0*/  LOP3.LUT R43, R0, 0x18, R33, 0xfe, !PT ;  /* 0x00000018002b7812 */ /* 0x000fc400078efe21 */
[----:B------:R-:W-:Y:S01]  /*33400*/  ISETP.LT.AND P3, PT, R45, UR15, !P0 ;  /* 0x0000000f2d007c0c */ /* 0x000fe2000c761270 */
[----:B------:R1:W-:Y:S01]  /*33410*/  @P1 STG.E.U8 desc[UR24][R34.64], R47 ;  /* 0x0000002f22001986 */ /* 0x0003e2000c101118 */
[----:B------:R-:W-:Y:S01]  /*33420*/  IADD3 R36, P1, PT, R3, R29, RZ ;  /* 0x0000001d03247210 */ /* 0x000fe20007f3e0ff */
[C---:B--2---:R-:W-:Y:S01]  /*33430*/  IMAD R39, R43.reuse, R28, RZ ;  /* 0x0000001c2b277224 */ /* 0x044fe200078e02ff */
[C---:B------:R-:W-:Y:S02]  /*33440*/  PRMT R45, R10.reuse, 0x7772, RZ ;  /* 0x000077720a2d7816 */ /* 0x040fe400000000ff */
[----:B------:R-:W-:Y:S02]  /*33450*/  ISETP.LT.AND P2, PT, R43, UR15, !P0 ;  /* 0x0000000f2b007c0c */ /* 0x000fe4000c741270 */
[----:B------:R-:W-:Y:S02]  /*33460*/  PRMT R43, R10, 0x7773, RZ ;  /* 0x000077730a2b7816 */ /* 0x000fe400000000ff */
[----:B0-----:R-:W-:-:S02]  /*33470*/  LEA.HI.X.SX32 R37, R3, R30, 0x1, P1 ;  /* 0x0000001e03257211 */ /* 0x001fc400008f0eff */
[-C--:B------:R-:W-:Y:S02]  /*33480*/  IADD3 R8, P5, PT, R32, R29.reuse, RZ ;  /* 0x0000001d20087210 */ /* 0x080fe40007fbe0ff */
[----:B------:R-:W-:Y:S02]  /*33490*/  LOP3.LUT R3, R0, 0x1a, R33, 0xfe, !PT ;  /* 0x0000001a00037812 */ /* 0x000fe400078efe21 */
[----:B------:R-:W-:Y:S02]  /*334a0*/  LEA.HI.X.SX32 R9, R32, R30, 0x1, P5 ;  /* 0x0000001e20097211 */ /* 0x000fe400028f0eff */
[C---:B------:R-:W-:Y:S01]  /*334b0*/  ISETP.LT.AND P1, PT, R3.reuse, UR15, !P0 ;  /* 0x0000000f03007c0c */ /* 0x040fe2000c721270 */
[----:B------:R-:W-:Y:S01]  /*334c0*/  IMAD R3, R3, R28, RZ ;  /* 0x0000001c03037224 */ /* 0x000fe200078e02ff */
[----:B------:R-:W-:Y:S01]  /*334d0*/  IADD3 R38, P5, PT, R39, R29, RZ ;  /* 0x0000001d27267210 */ /* 0x000fe20007fbe0ff */
[----:B------:R0:W-:Y:S01]  /*334e0*/  @P4 STG.E.U8 desc[UR24][R8.64], R45 ;  /* 0x0000002d08004986 */ /* 0x0001e2000c101118 */
[----:B------:R-:W-:-:S02]  /*334f0*/  PRMT R41, R11, 0x7770, RZ ;  /* 0x000077700b297816 */ /* 0x000fc400000000ff */
[----:B------:R-:W-:Y:S01]  /*33500*/  LEA.HI.X.SX32 R39, R39, R30, 0x1, P5 ;  /* 0x0000001e27277211 */ /* 0x000fe200028f0eff */
[----:B------:R2:W-:Y:S01]  /*33510*/  @P3 STG.E.U8 desc[UR24][R36.64], R43 ;  /* 0x0000002b24003986 */ /* 0x0005e2000c101118 */
[C---:B-1----:R-:W-:Y:S02]  /*33520*/  LOP3.LUT R47, R0.reuse, UR27, RZ, 0xfc, !PT ;  /* 0x0000001b002f7c12 */ /* 0x042fe4000f8efcff */
[----:B------:R-:W-:Y:S01]  /*33530*/  LOP3.LUT R10, R31, 0x82, RZ, 0xfc, !PT ;  /* 0x000000821f0a7812 */ /* 0x000fe200078efcff */
[----:B------:R1:W-:Y:S01]  /*33540*/  @P2 STG.E.U8 desc[UR24][R38.64], R41 ;  /* 0x0000002926002986 */ /* 0x0003e2000c101118 */
[C-C-:B------:R-:W-:Y:S01]  /*33550*/  LOP3.LUT R35, R0.reuse, 0x20, R33.reuse, 0xfe, !PT ;  /* 0x0000002000237812 */ /* 0x140fe200078efe21 */
[C---:B------:R-:W-:Y:S01]  /*33560*/  IMAD R32, R47.reuse, R28, RZ ;  /* 0x0000001c2f207224 */ /* 0x040fe200078e02ff */
[----:B------:R-:W-:Y:S02]  /*33570*/  ISETP.LT.AND P2, PT, R47, UR15, !P0 ;  /* 0x0000000f2f007c0c */ /* 0x000fe4000c741270 */
[----:B0-----:R-:W-:-:S02]  /*33580*/  LOP3.LUT R45, R0, 0x1c, R33, 0xfe, !PT ;  /* 0x0000001c002d7812 */ /* 0x001fc400078efe21 */
[-C--:B------:R-:W-:Y:S02]  /*33590*/  IADD3 R8, P4, PT, R3, R29.reuse, RZ ;  /* 0x0000001d03087210 */ /* 0x080fe40007f9e0ff */
[----:B--2---:R-:W-:Y:S02]  /*335a0*/  PRMT R43, R11, 0x7771, RZ ;  /* 0x000077710b2b7816 */ /* 0x004fe400000000ff */
[----:B------:R-:W-:Y:S01]  /*335b0*/  LEA.HI.X.SX32 R9, R3, R30, 0x1, P4 ;  /* 0x0000001e03097211 */ /* 0x000fe200020f0eff */
[C---:B------:R-:W-:Y:S01]  /*335c0*/  IMAD R3, R45.reuse, R28, RZ ;  /* 0x0000001c2d037224 */ /* 0x040fe200078e02ff */
[----:B------:R-:W-:Y:S01]  /*335d0*/  ISETP.LT.AND P4, PT, R10, UR4, !P0 ;  /* 0x000000040a007c0c */ /* 0x000fe2000c781270 */
[----:B------:R-:W0:Y:S01]  /*335e0*/  LDCU UR4, c[0x0][0x39c] ;  /* 0x00007380ff0477ac */ /* 0x000e220008000800 */
[----:B------:R-:W-:Y:S01]  /*335f0*/  ISETP.LT.AND P3, PT, R45, UR15, !P0 ;  /* 0x0000000f2d007c0c */ /* 0x000fe2000c761270 */
[----:B------:R2:W-:Y:S01]  /*33600*/  @P1 STG.E.U8 desc[UR24][R8.64], R43 ;  /* 0x0000002b08001986 */ /* 0x0005e2000c101118 */
[----:B------:R-:W-:-:S02]  /*33610*/  IADD3 R10, P1, PT, R3, R29, RZ ;  /* 0x0000001d030a7210 */ /* 0x000fc40007f3e0ff */
[C---:B-1----:R-:W-:Y:S02]  /*33620*/  PRMT R39, R11.reuse, 0x7773, RZ ;  /* 0x000077730b277816 */ /* 0x042fe400000000ff */
[----:B------:R-:W-:Y:S02]  /*33630*/  PRMT R41, R11, 0x7772, RZ ;  /* 0x000077720b297816 */ /* 0x000fe400000000ff */
[----:B------:R-:W-:Y:S02]  /*33640*/  LOP3.LUT R37, R0, 0x22, R33, 0xfe, !PT ;  /* 0x0000002200257812 */ /* 0x000fe400078efe21 */
[----:B------:R-:W-:Y:S01]  /*33650*/  LEA.HI.X.SX32 R11, R3, R30, 0x1, P1 ;  /* 0x0000001e030b7211 */ /* 0x000fe200008f0eff */
[CC--:B------:R-:W-:Y:S01]  /*33660*/  IMAD R3, R35.reuse, R28.reuse, RZ ;  /* 0x0000001c23037224 */ /* 0x0c0fe200078e02ff */
[C---:B------:R-:W-:Y:S02]  /*33670*/  IADD3 R34, P1, PT, R32.reuse, R29, RZ ;  /* 0x0000001d20227210 */ /* 0x040fe40007f3e0ff */
[----:B------:R-:W-:Y:S01]  /*33680*/  ISETP.LT.AND P5, PT, R35, UR15, !P0 ;  /* 0x0000000f23007c0c */ /* 0x000fe2000c7a1270 */
[----:B------:R1:W-:Y:S01]  /*33690*/  @P3 STG.E.U8 desc[UR24][R10.64], R41 ;  /* 0x000000290a003986 */ /* 0x0003e2000c101118 */
[C---:B------:R-:W-:Y:S01]  /*336a0*/  ISETP.LT.AND P6, PT, R37.reuse, UR15, !P0 ;  /* 0x0000000f25007c0c */ /* 0x040fe2000c7c1270 */
[----:B------:R-:W-:Y:S01]  /*336b0*/  IMAD R37, R37, R28, RZ ;  /* 0x0000001c25257224 */ /* 0x000fe200078e02ff */
[----:B------:R-:W-:-:S02]  /*336c0*/  LEA.HI.X.SX32 R35, R32, R30, 0x1, P1 ;  /* 0x0000001e20237211 */ /* 0x000fc400008f0eff */
[-C--:B--2---:R-:W-:Y:S02]  /*336d0*/  IADD3 R8, P1, PT, R3, R29.reuse, RZ ;  /* 0x0000001d03087210 */ /* 0x084fe40007f3e0ff */
[----:B------:R-:W-:Y:S01]  /*336e0*/  IADD3 R36, P3, PT, R37, R29, RZ ;  /* 0x0000001d25247210 */ /* 0x000fe20007f7e0ff */
[----:B------:R-:W-:Y:S01]  /*336f0*/  @P2 STG.E.U8 desc[UR24][R34.64], R39 ;  /* 0x0000002722002986 */ /* 0x000fe2000c101118 */
[-C--:B------:R-:W-:Y:S02]  /*33700*/  LEA.HI.X.SX32 R9, R3, R30.reuse, 0x1, P1 ;  /* 0x0000001e03097211 */ /* 0x080fe400008f0eff */
[C-C-:B------:R-:W-:Y:S02]  /*33710*/  LOP3.LUT R3, R0.reuse, 0x24, R33.reuse, 0xfe, !PT ;  /* 0x0000002400037812 */ /* 0x140fe400078efe21 */
[----:B------:R-:W-:Y:S02]  /*33720*/  LEA.HI.X.SX32 R37, R37, R30, 0x1, P3 ;  /* 0x0000001e25257211 */ /* 0x000fe400018f0eff */
[----:B-1----:R-:W-:-:S02]  /*33730*/  LOP3.LUT R11, R0, 0x26, R33, 0xfe, !PT ;  /* 0x00000026000b7812 */ /* 0x002fc400078efe21 */
[C---:B------:R-:W-:Y:S02]  /*33740*/  PRMT R45, R16.reuse, 0x7770, RZ ;  /* 0x00007770102d7816 */ /* 0x040fe400000000ff */
[C---:B0-----:R-:W-:Y:S01]  /*33750*/  ISETP.LT.AND P3, PT, R3.reuse, UR4, !P0 ;  /* 0x0000000403007c0c */ /* 0x041fe2000c761270 */
[----:B------:R-:W0:Y:S01]  /*33760*/  LDCU UR4, c[0x0][0x39c] ;  /* 0x00007380ff0477ac */ /* 0x000e220008000800 */
[----:B------:R-:W-:Y:S01]  /*33770*/  PRMT R43, R16, 0x7771, RZ ;  /* 0x00007771102b7816 */ /* 0x000fe200000000ff */
[-C--:B------:R-:W-:Y:S01]  /*33780*/  IMAD R3, R3, R28.reuse, RZ ;  /* 0x0000001c03037224 */ /* 0x080fe200078e02ff */
[----:B------:R-:W-:Y:S01]  /*33790*/  LOP3.LUT R41, R0, 0x28, R33, 0xfe, !PT ;  /* 0x0000002800297812 */ /* 0x000fe200078efe21 */
[----:B------:R1:W-:Y:S01]  /*337a0*/  @P5 STG.E.U8 desc[UR24][R8.64], R45 ;  /* 0x0000002d08005986 */ /* 0x0003e2000c101118 */
[C---:B------:R-:W-:Y:S01]  /*337b0*/  ISETP.LT.AND P2, PT, R11.reuse, UR5, !P0 ;  /* 0x000000050b007c0c */ /* 0x040fe2000c741270 */
[-C--:B------:R-:W-:Y:S01]  /*337c0*/  IMAD R11, R11, R28.reuse, RZ ;  /* 0x0000001c0b0b7224 */ /* 0x080fe200078e02ff */
[----:B------:R-:W2:Y:S01]  /*337d0*/  LDCU UR5, c[0x0][0x39c] ;  /* 0x00007380ff0577ac */ /* 0x000ea20008000800 */
[----:B------:R0:W-:Y:S01]  /*337e0*/  @P6 STG.E.U8 desc[UR24][R36.64], R43 ;  /* 0x0000002b24006986 */ /* 0x0001e2000c101118 */
[C---:B------:R-:W-:Y:S01]  /*337f0*/  IMAD R32, R41.reuse, R28, RZ ;  /* 0x0000001c29207224 */ /* 0x040fe200078e02ff */
[----:B---3--:R-:W-:Y:S01]  /*33800*/  ISETP.LT.AND P1, PT, R41, UR6, !P0 ;  /* 0x0000000629007c0c */ /* 0x008fe2000c721270 */
[----:B------:R-:W3:Y:S01]  /*33810*/  LDCU UR6, c[0x0][0x39c] ;  /* 0x00007380ff0677ac */ /* 0x000ee20008000800 */
[----:B------:R-:W-:-:S02]  /*33820*/  IADD3 R10, P5, PT, R11, R29, RZ ;  /* 0x0000001d0b0a7210 */ /* 0x000fc40007fbe0ff */
[----:B------:R-:W-:Y:S02]  /*33830*/  PRMT R41, R16, 0x7772, RZ ;  /* 0x0000777210297816 */ /* 0x000fe400000000ff */
[-C--:B-1----:R-:W-:Y:S02]  /*33840*/  IADD3 R8, P6, PT, R3, R29.reuse, RZ ;  /* 0x0000001d03087210 */ /* 0x082fe40007fde0ff */
[-C--:B------:R-:W-:Y:S02]  /*33850*/  LEA.HI.X.SX32 R11, R11, R30.reuse, 0x1, P5 ;  /* 0x0000001e0b0b7211 */ /* 0x080fe400028f0eff */
[----:B------:R-:W-:Y:S02]  /*33860*/  LEA.HI.X.SX32 R9, R3, R30, 0x1, P6 ;  /* 0x0000001e03097211 */ /* 0x000fe400030f0eff */
[----:B------:R-:W-:Y:S02]  /*33870*/  IADD3 R34, P6, PT, R32, R29, RZ ;  /* 0x0000001d20227210 */ /* 0x000fe40007fde0ff */
[----:B------:R-:W-:Y:S01]  /*33880*/  PRMT R39, R16, 0x7773, RZ ;  /* 0x0000777310277816 */ /* 0x000fe200000000ff */
[----:B------:R-:W-:Y:S01]  /*33890*/  @P3 STG.E.U8 desc[UR24][R8.64], R41 ;  /* 0x0000002908003986 */ /* 0x000fe2000c101118 */
[----:B------:R-:W-:-:S02]  /*338a0*/  LOP3.LUT R45, R0, 0x2c, R33, 0xfe, !PT ;  /* 0x0000002c002d7812 */ /* 0x000fc400078efe21 */
[----:B------:R-:W-:Y:S01]  /*338b0*/  LEA.HI.X.SX32 R35, R32, R30, 0x1, P6 ;  /* 0x0000001e20237211 */ /* 0x000fe200030f0eff */
[----:B------:R1:W-:Y:S01]  /*338c0*/  @P2 STG.E.U8 desc[UR24][R10.64], R39 ;  /* 0x000000270a002986 */ /* 0x0003e2000c101118 */
[----:B0-----:R-:W-:Y:S01]  /*338d0*/  PRMT R37, R17, 0x7770, RZ ;  /* 0x0000777011257816 */ /* 0x001fe200000000ff */
[CC--:B------:R-:W-:Y:S01]  /*338e0*/  IMAD R16, R45.reuse, R28.reuse, RZ ;  /* 0x0000001c2d107224 */ /* 0x0c0fe200078e02ff */
[C---:B------:R-:W-:Y:S02]  /*338f0*/  LOP3.LUT R3, R0.reuse, 0x2a, R33, 0xfe, !PT ;  /* 0x0000002a00037812 */ /* 0x040fe400078efe21 */
[----:B------:R-:W-:Y:S01]  /*33900*/  LOP3.LUT R43, R0, UR28, RZ, 0xfc, !PT ;  /* 0x0000001c002b7c12 */ /* 0x000fe2000f8efcff */
[----:B------:R0:W-:Y:S01]  /*33910*/  @P1 STG.E.U8 desc[UR24][R34.64], R37 ;  /* 0x0000002522001986 */ /* 0x0001e2000c101118 */
[----:B------:R-:W-:Y:S01]  /*33920*/  ISETP.LT.AND P2, PT, R45, UR4, !P0 ;  /* 0x000000042d007c0c */ /* 0x000fe2000c741270 */
[----:B------:R-:W3:Y:S01]  /*33930*/  LDCU UR4, c[0x0][0x39c] ;  /* 0x00007380ff0477ac */ /* 0x000ee20008000800 */
[C---:B----4-:R-:W-:Y:S01]  /*33940*/  ISETP.LT.AND P3, PT, R3.reuse, UR8, !P0 ;  /* 0x0000000803007c0c */ /* 0x050fe2000c761270 */
[-C--:B------:R-:W-:Y:S01]  /*33950*/  IMAD R3, R3, R28.reuse, RZ ;  /* 0x0000001c03037224 */ /* 0x080fe200078e02ff */
[C---:B--2---:R-:W-:Y:S01]  /*33960*/  ISETP.LT.AND P1, PT, R43.reuse, UR5, !P0 ;  /* 0x000000052b007c0c */ /* 0x044fe2000c721270 */
[----:B------:R-:W2:Y:S01]  /*33970*/  LDCU UR5, c[0x0][0x39c] ;  /* 0x00007380ff0577ac */ /* 0x000ea20008000800 */
[----:B------:R-:W-:Y:S01]  /*33980*/  IMAD R32, R43, R28, RZ ;  /* 0x0000001c2b207224 */ /* 0x000fe200078e02ff */
[----:B-1----:R-:W-:-:S02]  /*33990*/  IADD3 R10, P5, PT, R16, R29, RZ ;  /* 0x0000001d100a7210 */ /* 0x002fc40007fbe0ff */
[-C--:B------:R-:W-:Y:S01]  /*339a0*/  IADD3 R8, P6, PT, R3, R29.reuse, RZ ;  /* 0x0000001d03087210 */ /* 0x080fe20007fde0ff */
[----:B------:R-:W1:Y:S01]  /*339b0*/  LDCU UR8, c[0x0][0x39c] ;  /* 0x00007380ff0877ac */ /* 0x000e620008000800 */
[----:B------:R-:W-:Y:S02]  /*339c0*/  PRMT R41, R17, 0x7771, RZ ;  /* 0x0000777111297816 */ /* 0x000fe400000000ff */
[-C--:B------:R-:W-:Y:S02]  /*339d0*/  LEA.HI.X.SX32 R9, R3, R30.reuse, 0x1, P6 ;  /* 0x0000001e03097211 */ /* 0x080fe400030f0eff */
[----:B0-----:R-:W-:Y:S02]  /*339e0*/  IADD3 R34, P6, PT, R32, R29, RZ ;  /* 0x0000001d20227210 */ /* 0x001fe40007fde0ff */
[----:B------:R-:W-:Y:S01]  /*339f0*/  LEA.HI.X.SX32 R11, R16, R30, 0x1, P5 ;  /* 0x0000001e100b7211 */ /* 0x000fe200028f0eff */
[----:B------:R0:W-:Y:S01]  /*33a00*/  @P3 STG.E.U8 desc[UR24][R8.64], R41 ;  /* 0x0000002908003986 */ /* 0x0001e2000c101118 */
[----:B------:R-:W-:-:S02]  /*33a10*/  PRMT R39, R17, 0x7772, RZ ;  /* 0x0000777211277816 */ /* 0x000fc400000000ff */
[C-C-:B------:R-:W-:Y:S02]  /*33a20*/  LOP3.LUT R3, R0.reuse, 0x30, R33.reuse, 0xfe, !PT ;  /* 0x0000003000037812 */ /* 0x140fe400078efe21 */
[----:B------:R-:W-:Y:S01]  /*33a30*/  PRMT R37, R17, 0x7773, RZ ;  /* 0x0000777311257816 */ /* 0x000fe200000000ff */
[----:B------:R4:W-:Y:S01]  /*33a40*/  @P2 STG.E.U8 desc[UR24][R10.64], R39 ;  /* 0x000000270a002986 */ /* 0x0009e2000c101118 */
[--C-:B------:R-:W-:Y:S02]  /*33a50*/  LOP3.LUT R17, R0, 0x32, R33.reuse, 0xfe, !PT ;  /* 0x0000003200117812 */ /* 0x100fe400078efe21 */
[----:B------:R-:W-:Y:S02]  /*33a60*/  LEA.HI.X.SX32 R35, R32, R30, 0x1, P6 ;  /* 0x0000001e20237211 */ /* 0x000fe400030f0eff */
[C---:B---3--:R-:W-:Y:S01]  /*33a70*/  ISETP.LT.AND P3, PT, R3.reuse, UR6, !P0 ;  /* 0x0000000603007c0c */ /* 0x048fe2000c761270 */
[-C--:B------:R-:W-:Y:S01]  /*33a80*/  IMAD R3, R3, R28.reuse, RZ ;  /* 0x0000001c03037224 */ /* 0x080fe200078e02ff */
[----:B------:R-:W-:Y:S01]  /*33a90*/  LOP3.LUT R43, R0, 0x34, R33, 0xfe, !PT ;  /* 0x00000034002b7812 */ /* 0x000fe200078efe21 */
[----:B------:R3:W-:Y:S01]  /*33aa0*/  @P1 STG.E.U8 desc[UR24][R34.64], R37 ;  /* 0x0000002522001986 */ /* 0x0007e2000c101118 */
[----:B------:R-:W-:Y:S01]  /*33ab0*/  ISETP.LT.AND P2, PT, R17, UR4, !P0 ;  /* 0x0000000411007c0c */ /* 0x000fe2000c741270 */
[----:B------:R-:W1:Y:S01]  /*33ac0*/  LDCU UR4, c[0x0][0x39c] ;  /* 0x00007380ff0477ac */ /* 0x000e620008000800 */
[----:B--2---:R-:W-:Y:S01]  /*33ad0*/  ISETP.LT.AND P1, PT, R43, UR5, !P0 ;  /* 0x000000052b007c0c */ /* 0x004fe2000c721270 */
[-C--:B------:R-:W-:Y:S01]  /*33ae0*/  IMAD R17, R17, R28.reuse, RZ ;  /* 0x0000001c11117224 */ /* 0x080fe200078e02ff */
[----:B0-----:R-:W-:Y:S01]  /*33af0*/  IADD3 R8, P6, PT, R3, R29, RZ ;  /* 0x0000001d03087210 */ /* 0x001fe20007fde0ff */
[----:B------:R-:W0:Y:S01]  /*33b00*/  LDCU UR5, c[0x0][0x39c] ;  /* 0x00007380ff0577ac */ /* 0x000e220008000800 */
[----:B------:R-:W-:Y:S01]  /*33b10*/  IMAD R32, R43, R28, RZ ;  /* 0x0000001c2b207224 */ /* 0x000fe200078e02ff */
[----:B----4-:R-:W-:-:S02]  /*33b20*/  PRMT R39, R18, 0x7770, RZ ;  /* 0x0000777012277816 */ /* 0x010fc400000000ff */
[-C--:B------:R-:W-:Y:S01]  /*33b30*/  LEA.HI.X.SX32 R9, R3, R30.reuse, 0x1, P6 ;  /* 0x0000001e03097211 */ /* 0x080fe200030f0eff */
[----:B------:R-:W2:Y:S01]  /*33b40*/  LDCU UR6, c[0x0][0x39c] ;  /* 0x00007380ff0677ac */ /* 0x000ea20008000800 */
[CC--:B------:R-:W-:Y:S02]  /*33b50*/  IADD3 R10, P5, PT, R17.reuse, R29.reuse, RZ ;  /* 0x0000001d110a7210 */ /* 0x0c0fe40007fbe0ff */
[----:B------:R-:W-:Y:S01]  /*33b60*/  LOP3.LUT R3, R0, 0x36, R33, 0xfe, !PT ;  /* 0x0000003600037812 */ /* 0x000fe200078efe21 */
[----:B------:R4:W-:Y:S01]  /*33b70*/  @P3 STG.E.U8 desc[UR24][R8.64], R39 ;  /* 0x0000002708003986 */ /* 0x0009e2000c101118 */
[----:B------:R-:W-:Y:S02]  /*33b80*/  IADD3 R16, P6, PT, R32, R29, RZ ;  /* 0x0000001d20107210 */ /* 0x000fe40007fde0ff */
[----:B------:R-:W-:Y:S02]  /*33b90*/  LEA.HI.X.SX32 R11, R17, R30, 0x1, P5 ;  /* 0x0000001e110b7211 */ /* 0x000fe400028f0eff */
[----:B---3--:R-:W-:-:S02]  /*33ba0*/  PRMT R37, R18, 0x7771, RZ ;  /* 0x0000777112257816 */ /* 0x008fc400000000ff */
[C---:B-1----:R-:W-:Y:S01]  /*33bb0*/  ISETP.LT.AND P3, PT, R3.reuse, UR8, !P0 ;  /* 0x0000000803007c0c */ /* 0x042fe2000c761270 */
[----:B------:R-:W-:Y:S01]  /*33bc0*/  IMAD R3, R3, R28, RZ ;  /* 0x0000001c03037224 */ /* 0x000fe200078e02ff */
[--C-:B------:R-:W-:Y:S01]  /*33bd0*/  LOP3.LUT R43, R0, 0x38, R33.reuse, 0xfe, !PT ;  /* 0x00000038002b7812 */ /* 0x100fe200078efe21 */
[----:B------:R1:W-:Y:S01]  /*33be0*/  @P2 STG.E.U8 desc[UR24][R10.64], R37 ;  /* 0x000000250a002986 */ /* 0x0003e2000c101118 */
[----:B------:R-:W-:Y:S01]  /*33bf0*/  LEA.HI.X.SX32 R17, R32, R30, 0x1, P6 ;  /* 0x0000001e20117211 */ /* 0x000fe200030f0eff */
[----:B------:R-:W3:Y:S01]  /*33c00*/  LDCU UR8, c[0x0][0x39c] ;  /* 0x00007380ff0877ac */ /* 0x000ee20008000800 */
[----:B------:R-:W-:Y:S01]  /*33c10*/  PRMT R35, R18, 0x7772, RZ ;  /* 0x0000777212237816 */ /* 0x000fe200000000ff */
[CC--:B------:R-:W-:Y:S01]  /*33c20*/  IMAD R32, R43.reuse, R28.reuse, RZ ;  /* 0x0000001c2b207224 */ /* 0x0c0fe200078e02ff */
[----:B------:R-:W-:Y:S02]  /*33c30*/  LOP3.LUT R41, R0, 0x3a, R33, 0xfe, !PT ;  /* 0x0000003a00297812 */ /* 0x000fe400078efe21 */
[----:B------:R-:W-:Y:S01]  /*33c40*/  ISETP.LT.AND P2, PT, R43, UR4, !P0 ;  /* 0x000000042b007c0c */ /* 0x000fe2000c741270 */
[----:B------:R-:W2:Y:S01]  /*33c50*/  LDCU UR4, c[0x0][0x39c] ;  /* 0x00007380ff0477ac */ /* 0x000ea20008000800 */
[----:B----4-:R-:W-:Y:S01]  /*33c60*/  IADD3 R8, P6, PT, R3, R29, RZ ;  /* 0x0000001d03087210 */ /* 0x010fe20007fde0ff */
[----:B------:R4:W-:Y:S01]  /*33c70*/  @P1 STG.E.U8 desc[UR24][R16.64], R35 ;  /* 0x0000002310001986 */ /* 0x0009e2000c101118 */
[C---:B------:R-:W-:Y:S01]  /*33c80*/  IMAD R34, R41.reuse, R28, RZ ;  /* 0x0000001c29227224 */ /* 0x040fe200078e02ff */
[----:B0-----:R-:W-:Y:S01]  /*33c90*/  ISETP.LT.AND P1, PT, R41, UR5, !P0 ;  /* 0x0000000529007c0c */ /* 0x001fe2000c721270 */
[----:B------:R-:W0:Y:S01]  /*33ca0*/  LDCU UR5, c[0x0][0x39c] ;  /* 0x00007380ff0577ac */ /* 0x000e220008000800 */
[----:B------:R-:W-:-:S02]  /*33cb0*/  LEA.HI.X.SX32 R9, R3, R30, 0x1, P6 ;  /* 0x0000001e03097211 */ /* 0x000fc400030f0eff */
[-C--:B-1----:R-:W-:Y:S02]  /*33cc0*/  IADD3 R10, P5, PT, R32, R29.reuse, RZ ;  /* 0x0000001d200a7210 */ /* 0x082fe40007fbe0ff */
[----:B------:R-:W-:Y:S02]  /*33cd0*/  PRMT R3, R18, 0x7773, RZ ;  /* 0x0000777312037816 */ /* 0x000fe400000000ff */
[----:B------:R-:W-:Y:S02]  /*33ce0*/  LOP3.LUT R41, R0, 0x3c, R33, 0xfe, !PT ;  /* 0x0000003c00297812 */ /* 0x000fe400078efe21 */
[----:B----4-:R-:W-:Y:S01]  /*33cf0*/  IADD3 R16, P6, PT, R34, R29, RZ ;  /* 0x0000001d22107210 */ /* 0x010fe20007fde0ff */
[----:B------:R1:W-:Y:S01]  /*33d00*/  @P3 STG.E.U8 desc[UR24][R8.64], R3 ;  /* 0x0000000308003986 */ /* 0x0003e2000c101118 */
[----:B------:R-:W-:Y:S02]  /*33d10*/  LEA.HI.X.SX32 R11, R32, R30, 0x1, P5 ;  /* 0x0000001e200b7211 */ /* 0x000fe400028f0eff */
[----:B------:R-:W-:-:S02]  /*33d20*/  PRMT R37, R19, 0x7770, RZ ;  /* 0x0000777013257816 */ /* 0x000fc400000000ff */
[----:B------:R-:W-:Y:S02]  /*33d30*/  LEA.HI.X.SX32 R17, R34, R30, 0x1, P6 ;  /* 0x0000001e22117211 */ /* 0x000fe400030f0eff */
[----:B------:R-:W-:Y:S01]  /*33d40*/  PRMT R35, R19, 0x7771, RZ ;  /* 0x0000777113237816 */ /* 0x000fe200000000ff */
[----:B------:R4:W-:Y:S01]  /*33d50*/  @P2 STG.E.U8 desc[UR24][R10.64], R37 ;  /* 0x000000250a002986 */ /* 0x0009e2000c101118 */
[C---:B------:R-:W-:Y:S02]  /*33d60*/  LOP3.LUT R39, R0.reuse, UR29, RZ, 0xfc, !PT ;  /* 0x0000001d00277c12 */ /* 0x040fe4000f8efcff */
[C---:B--2---:R-:W-:Y:S01]  /*33d70*/  ISETP.LT.AND P3, PT, R41.reuse, UR4, !P0 ;  /* 0x0000000429007c0c */ /* 0x044fe2000c761270 */
[-C--:B-1----:R-:W-:Y:S01]  /*33d80*/  IMAD R3, R41, R28.reuse, RZ ;  /* 0x0000001c29037224 */ /* 0x082fe200078e02ff */
[----:B------:R-:W-:Y:S01]  /*33d90*/  LOP3.LUT R9, R0, 0x40, R33, 0xfe, !PT ;  /* 0x0000004000097812 */ /* 0x000fe200078efe21 */
[----:B------:R1:W-:Y:S01]  /*33da0*/  @P1 STG.E.U8 desc[UR24][R16.64], R35 ;  /* 0x0000002310001986 */ /* 0x0003e2000c101118 */
[C---:B0-----:R-:W-:Y:S01]  /*33db0*/  ISETP.LT.AND P2, PT, R39.reuse, UR5, !P0 ;  /* 0x0000000527007c0c */ /* 0x041fe2000c741270 */
[----:B------:R-:W-:Y:S01]  /*33dc0*/  IMAD R18, R39, R28, RZ ;  /* 0x0000001c27127224 */ /* 0x000fe200078e02ff */
[----:B------:R-:W-:Y:S01]  /*33dd0*/  IADD3 R8, P6, PT, R3, R29, RZ ;  /* 0x0000001d03087210 */ /* 0x000fe20007fde0ff */
[----:B------:R-:W0:Y:S01]  /*33de0*/  LDCU UR4, c[0x0][0x39c] ;  /* 0x00007380ff0477ac */ /* 0x000e220008000800 */
[----:B------:R-:W-:-:S02]  /*33df0*/  ISETP.LT.AND P1, PT, R9, UR6, !P0 ;  /* 0x0000000609007c0c */ /* 0x000fc4000c721270 */
[-C--:B----4-:R-:W-:Y:S01]  /*33e00*/  IADD3 R10, P5, PT, R18, R29.reuse, RZ ;  /* 0x0000001d120a7210 */ /* 0x090fe20007fbe0ff */
[----:B------:R-:W2:Y:S01]  /*33e10*/  LDCU UR5, c[0x0][0x39c] ;  /* 0x00007380ff0577ac */ /* 0x000ea20008000800 */
[--C-:B------:R-:W-:Y:S02]  /*33e20*/  LOP3.LUT R41, R0, 0x44, R33.reuse, 0xfe, !PT ;  /* 0x0000004400297812 */ /* 0x100fe400078efe21 */
[----:B------:R-:W-:Y:S01]  /*33e30*/  LEA.HI.X.SX32 R11, R18, R30, 0x1, P5 ;  /* 0x0000001e120b7211 */ /* 0x000fe200028f0eff */
[----:B-1----:R-:W-:Y:S01]  /*33e40*/  IMAD R17, R9, R28, RZ ;  /* 0x0000001c09117224 */ /* 0x002fe200078e02ff */
[----:B------:R-:W-:Y:S01]  /*33e50*/  LEA.HI.X.SX32 R9, R3, R30, 0x1, P6 ;  /* 0x0000001e03097211 */ /* 0x000fe200030f0eff */
[----:B------:R-:W1:Y:S01]  /*33e60*/  LDCU UR6, c[0x0][0x39c] ;  /* 0x00007380ff0677ac */ /* 0x000e620008000800 */
[----:B------:R-:W-:Y:S02]  /*33e70*/  LOP3.LUT R3, R0, 0x42, R33, 0xfe, !PT ;  /* 0x0000004200037812 */ /* 0x000fe400078efe21 */
[----:B------:R-:W-:-:S02]  /*33e80*/  IADD3 R16, P6, PT, R17, R29, RZ ;  /* 0x0000001d11107210 */ /* 0x000fc40007fde0ff */
[----:B------:R-:W-:Y:S02]  /*33e90*/  PRMT R35, R19, 0x7773, RZ ;  /* 0x0000777313237816 */ /* 0x000fe400000000ff */
[----:B------:R-:W-:Y:S02]  /*33ea0*/  LEA.HI.X.SX32 R17, R17, R30, 0x1, P6 ;  /* 0x0000001e11117211 */ /* 0x000fe400030f0eff */
[----:B------:R-:W-:Y:S02]  /*33eb0*/  PRMT R19, R19, 0x7772, RZ ;  /* 0x0000777213137816 */ /* 0x000fe400000000ff */
[C---:B---3--:R-:W-:Y:S01]  /*33ec0*/  ISETP.LT.AND P6, PT, R3.reuse, UR8, !P0 ;  /* 0x0000000803007c0c */ /* 0x048fe2000c7c1270 */
[----:B------:R-:W-:Y:S01]  /*33ed0*/  IMAD R3, R3, R28, RZ ;  /* 0x0000001c03037224 */ /* 0x000fe200078e02ff */
[----:B------:R-:W-:Y:S01]  /*33ee0*/  LOP3.LUT R39, R0, 0x46, R33, 0xfe, !PT ;  /* 0x0000004600277812 */ /* 0x000fe200078efe21 */
[----:B------:R3:W-:Y:S01]  /*33ef0*/  @P3 STG.E.U8 desc[UR24][R8.64], R19 ;  /* 0x0000001308003986 */ /* 0x0007e2000c101118 */
[----:B------:R-:W-:Y:S01]  /*33f00*/  PRMT R37, R24, 0x7770, RZ ;  /* 0x0000777018257816 */ /* 0x000fe200000000ff */
[----:B------:R-:W4:Y:S01]  /*33f10*/  LDCU UR8, c[0x0][0x39c] ;  /* 0x00007380ff0877ac */ /* 0x000f220008000800 */
[----:B------:R-:W-:Y:S01]  /*33f20*/  ISETP.LT.AND P3, PT, R41, UR9, !P0 ;  /* 0x0000000929007c0c */ /* 0x000fe2000c761270 */
[----:B------:R1:W-:Y:S01]  /*33f30*/  @P2 STG.E.U8 desc[UR24][R10.64], R35 ;  /* 0x000000230a002986 */ /* 0x0003e2000c101118 */
[----:B0-----:R-:W-:Y:S01]  /*33f40*/  ISETP.LT.AND P2, PT, R39, UR4, !P0 ;  /* 0x0000000427007c0c */ /* 0x001fe2000c741270 */
[----:B------:R-:W0:Y:S01]  /*33f50*/  LDCU UR4, c[0x0][0x39c] ;  /* 0x00007380ff0477ac */ /* 0x000e220008000800 */
[C---:B------:R-:W-:Y:S01]  /*33f60*/  PRMT R49, R26.reuse, 0x7770, RZ ;  /* 0x000077701a317816 */ /* 0x040fe200000000ff */
[----:B------:R0:W-:Y:S01]  /*33f70*/  @P1 STG.E.U8 desc[UR24][R16.64], R37 ;  /* 0x0000002510001986 */ /* 0x0001e2000c101118 */
[C---:B------:R-:W-:Y:S01]  /*33f80*/  PRMT R47, R26.reuse, 0x7771, RZ ;  /* 0x000077711a2f7816 */ /* 0x040fe200000000ff */
[----:B------:R-:W4:Y:S01]  /*33f90*/  LDCU UR9, c[0x0][0x39c] ;  /* 0x00007380ff0977ac */ /* 0x000f220008000800 */
[----:B------:R-:W-:-:S02]  /*33fa0*/  PRMT R45, R26, 0x7772, RZ ;  /* 0x000077721a2d7816 */ /* 0x000fc400000000ff */
[-C--:B---3--:R-:W-:Y:S02]  /*33fb0*/  IADD3 R8, P5, PT, R3, R29.reuse, RZ ;  /* 0x0000001d03087210 */ /* 0x088fe40007fbe0ff */
[----:B------:R-:W-:Y:S01]  /*33fc0*/  LOP3.LUT R19, R0, 0x48, R33, 0xfe, !PT ;  /* 0x0000004800137812 */ /* 0x000fe200078efe21 */
[----:B-1----:R-:W-:Y:S01]  /*33fd0*/  IMAD R11, R41, R28, RZ ;  /* 0x0000001c290b7224 */ /* 0x002fe200078e02ff */
[----:B------:R-:W-:Y:S01]  /*33fe0*/  LEA.HI.X.SX32 R9, R3, R30, 0x1, P5 ;  /* 0x0000001e03097211 */ /* 0x000fe200028f0eff */
[-C--:B------:R-:W-:Y:S01]  /*33ff0*/  IMAD R3, R39, R28.reuse, RZ ;  /* 0x0000001c27037224 */ /* 0x080fe200078e02ff */
[----:B------:R-:W-:Y:S02]  /*34000*/  PRMT R35, R24, 0x7771, RZ ;  /* 0x0000777118237816 */ /* 0x000fe400000000ff */
[C---:B--2---:R-:W-:Y:S01]  /*34010*/  ISETP.LT.AND P1, PT, R19.reuse, UR5, !P0 ;  /* 0x0000000513007c0c */ /* 0x044fe2000c721270 */
[----:B------:R-:W-:Y:S01]  /*34020*/  IMAD R19, R19, R28, RZ ;  /* 0x0000001c13137224 */ /* 0x000fe200078e02ff */
[-C--:B------:R-:W-:Y:S01]  /*34030*/  IADD3 R10, P5, PT, R11, R29.reuse, RZ ;  /* 0x0000001d0b0a7210 */ /* 0x080fe20007fbe0ff */
[----:B------:R1:W-:Y:S01]  /*34040*/  @P6 STG.E.U8 desc[UR24][R8.64], R35 ;  /* 0x0000002308006986 */ /* 0x0003e2000c101118 */
[----:B------:R-:W2:Y:S01]  /*34050*/  LDCU UR5, c[0x0][0x39c] ;  /* 0x00007380ff0577ac */ /* 0x000ea20008000800 */
[----:B0-----:R-:W-:-:S02]  /*34060*/  IADD3 R16, P6, PT, R3, R29, RZ ;  /* 0x0000001d03107210 */ /* 0x001fc40007fde0ff */
[-C--:B------:R-:W-:Y:S02]  /*34070*/  LEA.HI.X.SX32 R11, R11, R30.reuse, 0x1, P5 ;  /* 0x0000001e0b0b7211 */ /* 0x080fe400028f0eff */
[----:B------:R-:W-:Y:S02]  /*34080*/  IADD3 R18, P5, PT, R19, R29, RZ ;  /* 0x0000001d13127210 */ /* 0x000fe40007fbe0ff */
[-C--:B------:R-:W-:Y:S01]  /*34090*/  LEA.HI.X.SX32 R17, R3, R30.reuse, 0x1, P6 ;  /* 0x0000001e03117211 */ /* 0x080fe200030f0eff */
[----:B------:R-:W-:Y:S01]  /*340a0*/  @P3 STG.E.U8 desc[UR24][R10.64], R59 ;  /* 0x0000003b0a003986 */ /* 0x000fe2000c101118 */
[----:B------:R-:W-:Y:S02]  /*340b0*/  LOP3.LUT R3, R0, 0x4a, R33, 0xfe, !PT ;  /* 0x0000004a00037812 */ /* 0x000fe400078efe21 */
[----:B------:R-:W-:Y:S01]  /*340c0*/  LEA.HI.X.SX32 R19, R19, R30, 0x1, P5 ;  /* 0x0000001e13137211 */ /* 0x000fe200028f0eff */
[----:B------:R0:W-:Y:S01]  /*340d0*/  @P2 STG.E.U8 desc[UR24][R16.64], R57 ;  /* 0x0000003910002986 */ /* 0x0001e2000c101118 */
[----:B-1----:R-:W-:-:S02]  /*340e0*/  PRMT R35, R27, 0x7773, RZ ;  /* 0x000077731b237816 */ /* 0x002fc400000000ff */
[C---:B------:R-:W-:Y:S01]  /*340f0*/  PRMT R37, R27.reuse, 0x7772, RZ ;  /* 0x000077721b257816 */ /* 0x040fe200000000ff */
[----:B------:R1:W-:Y:S01]  /*34100*/  @P1 STG.E.U8 desc[UR24][R18.64], R25 ;  /* 0x0000001912001986 */ /* 0x0003e2000c101118 */
[C---:B------:R-:W-:Y:S02]  /*34110*/  PRMT R39, R27.reuse, 0x7771, RZ ;  /* 0x000077711b277816 */ /* 0x040fe400000000ff */
[----:B------:R-:W-:Y:S02]  /*34120*/  PRMT R41, R27, 0x7770, RZ ;  /* 0x000077701b297816 */ /* 0x000fe400000000ff */
[C---:B------:R-:W-:Y:S01]  /*34130*/  ISETP.LT.AND P5, PT, R3.reuse, UR6, !P0 ;  /* 0x0000000603007c0c */ /* 0x040fe2000c7a1270 */
[----:B------:R-:W-:Y:S01]  /*34140*/  IMAD R3, R3, R28, RZ ;  /* 0x0000001c03037224 */ /* 0x000fe200078e02ff */
[C---:B------:R-:W-:Y:S01]  /*34150*/  LOP3.LUT R27, R0.reuse, 0x4c, R33, 0xfe, !PT ;  /* 0x0000004c001b7812 */ /* 0x040fe200078efe21 */
[----:B------:R-:W3:Y:S01]  /*34160*/  LDCU UR6, c[0x0][0x39c] ;  /* 0x00007380ff0677ac */ /* 0x000ee20008000800 */
[----:B------:R-:W-:-:S02]  /*34170*/  LOP3.LUT R9, R0, UR30, RZ, 0xfc, !PT ;  /* 0x0000001e00097c12 */ /* 0x000fc4000f8efcff */
[-C--:B------:R-:W-:Y:S01]  /*34180*/  IADD3 R8, P3, PT, R3, R29.reuse, RZ ;  /* 0x0000001d03087210 */ /* 0x080fe20007f7e0ff */
[CC--:B------:R-:W-:Y:S01]  /*34190*/  IMAD R24, R27.reuse, R28.reuse, RZ ;  /* 0x0000001c1b187224 */ /* 0x0c0fe200078e02ff */
[----:B------:R-:W-:Y:S01]  /*341a0*/  ISETP.LT.AND P2, PT, R27, UR4, !P0 ;  /* 0x000000041b007c0c */ /* 0x000fe2000c741270 */
[C---:B0-----:R-:W-:Y:S01]  /*341b0*/  IMAD R17, R9.reuse, R28, RZ ;  /* 0x0000001c09117224 */ /* 0x041fe200078e02ff */
[----:B--2---:R-:W-:Y:S01]  /*341c0*/  ISETP.LT.AND P1, PT, R9, UR5, !P0 ;  /* 0x0000000509007c0c */ /* 0x004fe2000c721270 */
[----:B------:R-:W0:Y:S01]  /*341d0*/  LDCU UR4, c[0x0][0x39c] ;  /* 0x00007380ff0477ac */ /* 0x000e220008000800 */
[----:B------:R-:W-:Y:S02]  /*341e0*/  LEA.HI.X.SX32 R9, R3, R30, 0x1, P3 ;  /* 0x0000001e03097211 */ /* 0x000fe400018f0eff */
[-C--:B------:R-:W-:Y:S01]  /*341f0*/  IADD3 R10, P6, PT, R24, R29.reuse, RZ ;  /* 0x0000001d180a7210 */ /* 0x080fe20007fde0ff */
[----:B------:R-:W2:Y:S01]  /*34200*/  LDCU UR5, c[0x0][0x39c] ;  /* 0x00007380ff0577ac */ /* 0x000ea20008000800 */
[----:B------:R-:W-:Y:S01]  /*34210*/  LOP3.LUT R3, R0, 0x50, R33, 0xfe, !PT ;  /* 0x0000005000037812 */ /* 0x000fe200078efe21 */
[----:B------:R0:W-:Y:S01]  /*34220*/  @P5 STG.E.U8 desc[UR24][R8.64], R55 ;  /* 0x0000003708005986 */ /* 0x0001e2000c101118 */
[----:B------:R-:W-:-:S02]  /*34230*/  IADD3 R16, P3, PT, R17, R29, RZ ;  /* 0x0000001d11107210 */ /* 0x000fc40007f7e0ff */
[----:B------:R-:W-:Y:S02]  /*34240*/  LEA.HI.X.SX32 R11, R24, R30, 0x1, P6 ;  /* 0x0000001e180b7211 */ /* 0x000fe400030f0eff */
[C---:B----4-:R-:W-:Y:S01]  /*34250*/  ISETP.LT.AND P5, PT, R3.reuse, UR8, !P0 ;  /* 0x0000000803007c0c */ /* 0x050fe2000c7a1270 */
[----:B------:R-:W-:Y:S01]  /*34260*/  IMAD R3, R3, R28, RZ ;  /* 0x0000001c03037224 */ /* 0x000fe200078e02ff */
[----:B------:R-:W-:Y:S01]  /*34270*/  LEA.HI.X.SX32 R17, R17, R30, 0x1, P3 ;  /* 0x0000001e11117211 */ /* 0x000fe200018f0eff */
[----:B------:R-:W-:Y:S01]  /*34280*/  @P2 STG.E.U8 desc[UR24][R10.64], R53 ;  /* 0x000000350a002986 */ /* 0x000fe2000c101118 */
[C-C-:B------:R-:W-:Y:S01]  /*34290*/  LOP3.LUT R27, R0.reuse, 0x52, R33.reuse, 0xfe, !PT ;  /* 0x00000052001b7812 */ /* 0x140fe200078efe21 */
[----:B------:R-:W4:Y:S01]  /*342a0*/  LDCU UR8, c[0x0][0x39c] ;  /* 0x00007380ff0877ac */ /* 0x000f220008000800 */
[----:B-1----:R-:W-:Y:S01]  /*342b0*/  LOP3.LUT R25, R0, 0x54, R33, 0xfe, !PT ;  /* 0x0000005400197812 */ /* 0x002fe200078efe21 */
[----:B------:R1:W-:Y:S01]  /*342c0*/  @P1 STG.E.U8 desc[UR24][R16.64], R51 ;  /* 0x0000003310001986 */ /* 0x0003e2000c101118 */
[----:B------:R-:W-:-:S02]  /*342d0*/  IADD3 R18, P1, PT, R3, R29, RZ ;  /* 0x0000001d03127210 */ /* 0x000fc40007f3e0ff */
[----:B0-----:R-:W-:Y:S01]  /*342e0*/  ISETP.LT.AND P2, PT, R27, UR4, !P0 ;  /* 0x000000041b007c0c */ /* 0x001fe2000c741270 */
[----:B------:R-:W-:Y:S01]  /*342f0*/  IMAD R8, R25, R28, RZ ;  /* 0x0000001c19087224 */ /* 0x000fe200078e02ff */
[----:B------:R-:W-:Y:S01]  /*34300*/  LEA.HI.X.SX32 R19, R3, R30, 0x1, P1 ;  /* 0x0000001e03137211 */ /* 0x000fe200008f0eff */
[----:B------:R-:W-:Y:S01]  /*34310*/  IMAD R3, R27, R28, RZ ;  /* 0x0000001c1b037224 */ /* 0x000fe200078e02ff */
[----:B--2---:R-:W-:Y:S01]  /*34320*/  ISETP.LT.AND P1, PT, R25, UR5, !P0 ;  /* 0x0000000519007c0c */ /* 0x004fe2000c721270 */
[----:B------:R-:W0:Y:S01]  /*34330*/  LDCU UR4, c[0x0][0x39c] ;  /* 0x00007380ff0477ac */ /* 0x000e220008000800 */
[----:B------:R-:W-:Y:S01]  /*34340*/  LOP3.LUT R9, R0, 0x56, R33, 0xfe, !PT ;  /* 0x0000005600097812 */ /* 0x000fe200078efe21 */
[----:B------:R2:W-:Y:S01]  /*34350*/  @P5 STG.E.U8 desc[UR24][R18.64], R49 ;  /* 0x0000003112005986 */ /* 0x0005e2000c101118 */
[-C--:B------:R-:W-:Y:S01]  /*34360*/  IADD3 R24, P5, PT, R8, R29.reuse, RZ ;  /* 0x0000001d08187210 */ /* 0x080fe20007fbe0ff */
[----:B------:R-:W4:Y:S01]  /*34370*/  LDCU UR5, c[0x0][0x39c] ;  /* 0x00007380ff0577ac */ /* 0x000f220008000800 */
[----:B-1----:R-:W-:-:S02]  /*34380*/  IADD3 R16, P3, PT, R3, R29, RZ ;  /* 0x0000001d03107210 */ /* 0x002fc40007f7e0ff */
[-C--:B------:R-:W-:Y:S02]  /*34390*/  LEA.HI.X.SX32 R25, R8, R30.reuse, 0x1, P5 ;  /* 0x0000001e08197211 */ /* 0x080fe400028f0eff */
[----:B------:R-:W-:Y:S01]  /*343a0*/  LEA.HI.X.SX32 R17, R3, R30, 0x1, P3 ;  /* 0x0000001e03117211 */ /* 0x000fe200018f0eff */
[C---:B------:R-:W-:Y:S01]  /*343b0*/  IMAD R3, R9.reuse, R28, RZ ;  /* 0x0000001c09037224 */ /* 0x040fe200078e02ff */
[----:B---3--:R-:W-:Y:S01]  /*343c0*/  ISETP.LT.AND P3, PT, R9, UR6, !P0 ;  /* 0x0000000609007c0c */ /* 0x008fe2000c761270 */
[----:B------:R-:W1:Y:S01]  /*343d0*/  LDCU UR6, c[0x0][0x39c] ;  /* 0x00007380ff0677ac */ /* 0x000e620008000800 */
[----:B------:R-:W3:Y:S01]  /*343e0*/  LDS.128 R8, [R2] ;  /* 0x0000000002087984 */ /* 0x000ee20000000c00 */
[C-C-:B--2---:R-:W-:Y:S02]  /*343f0*/  LOP3.LUT R49, R0.reuse, 0x58, R33.reuse, 0xfe, !PT ;  /* 0x0000005800317812 */ /* 0x144fe400078efe21 */
[----:B------:R-:W-:Y:S01]  /*34400*/  LOP3.LUT R27, R0, 0x5a, R33, 0xfe, !PT ;  /* 0x0000005a001b7812 */ /* 0x000fe200078efe21 */
[----:B------:R2:W-:Y:S01]  /*34410*/  @P2 STG.E.U8 desc[UR24][R16.64], R47 ;  /* 0x0000002f10002986 */ /* 0x0005e2000c101118 */
[----:B------:R-:W-:-:S02]  /*34420*/  PRMT R43, R26, 0x7773, RZ ;  /* 0x000077731a2b7816 */ /* 0x000fc400000000ff */
[----:B0-----:R-:W-:Y:S01]  /*34430*/  ISETP.LT.AND P2, PT, R27, UR4, !P0 ;  /* 0x000000041b007c0c */ /* 0x001fe2000c741270 */
[----:B------:R0:W-:Y:S01]  /*34440*/  @P1 STG.E.U8 desc[UR24][R24.64], R45 ;  /* 0x0000002d18001986 */ /* 0x0001e2000c101118 */
[-C--:B------:R-:W-:Y:S01]  /*34450*/  IADD3 R18, P1, PT, R3, R29.reuse, RZ ;  /* 0x0000001d03127210 */ /* 0x080fe20007f3e0ff */
[----:B------:R-:W-:Y:S01]  /*34460*/  IMAD R26, R27, R28, RZ ;  /* 0x0000001c1b1a7224 */ /* 0x000fe200078e02ff */
[----:B------:R-:W-:Y:S01]  /*34470*/  LOP3.LUT R27, R0, UR31, RZ, 0xfc, !PT ;  /* 0x0000001f001b7c12 */ /* 0x000fe2000f8efcff */
[----:B------:R-:W1:Y:S01]  /*34480*/  LDCU UR4, c[0x0][0x39c] ;  /* 0x00007380ff0477ac */ /* 0x000e620008000800 */
[----:B------:R-:W-:Y:S01]  /*34490*/  LEA.HI.X.SX32 R19, R3, R30, 0x1, P1 ;  /* 0x0000001e03137211 */ /* 0x000fe200008f0eff */
[C---:B------:R-:W-:Y:S01]  /*344a0*/  IMAD R3, R49.reuse, R28, RZ ;  /* 0x0000001c31037224 */ /* 0x040fe200078e02ff */
[----:B----4-:R-:W-:Y:S01]  /*344b0*/  ISETP.LT.AND P1, PT, R49, UR8, !P0 ;  /* 0x0000000831007c0c */ /* 0x010fe2000c721270 */
[----:B------:R-:W4:Y:S01]  /*344c0*/  LDCU UR8, c[0x0][0x39c] ;  /* 0x00007380ff0877ac */ /* 0x000f220008000800 */
[----:B------:R-:W-:Y:S01]  /*344d0*/  SHF.R.U32.HI R49, RZ, 0x6, R134 ;  /* 0x00000006ff317819 */ /* 0x000fe20000011686 */
[----:B------:R1:W-:Y:S01]  /*344e0*/  @P3 STG.E.U8 desc[UR24][R18.64], R43 ;  /* 0x0000002b12003986 */ /* 0x0003e2000c101118 */
[----:B--2---:R-:W-:-:S02]  /*344f0*/  IADD3 R16, P3, PT, R3, R29, RZ ;  /* 0x0000001d03107210 */ /* 0x004fc40007f7e0ff */
[-C--:B0-----:R-:W-:Y:S02]  /*34500*/  IADD3 R24, P5, PT, R26, R29.reuse, RZ ;  /* 0x0000001d1a187210 */ /* 0x081fe40007fbe0ff */
[--C-:B------:R-:W-:Y:S02]  /*34510*/  LOP3.LUT R45, R0, 0x5c, R33.reuse, 0xfe, !PT ;  /* 0x0000005c002d7812 */ /* 0x100fe400078efe21 */
[-C--:B------:R-:W-:Y:S02]  /*34520*/  LEA.HI.X.SX32 R17, R3, R30.reuse, 0x1, P3 ;  /* 0x0000001e03117211 */ /* 0x080fe400018f0eff */
[----:B------:R-:W-:Y:S01]  /*34530*/  LEA.HI.X.SX32 R25, R26, R30, 0x1, P5 ;  /* 0x0000001e1a197211 */ /* 0x000fe200028f0eff */
[CC--:B------:R-:W-:Y:S01]  /*34540*/  IMAD R3, R45.reuse, R28.reuse, RZ ;  /* 0x0000001c2d037224 */ /* 0x0c0fe200078e02ff */
[----:B------:R-:W-:Y:S01]  /*34550*/  ISETP.LT.AND P3, PT, R45, UR5, !P0 ;  /* 0x000000052d007c0c */ /* 0x000fe2000c761270 */
[----:B------:R0:W-:Y:S01]  /*34560*/  @P1 STG.E.U8 desc[UR24][R16.64], R41 ;  /* 0x0000002910001986 */ /* 0x0001e2000c101118 */
[C---:B-1----:R-:W-:Y:S01]  /*34570*/  ISETP.LT.AND P1, PT, R27.reuse, UR6, !P0 ;  /* 0x000000061b007c0c */ /* 0x042fe2000c721270 */
[----:B------:R-:W-:Y:S01]  /*34580*/  IMAD R27, R27, R28, RZ ;  /* 0x0000001c1b1b7224 */ /* 0x000fe200078e02ff */
[----:B------:R-:W-:Y:S01]  /*34590*/  LOP3.LUT R45, R0, 0x60, R33, 0xfe, !PT ;  /* 0x00000060002d7812 */ /* 0x000fe200078efe21 */
[----:B------:R1:W-:Y:S01]  /*345a0*/  @P2 STG.E.U8 desc[UR24][R24.64], R39 ;  /* 0x0000002718002986 */ /* 0x0003e2000c101118 */
[-C--:B------:R-:W-:Y:S01]  /*345b0*/  IADD3 R18, P2, PT, R3, R29.reuse, RZ ;  /* 0x0000001d03127210 */ /* 0x080fe20007f5e0ff */
[----:B------:R-:W2:Y:S01]  /*345c0*/  LDCU UR5, c[0x0][0x39c] ;  /* 0x00007380ff0577ac */ /* 0x000ea20008000800 */
[----:B------:R-:W-:-:S02]  /*345d0*/  IADD3 R26, P5, PT, R27, R29, RZ ;  /* 0x0000001d1b1a7210 */ /* 0x000fc40007fbe0ff */
[----:B------:R-:W-:Y:S01]  /*345e0*/  LEA.HI.X.SX32 R19, R3, R30, 0x1, P2 ;  /* 0x0000001e03137211 */ /* 0x000fe200010f0eff */
[----:B------:R-:W-:Y:S01]  /*345f0*/  IMAD R3, R45, R28, RZ ;  /* 0x0000001c2d037224 */ /* 0x000fe200078e02ff */
[-C--:B------:R-:W-:Y:S01]  /*34600*/  LEA.HI.X.SX32 R27, R27, R30.reuse, 0x1, P5 ;  /* 0x0000001e1b1b7211 */ /* 0x080fe200028f0eff */
[----:B------:R-:W4:Y:S01]  /*34610*/  LDCU UR6, c[0x0][0x39c] ;  /* 0x00007380ff0677ac */ /* 0x000f220008000800 */
[----:B------:R-:W-:Y:S01]  /*34620*/  ISETP.LT.AND P2, PT, R45, UR9, !P0 ;  /* 0x000000092d007c0c */ /* 0x000fe2000c741270 */
[----:B------:R4:W-:Y:S01]  /*34630*/  @P3 STG.E.U8 desc[UR24][R18.64], R37 ;  /* 0x0000002512003986 */ /* 0x0009e2000c101118 */
[C---:B0-----:R-:W-:Y:S01]  /*34640*/  IADD3 R16, P5, PT, R3.reuse, R29, RZ ;  /* 0x0000001d03107210 */ /* 0x041fe20007fbe0ff */
[----:B------:R-:W0:Y:S01]  /*34650*/  LDCU UR9, c[0x0][0x39c] ;  /* 0x00007380ff0977ac */ /* 0x000e220008000800 */
[----:B------:R-:W-:Y:S01]  /*34660*/  LOP3.LUT R43, R0, 0x62, R33, 0xfe, !PT ;  /* 0x00000062002b7812 */ /* 0x000fe200078efe21 */
[----:B------:R0:W-:Y:S01]  /*34670*/  @P1 STG.E.U8 desc[UR24][R26.64], R35 ;  /* 0x000000231a001986 */ /* 0x0001e2000c101118 */
[----:B------:R-:W-:-:S02]  /*34680*/  LEA.HI.X.SX32 R17, R3, R30, 0x1, P5 ;  /* 0x0000001e03117211 */ /* 0x000fc400028f0eff */
[--C-:B------:R-:W-:Y:S01]  /*34690*/  LOP3.LUT R3, R0, 0x64, R33.reuse, 0xfe, !PT ;  /* 0x0000006400037812 */ /* 0x100fe200078efe21 */
[-C--:B-1----:R-:W-:Y:S01]  /*346a0*/  IMAD R25, R43, R28.reuse, RZ ;  /* 0x0000001c2b197224 */ /* 0x082fe200078e02ff */
[----:B---3--:R-:W-:Y:S02]  /*346b0*/  PRMT R39, R8, 0x7770, RZ ;  /* 0x0000777008277816 */ /* 0x008fe400000000ff */
[C---:B--2---:R-:W-:Y:S01]  /*346c0*/  ISETP.LT.AND P5, PT, R3.reuse, UR5, !P0 ;  /* 0x0000000503007c0c */ /* 0x044fe2000c7a1270 */
[----:B------:R-:W-:Y:S01]  /*346d0*/  IMAD R3, R3, R28, RZ ;  /* 0x0000001c03037224 */ /* 0x000fe200078e02ff */
[----:B------:R-:W-:Y:S01]  /*346e0*/  ISETP.LT.AND P3, PT, R43, UR4, !P0 ;  /* 0x000000042b007c0c */ /* 0x000fe2000c761270 */
[----:B------:R-:W1:Y:S01]  /*346f0*/  LDCU UR4, c[0x0][0x39c] ;  /* 0x00007380ff0477ac */ /* 0x000e620008000800 */
[----:B------:R2:W-:Y:S01]  /*34700*/  @P2 STG.E.U8 desc[UR24][R16.64], R39 ;  /* 0x0000002710002986 */ /* 0x0005e2000c101118 */
[-C--:B------:R-:W-:Y:S02]  /*34710*/  IADD3 R24, P1, PT, R25, R29.reuse, RZ ;  /* 0x0000001d19187210 */ /* 0x080fe40007f3e0ff */
[----:B------:R-:W-:Y:S01]  /*34720*/  LOP3.LUT R41, R0, 0x66, R33, 0xfe, !PT ;  /* 0x0000006600297812 */ /* 0x000fe200078efe21 */
[----:B------:R-:W3:Y:S01]  /*34730*/  LDCU UR5, c[0x0][0x39c] ;  /* 0x00007380ff0577ac */ /* 0x000ee20008000800 */
[----:B----4-:R-:W-:-:S02]  /*34740*/  IADD3 R18, P2, PT, R3, R29, RZ ;  /* 0x0000001d03127210 */ /* 0x010fc40007f5e0ff */
[-C--:B------:R-:W-:Y:S02]  /*34750*/  LEA.HI.X.SX32 R25, R25, R30.reuse, 0x1, P1 ;  /* 0x0000001e19197211 */ /* 0x080fe400008f0eff */
[----:B------:R-:W-:Y:S02]  /*34760*/  PRMT R37, R8, 0x7771, RZ ;  /* 0x0000777108257816 */ /* 0x000fe400000000ff */
[----:B------:R-:W-:Y:S01]  /*34770*/  LEA.HI.X.SX32 R19, R3, R30, 0x1, P2 ;  /* 0x0000001e03137211 */ /* 0x000fe200010f0eff */
[C---:B------:R-:W-:Y:S01]  /*34780*/  IMAD R3, R41.reuse, R28, RZ ;  /* 0x0000001c29037224 */ /* 0x040fe200078e02ff */
[----:B------:R-:W-:Y:S01]  /*34790*/  ISETP.LT.AND P1, PT, R41, UR6, !P0 ;  /* 0x0000000629007c0c */ /* 0x000fe2000c721270 */
[----:B------:R4:W-:Y:S01]  /*347a0*/  @P3 STG.E.U8 desc[UR24][R24.64], R37 ;  /* 0x0000002518003986 */ /* 0x0009e2000c101118 */
[----:B0-----:R-:W-:Y:S01]  /*347b0*/  LOP3.LUT R35, R0, 0x68, R33, 0xfe, !PT ;  /* 0x0000006800237812 */ /* 0x001fe200078efe21 */
[----:B------:R-:W0:Y:S01]  /*347c0*/  LDCU UR6, c[0x0][0x39c] ;  /* 0x00007380ff0677ac */ /* 0x000e220008000800 */
[----:B--2---:R-:W-:-:S02]  /*347d0*/  IADD3 R16, P2, PT, R3, R29, RZ ;  /* 0x0000001d03107210 */ /* 0x004fc40007f5e0ff */
[----:B------:R-:W-:Y:S01]  /*347e0*/  PRMT R27, R8, 0x7772, RZ ;  /* 0x00007772081b7816 */ /* 0x000fe200000000ff */
[----:B------:R-:W-:Y:S01]  /*347f0*/  IMAD R26, R35, R28, RZ ;  /* 0x0000001c231a7224 */ /* 0x000fe200078e02ff */
[----:B------:R-:W-:Y:S02]  /*34800*/  LEA.HI.X.SX32 R17, R3, R30, 0x1, P2 ;  /* 0x0000001e03117211 */ /* 0x000fe400010f0eff */
[----:B-1----:R-:W-:Y:S01]  /*34810*/  ISETP.LT.AND P3, PT, R35, UR4, !P0 ;  /* 0x0000000423007c0c */ /* 0x002fe2000c761270 */
[----:B------:R1:W-:Y:S01]  /*34820*/  @P5 STG.E.U8 desc[UR24][R18.64], R27 ;  /* 0x0000001b12005986 */ /* 0x0003e2000c101118 */
[----:B------:R-:W2:Y:S01]  /*34830*/  LDCU UR4, c[0x0][0x39c] ;  /* 0x00007380ff0477ac */ /* 0x000ea20008000800 */
[--C-:B----4-:R-:W-:Y:S02]  /*34840*/  LOP3.LUT R25, R0, 0x6a, R33.reuse, 0xfe, !PT ;  /* 0x0000006a00197812 */ /* 0x110fe400078efe21 */
[----:B------:R-:W-:Y:S02]  /*34850*/  PRMT R37, R8, 0x7773, RZ ;  /* 0x0000777308257816 */ /* 0x000fe400000000ff */
[C---:B---3--:R-:W-:Y:S01]  /*34860*/  ISETP.LT.AND P2, PT, R25.reuse, UR5, !P0 ;  /* 0x0000000519007c0c */ /* 0x048fe2000c741270 */
[----:B------:R-:W-:Y:S01]  /*34870*/  IMAD R3, R25, R28, RZ ;  /* 0x0000001c19037224 */ /* 0x000fe200078e02ff */
[----:B------:R-:W-:Y:S01]  /*34880*/  IADD3 R24, P5, PT, R26, R29, RZ ;  /* 0x0000001d1a187210 */ /* 0x000fe20007fbe0ff */
[----:B------:R3:W-:Y:S01]  /*34890*/  @P1 STG.E.U8 desc[UR24][R16.64], R37 ;  /* 0x0000002510001986 */ /* 0x0007e2000c101118 */
[----:B------:R-:W4:Y:S01]  /*348a0*/  LDCU UR5, c[0x0][0x39c] ;  /* 0x00007380ff0577ac */ /* 0x000f220008000800 */
[----:B------:R-:W-:-:S02]  /*348b0*/  LOP3.LUT R41, R0, 0x6c, R33, 0xfe, !PT ;  /* 0x0000006c00297812 */ /* 0x000fc400078efe21 */
[-C--:B-1----:R-:W-:Y:S02]  /*348c0*/  IADD3 R18, P1, PT, R3, R29.reuse, RZ ;  /* 0x0000001d03127210 */ /* 0x082fe40007f3e0ff */
[-C--:B------:R-:W-:Y:S02]  /*348d0*/  LEA.HI.X.SX32 R25, R26, R30.reuse, 0x1, P5 ;  /* 0x0000001e1a197211 */ /* 0x080fe400028f0eff */
[----:B------:R-:W-:Y:S02]  /*348e0*/  PRMT R35, R9, 0x7770, RZ ;  /* 0x0000777009237816 */ /* 0x000fe400000000ff */
[----:B------:R-:W-:Y:S01]  /*348f0*/  LEA.HI.X.SX32 R19, R3, R30, 0x1, P1 ;  /* 0x0000001e03137211 */ /* 0x000fe200008f0eff */
[CC--:B------:R-:W-:Y:S01]  /*34900*/  IMAD R3, R41.reuse, R28.reuse, RZ ;  /* 0x0000001c29037224 */ /* 0x0c0fe200078e02ff */
[----:B------:R-:W-:Y:S01]  /*34910*/  LOP3.LUT R39, R0, UR32, RZ, 0xfc, !PT ;  /* 0x0000002000277c12 */ /* 0x000fe2000f8efcff */
[----:B------:R1:W-:Y:S01]  /*34920*/  @P3 STG.E.U8 desc[UR24][R24.64], R35 ;  /* 0x0000002318003986 */ /* 0x0003e2000c101118 */
[----:B------:R-:W-:Y:S01]  /*34930*/  ISETP.LT.AND P1, PT, R41, UR8, !P0 ;  /* 0x0000000829007c0c */ /* 0x000fe2000c721270 */
[----:B------:R-:W0:Y:S01]  /*34940*/  LDCU UR8, c[0x0][0x39c] ;  /* 0x00007380ff0877ac */ /* 0x000e220008000800 */
[----:B------:R-:W-:Y:S01]  /*34950*/  PRMT R27, R9, 0x7771, RZ ;  /* 0x00007771091b7816 */ /* 0x000fe200000000ff */
[----:B------:R-:W-:Y:S01]  /*34960*/  IMAD R8, R39, R28, RZ ;  /* 0x0000001c27087224 */ /* 0x000fe200078e02ff */
[----:B---3--:R-:W-:-:S02]  /*34970*/  IADD3 R16, P3, PT, R3, R29, RZ ;  /* 0x0000001d03107210 */ /* 0x008fc40007f7e0ff */
[C-C-:B------:R-:W-:Y:S01]  /*34980*/  LOP3.LUT R37, R0.reuse, 0x72, R33.reuse, 0xfe, !PT ;  /* 0x0000007200257812 */ /* 0x140fe200078efe21 */
[----:B------:R3:W-:Y:S01]  /*34990*/  @P2 STG.E.U8 desc[UR24][R18.64], R27 ;  /* 0x0000001b12002986 */ /* 0x0007e2000c101118 */
[----:B------:R-:W-:Y:S02]  /*349a0*/  LEA.HI.X.SX32 R17, R3, R30, 0x1, P3 ;  /* 0x0000001e03117211 */ /* 0x000fe400018f0eff */
[----:B--2---:R-:W-:Y:S01]  /*349b0*/  ISETP.LT.AND P2, PT, R39, UR4, !P0 ;  /* 0x0000000427007c0c */ /* 0x004fe2000c741270 */
[----:B------:R-:W2:Y:S01]  /*349c0*/  LDCU UR4, c[0x0][0x39c] ;  /* 0x00007380ff0477ac */ /* 0x000ea20008000800 */
[----:B-1----:R-:W-:Y:S02]  /*349d0*/  LOP3.LUT R25, R0, 0x70, R33, 0xfe, !PT ;  /* 0x0000007000197812 */ /* 0x002fe400078efe21 */
[----:B------:R-:W-:Y:S02]  /*349e0*/  PRMT R35, R9, 0x7772, RZ ;  /* 0x0000777209237816 */ /* 0x000fe400000000ff */
[CC--:B------:R-:W-:Y:S01]  /*349f0*/  IADD3 R24, P5, PT, R8.reuse, R29.reuse, RZ ;  /* 0x0000001d08187210 */ /* 0x0c0fe20007fbe0ff */
[C---:B------:R-:W-:Y:S01]  /*34a00*/  IMAD R3, R25.reuse, R28, RZ ;  /* 0x0000001c19037224 */ /* 0x040fe200078e02ff */
[----:B----4-:R-:W-:Y:S01]  /*34a10*/  ISETP.LT.AND P3, PT, R25, UR5, !P0 ;  /* 0x0000000519007c0c */ /* 0x010fe2000c761270 */
[----:B------:R1:W-:Y:S01]  /*34a20*/  @P1 STG.E.U8 desc[UR24][R16.64], R35 ;  /* 0x0000002310001986 */ /* 0x0003e2000c101118 */
[----:B------:R-:W-:Y:S01]  /*34a30*/  LEA.HI.X.SX32 R25, R8, R30, 0x1, P5 ;  /* 0x0000001e08197211 */ /* 0x000fe200028f0eff */
[----:B------:R-:W4:Y:S01]  /*34a40*/  LDCU UR5, c[0x0][0x39c] ;  /* 0x00007380ff0577ac */ /* 0x000f220008000800 */
[----:B------:R-:W-:-:S02]  /*34a50*/  IADD3 R8, P1, PT, R3, R29, RZ ;  /* 0x0000001d03087210 */ /* 0x000fc40007f3e0ff */
[----:B---3--:R-:W-:Y:S02]  /*34a60*/  PRMT R27, R9, 0x7773, RZ ;  /* 0x00007773091b7816 */ /* 0x008fe400000000ff */
[----:B------:R-:W-:Y:S01]  /*34a70*/  LEA.HI.X.SX32 R9, R3, R30, 0x1, P1 ;  /* 0x0000001e03097211 */ /* 0x000fe200008f0eff */
[C---:B------:R-:W-:Y:S01]  /*34a80*/  IMAD R3, R37.reuse, R28, RZ ;  /* 0x0000001c25037224 */ /* 0x040fe200078e02ff */
[----:B0-----:R-:W-:Y:S01]  /*34a90*/  ISETP.LT.AND P5, PT, R37, UR6, !P0 ;  /* 0x0000000625007c0c */ /* 0x001fe2000c7a1270 */
[----:B------:R0:W-:Y:S01]  /*34aa0*/  @P2 STG.E.U8 desc[UR24][R24.64], R27 ;  /* 0x0000001b18002986 */ /* 0x0001e2000c101118 */
[C-C-:B------:R-:W-:Y:S01]  /*34ab0*/  LOP3.LUT R39, R0.reuse, 0x74, R33.reuse, 0xfe, !PT ;  /* 0x0000007400277812 */ /* 0x140fe200078efe21 */
[----:B------:R-:W3:Y:S01]  /*34ac0*/  LDCU UR6, c[0x0][0x39c] ;  /* 0x00007380ff0677ac */ /* 0x000ee20008000800 */
[----:B-1----:R-:W-:Y:S02]  /*34ad0*/  IADD3 R16, P2, PT, R3, R29, RZ ;  /* 0x0000001d03107210 */ /* 0x002fe40007f5e0ff */
[----:B------:R-:W-:-:S02]  /*34ae0*/  LOP3.LUT R35, R0, 0x76, R33, 0xfe, !PT ;  /* 0x0000007600237812 */ /* 0x000fc400078efe21 */
[C---:B------:R-:W-:Y:S02]  /*34af0*/  PRMT R19, R10.reuse, 0x7770, RZ ;  /* 0x000077700a137816 */ /* 0x040fe400000000ff */
[----:B------:R-:W-:Y:S01]  /*34b00*/  LEA.HI.X.SX32 R17, R3, R30, 0x1, P2 ;  /* 0x0000001e03117211 */ /* 0x000fe200010f0eff */
[-C--:B------:R-:W-:Y:S01]  /*34b10*/  IMAD R3, R39, R28.reuse, RZ ;  /* 0x0000001c27037224 */ /* 0x080fe200078e02ff */
[----:B------:R-:W-:Y:S01]  /*34b20*/  PRMT R37, R10, 0x7771, RZ ;  /* 0x000077710a257816 */ /* 0x000fe200000000ff */
[----:B0-----:R-:W-:Y:S01]  /*34b30*/  IMAD R24, R35, R28, RZ ;  /* 0x0000001c23187224 */ /* 0x001fe200078e02ff */
[----:B--2---:R-:W-:Y:S01]  /*34b40*/  ISETP.LT.AND P1, PT, R39, UR4, !P0 ;  /* 0x0000000427007c0c */ /* 0x004fe2000c721270 */
[----:B------:R0:W-:Y:S01]  /*34b50*/  @P3 STG.E.U8 desc[UR24][R8.64], R19 ;  /* 0x0000001308003986 */ /* 0x0001e2000c101118 */
[----:B----4-:R-:W-:Y:S01]  /*34b60*/  ISETP.LT.AND P2, PT, R35, UR5, !P0 ;  /* 0x0000000523007c0c */ /* 0x010fe2000c741270 */
[----:B------:R-:W1:Y:S01]  /*34b70*/  LDCU UR4, c[0x0][0x39c] ;  /* 0x00007380ff0477ac */ /* 0x000e620008000800 */
[-C--:B------:R-:W-:Y:S01]  /*34b80*/  IADD3 R18, P3, PT, R3, R29.reuse, RZ ;  /* 0x0000001d03127210 */ /* 0x080fe20007f7e0ff */
[----:B------:R2:W-:Y:S01]  /*34b90*/  @P5 STG.E.U8 desc[UR24][R16.64], R37 ;  /* 0x0000002510005986 */ /* 0x0005e2000c101118 */
[----:B------:R-:W-:Y:S01]  /*34ba0*/  IADD3 R26, P6, PT, R24, R29, RZ ;  /* 0x0000001d181a7210 */ /* 0x000fe20007fde0ff */
[----:B------:R-:W4:Y:S01]  /*34bb0*/  LDCU UR5, c[0x0][0x39c] ;  /* 0x00007380ff0577ac */ /* 0x000f220008000800 */
[----:B------:R-:W-:-:S02]  /*34bc0*/  PRMT R25, R10, 0x7772, RZ ;  /* 0x000077720a197816 */ /* 0x000fc400000000ff */
[-C--:B------:R-:W-:Y:S02]  /*34bd0*/  LEA.HI.X.SX32 R27, R24, R30.reuse, 0x1, P6 ;  /* 0x0000001e181b7211 */ /* 0x080fe400030f0eff */
[----:B------:R-:W-:Y:S02]  /*34be0*/  PRMT R35, R10, 0x7773, RZ ;  /* 0x000077730a237816 */ /* 0x000fe400000000ff */
[----:B0-----:R-:W-:Y:S02]  /*34bf0*/  LOP3.LUT R8, R31, 0x84, RZ, 0xfc, !PT ;  /* 0x000000841f087812 */ /* 0x001fe400078efcff */
[----:B------:R-:W-:Y:S02]  /*34c00*/  LEA.HI.X.SX32 R19, R3, R30, 0x1, P3 ;  /* 0x0000001e03137211 */ /* 0x000fe400018f0eff */
[----:B--2---:R-:W-:Y:S02]  /*34c10*/  LOP3.LUT R37, R0, 0x78, R33, 0xfe, !PT ;  /* 0x0000007800257812 */ /* 0x004fe400078efe21 */
[----:B------:R-:W-:Y:S01]  /*34c20*/  ISETP.LT.AND P5, PT, R8, UR8, !P0 ;  /* 0x0000000808007c0c */ /* 0x000fe2000c7a1270 */
[----:B------:R0:W-:Y:S01]  /*34c30*/  @P1 STG.E.U8 desc[UR24][R18.64], R25 ;  /* 0x0000001912001986 */ /* 0x0001e2000c101118 */
[C---:B---3--:R-:W-:Y:S01]  /*34c40*/  ISETP.LT.AND P3, PT, R37.reuse, UR6, !P0 ;  /* 0x0000000625007c0c */ /* 0x048fe2000c761270 */
[----:B------:R-:W-:Y:S01]  /*34c50*/  IMAD R8, R37, R28, RZ ;  /* 0x0000001c25087224 */ /* 0x000fe200078e02ff */
[----:B------:R-:W2:Y:S01]  /*34c60*/  LDCU UR8, c[0x0][0x39c] ;  /* 0x00007380ff0877ac */ /* 0x000ea20008000800 */
[----:B------:R3:W-:Y:S01]  /*34c70*/  @P2 STG.E.U8 desc[UR24][R26.64], R35 ;  /* 0x000000231a002986 */ /* 0x0007e2000c101118 */
[----:B------:R-:W-:-:S02]  /*34c80*/  PRMT R39, R11, 0x7770, RZ ;  /* 0x000077700b277816 */ /* 0x000fc400000000ff */
[C-C-:B------:R-:W-:Y:S01]  /*34c90*/  LOP3.LUT R3, R0.reuse, 0xfe, R49.reuse, 0xfe, !PT ;  /* 0x000000fe00037812 */ /* 0x140fe200078efe31 */
[----:B------:R-:W2:Y:S01]  /*34ca0*/  LDCU UR6, c[0x0][0x39c] ;  /* 0x00007380ff0677ac */ /* 0x000ea20008000800 */
[C-C-:B------:R-:W-:Y:S02]  /*34cb0*/  LOP3.LUT R9, R0.reuse, 0xee, R49.reuse, 0xfe, !PT ;  /* 0x000000ee00097812 */ /* 0x140fe400078efe31 */
[C-C-:B------:R-:W-:Y:S02]  /*34cc0*/  LOP3.LUT R17, R0.reuse, 0xde, R49.reuse, 0xfe, !PT ;  /* 0x000000de00117812 */ /* 0x140fe400078efe31 */
[C-C-:B0-----:R-:W-:Y:S02]  /*34cd0*/  LOP3.LUT R19, R0.reuse, 0xce, R49.reuse, 0xfe, !PT ;  /* 0x000000ce00137812 */ /* 0x141fe400078efe31 */
[----:B------:R-:W-:Y:S02]  /*34ce0*/  LOP3.LUT R25, R0, 0xbe, R49, 0xfe, !PT ;  /* 0x000000be00197812 */ /* 0x000fe400078efe31 */
[----:B---3--:R-:W-:-:S02]  /*34cf0*/  IADD3 R26, P1, PT, R8, R29, RZ ;  /* 0x0000001d081a7210 */ /* 0x008fc40007f3e0ff */
[--C-:B------:R-:W-:Y:S02]  /*34d00*/  LOP3.LUT R35, R0, 0x7a, R33.reuse, 0xfe, !PT ;  /* 0x0000007a00237812 */ /* 0x100fe400078efe21 */
[----:B------:R-:W-:Y:S02]  /*34d10*/  LEA.HI.X.SX32 R27, R8, R30, 0x1, P1 ;  /* 0x0000001e081b7211 */ /* 0x000fe400008f0eff */
[C---:B------:R-:W-:Y:S01]  /*34d20*/  LOP3.LUT R33, R0.reuse, 0x7c, R33, 0xfe, !PT ;  /* 0x0000007c00217812 */ /* 0x040fe200078efe21 */
[C---:B------:R-:W-:Y:S01]  /*34d30*/  IMAD R8, R35.reuse, R28, RZ ;  /* 0x0000001c23087224 */ /* 0x040fe200078e02ff */
[----:B-1----:R-:W-:Y:S01]  /*34d40*/  ISETP.LT.AND P2, PT, R35, UR4, !P0 ;  /* 0x0000000423007c0c */ /* 0x002fe2000c741270 */
[----:B------:R-:W0:Y:S01]  /*34d50*/  LDCU UR4, c[0x0][0x39c] ;  /* 0x00007380ff0477ac */ /* 0x000e220008000800 */
[C-C-:B------:R-:W-:Y:S01]  /*34d60*/  LOP3.LUT R45, R0.reuse, 0xae, R49.reuse, 0xfe, !PT ;  /* 0x000000ae002d7812 */ /* 0x140fe200078efe31 */
[----:B------:R1:W-:Y:S01]  /*34d70*/  @P3 STG.E.U8 desc[UR24][R26.64], R39 ;  /* 0x000000271a003986 */ /* 0x0003e2000c101118 */
[----:B------:R-:W-:-:S02]  /*34d80*/  LOP3.LUT R47, R0, 0x9e, R49, 0xfe, !PT ;  /* 0x0000009e002f7812 */ /* 0x000fc400078efe31 */
[C---:B------:R-:W-:Y:S02]  /*34d90*/  LOP3.LUT R49, R0.reuse, 0x8e, R49, 0xfe, !PT ;  /* 0x0000008e00317812 */ /* 0x040fe400078efe31 */
[----:B------:R-:W-:Y:S01]  /*34da0*/  LOP3.LUT R35, R0, UR11, RZ, 0xfc, !PT ;  /* 0x0000000b00237c12 */ /* 0x000fe2000f8efcff */
[C---:B------:R-:W-:Y:S01]  /*34db0*/  IMAD R0, R33.reuse, R28, RZ ;  /* 0x0000001c21007224 */ /* 0x040fe200078e02ff */
[CC--:B------:R-:W-:Y:S02]  /*34dc0*/  IADD3 R32, P6, PT, R8.reuse, R29.reuse, RZ ;  /* 0x0000001d08207210 */ /* 0x0c0fe40007fde0ff */
[----:B----4-:R-:W-:Y:S01]  /*34dd0*/  ISETP.LT.AND P3, PT, R33, UR5, !P0 ;  /* 0x0000000521007c0c */ /* 0x010fe2000c761270 */
[----:B------:R-:W3:Y:S01]  /*34de0*/  LDCU UR5, c[0x0][0x39c] ;  /* 0x00007380ff0577ac */ /* 0x000ee20008000800 */
[----:B------:R-:W-:Y:S01]  /*34df0*/  LEA.HI.X.SX32 R33, R8, R30, 0x1, P6 ;  /* 0x0000001e08217211 */ /* 0x000fe200030f0eff */
[----:B------:R-:W-:Y:S01]  /*34e00*/  IMAD R8, R35, R28, RZ ;  /* 0x0000001c23087224 */ /* 0x000fe200078e02ff */
[----:B------:R-:W-:-:S02]  /*34e10*/  IADD3 R34, P6, PT, R0, R29, RZ ;  /* 0x0000001d00227210 */ /* 0x000fc40007fde0ff */
[----:B--2---:R-:W-:Y:S01]  /*34e20*/  ISETP.LT.AND P1, PT, R35, UR8, !P0 ;  /* 0x0000000823007c0c */ /* 0x004fe2000c721270 */
[----:B------:R-:W2:Y:S01]  /*34e30*/  LDCU UR8, c[0x0][0x39c] ;  /* 0x00007380ff0877ac */ /* 0x000ea20008000800 */
[C---:B------:R-:W-:Y:S02]  /*34e40*/  PRMT R37, R11.reuse, 0x7771, RZ ;  /* 0x000077710b257816 */ /* 0x040fe400000000ff */
[----:B------:R-:W-:Y:S02]  /*34e50*/  LEA.HI.X.SX32 R35, R0, R30, 0x1, P6 ;  /* 0x0000001e00237211 */ /* 0x000fe400030f0eff */
[----:B------:R-:W-:Y:S01]  /*34e60*/  PRMT R41, R11, 0x7772, RZ ;  /* 0x000077720b297816 */ /* 0x000fe200000000ff */
[----:B------:R4:W-:Y:S01]  /*34e70*/  @P2 STG.E.U8 desc[UR24][R32.64], R37 ;  /* 0x0000002520002986 */ /* 0x0009e2000c101118 */
[C---:B------:R-:W-:Y:S02]  /*34e80*/  LOP3.LUT R10, R31.reuse, 0x86, RZ, 0xfc, !PT ;  /* 0x000000861f0a7812 */ /* 0x040fe400078efcff */
[----:B-1----:R-:W-:Y:S01]  /*34e90*/  LOP3.LUT R27, R31, 0x80, RZ, 0xfc, !PT ;  /* 0x000000801f1b7812 */ /* 0x002fe200078efcff */
[----:B------:R1:W-:Y:S01]  /*34ea0*/  @P3 STG.E.U8 desc[UR24][R34.64], R41 ;  /* 0x0000002922003986 */ /* 0x0003e2000c101118 */
[----:B------:R-:W-:-:S02]  /*34eb0*/  ISETP.LT.AND P2, PT, R10, UR9, !P0 ;  /* 0x000000090a007c0c */ /* 0x000fc4000c741270 */
[C---:B0-----:R-:W-:Y:S01]  /*34ec0*/  ISETP.LT.AND P3, PT, R27.reuse, UR4, !P0 ;  /* 0x000000041b007c0c */ /* 0x041fe2000c761270 */
[----:B------:R-:W-:Y:S01]  /*34ed0*/  IMAD R27, R27, R28, RZ ;  /* 0x0000001c1b1b7224 */ /* 0x000fe200078e02ff */
[-C--:B------:R-:W-:Y:S01]  /*34ee0*/  IADD3 R10, P6, PT, R8, R29.reuse, RZ ;  /* 0x0000001d080a7210 */ /* 0x080fe20007fde0ff */
[----:B------:R-:W0:Y:S01]  /*34ef0*/  LDCU UR4, c[0x0][0x39c] ;  /* 0x00007380ff0477ac */ /* 0x000e220008000800 */
[----:B------:R-:W-:Y:S01]  /*34f00*/  PRMT R39, R11, 0x7773, RZ ;  /* 0x000077730b277816 */ /* 0x000fe200000000ff */
[----:B----4-:R-:W-:Y:S01]  /*34f10*/  IMAD R37, R28, 0x2, R27 ;  /* 0x000000021c257824 */ /* 0x010fe200078e021b */
[-C--:B------:R-:W-:Y:S02]  /*34f20*/  LEA.HI.X.SX32 R11, R8, R30.reuse, 0x1, P6 ;  /* 0x0000001e080b7211 */ /* 0x080fe400030f0eff */
[----:B------:R-:W-:Y:S02]  /*34f30*/  IADD3 R26, P6, PT, R27, R29, RZ ;  /* 0x0000001d1b1a7210 */ /* 0x000fe40007fde0ff */
[----:B------:R-:W-:Y:S01]  /*34f40*/  LOP3.LUT R0, R31, 0x88, RZ, 0xfc, !PT ;  /* 0x000000881f007812 */ /* 0x000fe200078efcff */
[----:B------:R4:W-:Y:S01]  /*34f50*/  @P1 STG.E.U8 desc[UR24][R10.64], R39 ;  /* 0x000000270a001986 */ /* 0x0009e2000c101118 */
[----:B------:R-:W-:-:S02]  /*34f60*/  LEA.HI.X.SX32 R27, R27, R30, 0x1, P6 ;  /* 0x0000001e1b1b7211 */ /* 0x000fc400030f0eff */
[CC--:B------:R-:W-:Y:S02]  /*34f70*/  IADD3 R32, P6, PT, R37.reuse, R29.reuse, RZ ;  /* 0x0000001d25207210 */ /* 0x0c0fe40007fde0ff */
[----:B---3--:R-:W-:Y:S01]  /*34f80*/  ISETP.LT.AND P1, PT, R0, UR5, !P0 ;  /* 0x0000000500007c0c */ /* 0x008fe2000c721270 */
[----:B------:R-:W3:Y:S01]  /*34f90*/  LDCU UR5, c[0x0][0x39c] ;  /* 0x00007380ff0577ac */ /* 0x000ee20008000800 */
[----:B------:R-:W-:Y:S02]  /*34fa0*/  PRMT R43, R4, 0x7770, RZ ;  /* 0x00007770042b7816 */ /* 0x000fe400000000ff */
[----:B------:R-:W-:Y:S01]  /*34fb0*/  LEA.HI.X.SX32 R33, R37, R30, 0x1, P6 ;  /* 0x0000001e25217211 */ /* 0x000fe200030f0eff */
[----:B------:R-:W-:Y:S01]  /*34fc0*/  IMAD R37, R28, 0x2, R37 ;  /* 0x000000021c257824 */ /* 0x000fe200078e0225 */
[----:B-1----:R-:W-:Y:S01]  /*34fd0*/  PRMT R41, R4, 0x7771, RZ ;  /* 0x0000777104297816 */ /* 0x002fe200000000ff */
[----:B------:R1:W-:Y:S01]  /*34fe0*/  @P3 STG.E.U8 desc[UR24][R26.64], R43 ;  /* 0x0000002b1a003986 */ /* 0x0003e2000c101118 */
[----:B------:R-:W-:Y:S01]  /*34ff0*/  LOP3.LUT R0, R31, 0x8a, RZ, 0xfc, !PT ;  /* 0x0000008a1f007812 */ /* 0x000fe200078efcff */
[----:B------:R-:W-:Y:S01]  /*35000*/  IMAD R35, R28, 0x2, R37 ;  /* 0x000000021c237824 */ /* 0x000fe200078e0225 */
[----:B----4-:R-:W-:Y:S01]  /*35010*/  PRMT R39, R4, 0x7772, RZ ;  /* 0x0000777204277816 */ /* 0x010fe200000000ff */
[----:B------:R4:W-:Y:S01]  /*35020*/  @P4 STG.E.U8 desc[UR24][R32.64], R41 ;  /* 0x0000002920004986 */ /* 0x0009e2000c101118 */
[----:B0-----:R-:W-:Y:S01]  /*35030*/  ISETP.LT.AND P3, PT, R0, UR4, !P0 ;  /* 0x0000000400007c0c */ /* 0x001fe2000c761270 */
[----:B------:R-:W0:Y:S01]  /*35040*/  LDCU UR4, c[0x0][0x39c] ;  /* 0x00007380ff0477ac */ /* 0x000e220008000800 */
[----:B------:R-:W-:-:S02]  /*35050*/  IADD3 R10, P4, PT, R37, R29, RZ ;  /* 0x0000001d250a7210 */ /* 0x000fc40007f9e0ff */
[----:B------:R-:W-:Y:S02]  /*35060*/  LOP3.LUT R0, R31, 0x8c, RZ, 0xfc, !PT ;  /* 0x0000008c1f007812 */ /* 0x000fe400078efcff */
[-C--:B------:R-:W-:Y:S02]  /*35070*/  LEA.HI.X.SX32 R11, R37, R30.reuse, 0x1, P4 ;  /* 0x0000001e250b7211 */ /* 0x080fe400020f0eff */
[----:B------:R-:W-:Y:S01]  /*35080*/  ISETP.LT.AND P4, PT, R0, UR6, !P0 ;  /* 0x0000000600007c0c */ /* 0x000fe2000c781270 */
[----:B------:R-:W0:Y:S01]  /*35090*/  LDCU UR6, c[0x0][0x39c] ;  /* 0x00007380ff0677ac */ /* 0x000e220008000800 */
[----:B------:R-:W-:Y:S01]  /*350a0*/  LOP3.LUT R0, R31, 0x90, RZ, 0xfc, !PT ;  /* 0x000000901f007812 */ /* 0x000fe200078efcff */
[----:B------:R2:W-:Y:S01]  /*350b0*/  @P5 STG.E.U8 desc[UR24][R10.64], R39 ;  /* 0x000000270a005986 */ /* 0x0005e2000c101118 */
[C---:B-1----:R-:W-:Y:S02]  /*350c0*/  IADD3 R26, P6, PT, R35.reuse, R29, RZ ;  /* 0x0000001d231a7210 */ /* 0x042fe40007fde0ff */
[----:B---3--:R-:W-:Y:S01]  /*350d0*/  ISETP.LT.AND P5, PT, R0, UR5, !P0 ;  /* 0x0000000500007c0c */ /* 0x008fe2000c7a1270 */
[----:B------:R-:W1:Y:S01]  /*350e0*/  LDCU UR5, c[0x0][0x39c] ;  /* 0x00007380ff0577ac */ /* 0x000e620008000800 */
[----:B------:R-:W-:Y:S01]  /*350f0*/  LEA.HI.X.SX32 R27, R35, R30, 0x1, P6 ;  /* 0x0000001e231b7211 */ /* 0x000fe200030f0eff */
[----:B------:R-:W-:Y:S01]  /*35100*/  IMAD R35, R28, 0x2, R35 ;  /* 0x000000021c237824 */ /* 0x000fe200078e0223 */
[----:B------:R-:W-:-:S02]  /*35110*/  PRMT R37, R4, 0x7773, RZ ;  /* 0x0000777304257816 */ /* 0x000fc400000000ff */
[----:B------:R-:W-:Y:S02]  /*35120*/  LOP3.LUT R0, R31, 0x92, RZ, 0xfc, !PT ;  /* 0x000000921f007812 */ /* 0x000fe400078efcff */
[-C--:B----4-:R-:W-:Y:S01]  /*35130*/  IADD3 R32, P6, PT, R35, R29.reuse, RZ ;  /* 0x0000001d23207210 */ /* 0x090fe20007fde0ff */
[C---:B--2---:R-:W-:Y:S01]  /*35140*/  IMAD R11, R28.reuse, 0x2, R35 ;  /* 0x000000021c0b7824 */ /* 0x044fe200078e0223 */
[----:B------:R2:W-:Y:S01]  /*35150*/  @P2 STG.E.U8 desc[UR24][R26.64], R37 ;  /* 0x000000251a002986 */ /* 0x0005e2000c101118 */
[----:B------:R-:W-:Y:S02]  /*35160*/  PRMT R41, R5, 0x7770, RZ ;  /* 0x0000777005297816 */ /* 0x000fe400000000ff */
[-C--:B------:R-:W-:Y:S01]  /*35170*/  LEA.HI.X.SX32 R33, R35, R30.reuse, 0x1, P6 ;  /* 0x0000001e23217211 */ /* 0x080fe200030f0eff */
[----:B------:R-:W-:Y:S01]  /*35180*/  IMAD R35, R28, 0x2, R11 ;  /* 0x000000021c237824 */ /* 0x000fe200078e020b */
[----:B------:R-:W-:Y:S02]  /*35190*/  IADD3 R10, P6, PT, R11, R29, RZ ;  /* 0x0000001d0b0a7210 */ /* 0x000fe40007fde0ff */
[----:B------:R-:W-:Y:S01]  /*351a0*/  ISETP.LT.AND P2, PT, R0, UR8, !P0 ;  /* 0x0000000800007c0c */ /* 0x000fe2000c741270 */
[----:B------:R3:W-:Y:S01]  /*351b0*/  @P1 STG.E.U8 desc[UR24][R32.64], R41 ;  /* 0x0000002920001986 */ /* 0x0007e2000c101118 */
[----:B------:R-:W-:Y:S01]  /*351c0*/  LOP3.LUT R0, R31, 0x94, RZ, 0xfc, !PT ;  /* 0x000000941f007812 */ /* 0x000fe200078efcff */
[----:B------:R-:W4:Y:S01]  /*351d0*/  LDCU UR8, c[0x0][0x39c] ;  /* 0x00007380ff0877ac */ /* 0x000f220008000800 */
[----:B------:R-:W-:-:S02]  /*351e0*/  LEA.HI.X.SX32 R11, R11, R30, 0x1, P6 ;  /* 0x0000001e0b0b7211 */ /* 0x000fc400030f0eff */
[----:B------:R-:W-:Y:S02]  /*351f0*/  PRMT R39, R5, 0x7771, RZ ;  /* 0x0000777105277816 */ /* 0x000fe400000000ff */
[----:B--2---:R-:W-:Y:S02]  /*35200*/  IADD3 R26, P6, PT, R35, R29, RZ ;  /* 0x0000001d231a7210 */ /* 0x004fe40007fde0ff */
[----:B-1----:R-:W-:Y:S01]  /*35210*/  ISETP.LT.AND P1, PT, R0, UR5, !P0 ;  /* 0x0000000500007c0c */ /* 0x002fe2000c721270 */
[----:B------:R1:W-:Y:S01]  /*35220*/  @P3 STG.E.U8 desc[UR24][R10.64], R39 ;  /* 0x000000270a003986 */ /* 0x0003e2000c101118 */
[C---:B------:R-:W-:Y:S01]  /*35230*/  IMAD R0, R49.reuse, R28, RZ ;  /* 0x0000001c31007224 */ /* 0x040fe200078e02ff */
[----:B0-----:R-:W-:Y:S01]  /*35240*/  ISETP.LT.AND P3, PT, R49, UR4, !P0 ;  /* 0x0000000431007c0c */ /* 0x001fe2000c761270 */
[----:B------:R-:W0:Y:S01]  /*35250*/  LDCU UR4, c[0x0][0x39c] ;  /* 0x00007380ff0477ac */ /* 0x000e220008000800 */
[----:B------:R-:W-:Y:S01]  /*35260*/  LEA.HI.X.SX32 R27, R35, R30, 0x1, P6 ;  /* 0x0000001e231b7211 */ /* 0x000fe200030f0eff */
[----:B------:R-:W-:Y:S01]  /*35270*/  IMAD R35, R28, 0x4, R35 ;  /* 0x000000041c237824 */ /* 0x000fe200078e0223 */
[----:B------:R-:W-:Y:S01]  /*35280*/  PRMT R37, R5, 0x7772, RZ ;  /* 0x0000777205257816 */ /* 0x000fe200000000ff */
[----:B------:R-:W2:Y:S01]  /*35290*/  LDCU UR5, c[0x0][0x39c] ;  /* 0x00007380ff0577ac */ /* 0x000ea20008000800 */
[----:B------:R-:W-:-:S02]  /*352a0*/  LOP3.LUT R4, R31, 0x96, RZ, 0xfc, !PT ;  /* 0x000000961f047812 */ /* 0x000fc400078efcff */
[-C--:B---3--:R-:W-:Y:S01]  /*352b0*/  IADD3 R32, P6, PT, R0, R29.reuse, RZ ;  /* 0x0000001d00207210 */ /* 0x088fe20007fde0ff */
[----:B------:R3:W-:Y:S01]  /*352c0*/  @P4 STG.E.U8 desc[UR24][R26.64], R37 ;  /* 0x000000251a004986 */ /* 0x0007e2000c101118 */
[----:B------:R-:W-:Y:S01]  /*352d0*/  ISETP.LT.AND P4, PT, R4, UR6, !P0 ;  /* 0x0000000604007c0c */ /* 0x000fe2000c781270 */
[----:B------:R-:W2:Y:S01]  /*352e0*/  LDCU UR6, c[0x0][0x39c] ;  /* 0x00007380ff0677ac */ /* 0x000ea20008000800 */
[-C--:B------:R-:W-:Y:S02]  /*352f0*/  LEA.HI.X.SX32 R33, R0, R30.reuse, 0x1, P6 ;  /* 0x0000001e00217211 */ /* 0x080fe400030f0eff */
[-C--:B------:R-:W-:Y:S02]  /*35300*/  IADD3 R4, P6, PT, R35, R29.reuse, RZ ;  /* 0x0000001d23047210 */ /* 0x080fe40007fde0ff */
[----:B-1----:R-:W-:Y:S02]  /*35310*/  PRMT R39, R5, 0x7773, RZ ;  /* 0x0000777305277816 */ /* 0x002fe400000000ff */
[----:B------:R-:W-:Y:S01]  /*35320*/  LEA.HI.X.SX32 R5, R35, R30, 0x1, P6 ;  /* 0x0000001e23057211 */ /* 0x000fe200030f0eff */
[----:B------:R-:W-:Y:S01]  /*35330*/  IMAD R35, R28, 0x2, R35 ;  /* 0x000000021c237824 */ /* 0x000fe200078e0223 */
[C---:B------:R-:W-:Y:S01]  /*35340*/  LOP3.LUT R0, R31.reuse, 0x98, RZ, 0xfc, !PT ;  /* 0x000000981f007812 */ /* 0x040fe200078efcff */
[----:B------:R1:W-:Y:S01]  /*35350*/  @P3 STG.E.U8 desc[UR24][R32.64], R39 ;  /* 0x0000002720003986 */ /* 0x0003e2000c101118 */
[----:B---3--:R-:W-:Y:S01]  /*35360*/  PRMT R37, R6, 0x7770, RZ ;  /* 0x0000777006257816 */ /* 0x008fe200000000ff */
[----:B------:R-:W-:Y:S01]  /*35370*/  IMAD R27, R28, 0x2, R35 ;  /* 0x000000021c1b7824 */ /* 0x000fe200078e0223 */
[----:B0-----:R-:W-:Y:S01]  /*35380*/  ISETP.LT.AND P3, PT, R0, UR4, !P0 ;  /* 0x0000000400007c0c */ /* 0x001fe2000c761270 */
[----:B------:R-:W0:Y:S01]  /*35390*/  LDCU UR4, c[0x0][0x39c] ;  /* 0x00007380ff0477ac */ /* 0x000e220008000800 */
[----:B------:R-:W-:Y:S01]  /*353a0*/  LOP3.LUT R0, R31, 0x9a, RZ, 0xfc, !PT ;  /* 0x0000009a1f007812 */ /* 0x000fe200078efcff */
[----:B------:R3:W-:Y:S01]  /*353b0*/  @P5 STG.E.U8 desc[UR24][R4.64], R37 ;  /* 0x0000002504005986 */ /* 0x0007e2000c101118 */
[----:B------:R-:W-:-:S02]  /*353c0*/  IADD3 R10, P5, PT, R35, R29, RZ ;  /* 0x0000001d230a7210 */ /* 0x000fc40007fbe0ff */
[-C--:B------:R-:W-:Y:S02]  /*353d0*/  IADD3 R26, P6, PT, R27, R29.reuse, RZ ;  /* 0x0000001d1b1a7210 */ /* 0x080fe40007fde0ff */
[-C--:B------:R-:W-:Y:S01]  /*353e0*/  LEA.HI.X.SX32 R11, R35, R30.reuse, 0x1, P5 ;  /* 0x0000001e230b7211 */ /* 0x080fe200028f0eff */
[----:B-1----:R-:W-:Y:S01]  /*353f0*/  IMAD R33, R28, 0x2, R27 ;  /* 0x000000021c217824 */ /* 0x002fe200078e021b */
[----:B--2---:R-:W-:Y:S01]  /*35400*/  ISETP.LT.AND P5, PT, R0, UR5, !P0 ;  /* 0x0000000500007c0c */ /* 0x004fe2000c7a1270 */
[----:B------:R-:W1:Y:S01]  /*35410*/  LDCU UR5, c[0x0][0x39c] ;  /* 0x00007380ff0577ac */ /* 0x000e620008000800 */
[----:B------:R-:W-:Y:S02]  /*35420*/  PRMT R35, R6, 0x7771, RZ ;  /* 0x0000777106237816 */ /* 0x000fe400000000ff */
[----:B------:R-:W-:Y:S02]  /*35430*/  LEA.HI.X.SX32 R27, R27, R30, 0x1, P6 ;  /* 0x0000001e1b1b7211 */ /* 0x000fe400030f0eff */
[----:B---3--:R-:W-:Y:S01]  /*35440*/  IADD3 R4, P6, PT, R33, R29, RZ ;  /* 0x0000001d21047210 */ /* 0x008fe20007fde0ff */
[----:B------:R2:W-:Y:S01]  /*35450*/  @P2 STG.E.U8 desc[UR24][R10.64], R35 ;  /* 0x000000230a002986 */ /* 0x0005e2000c101118 */
[----:B------:R-:W-:-:S02]  /*35460*/  LOP3.LUT R0, R31, 0x9c, RZ, 0xfc, !PT ;  /* 0x0000009c1f007812 */ /* 0x000fc400078efcff */
[----:B------:R-:W-:Y:S02]  /*35470*/  PRMT R39, R6, 0x7772, RZ ;  /* 0x0000777206277816 */ /* 0x000fe400000000ff */
[----:B------:R-:W-:Y:S01]  /*35480*/  LEA.HI.X.SX32 R5, R33, R30, 0x1, P6 ;  /* 0x0000001e21057211 */ /* 0x000fe200030f0eff */
[----:B------:R-:W-:Y:S01]  /*35490*/  IMAD R33, R28, 0x2, R33 ;  /* 0x000000021c217824 */ /* 0x000fe200078e0221 */
[----:B------:R-:W-:Y:S01]  /*354a0*/  PRMT R37, R6, 0x7773, RZ ;  /* 0x0000777306257816 */ /* 0x000fe200000000ff */
[----:B------:R3:W-:Y:S01]  /*354b0*/  @P1 STG.E.U8 desc[UR24][R26.64], R39 ;  /* 0x000000271a001986 */ /* 0x0007e2000c101118 */
[----:B------:R-:W-:Y:S01]  /*354c0*/  ISETP.LT.AND P2, PT, R0, UR6, !P0 ;  /* 0x0000000600007c0c */ /* 0x000fe2000c741270 */
[----:B------:R-:W4:Y:S01]  /*354d0*/  LDCU UR6, c[0x0][0x39c] ;  /* 0x00007380ff0677ac */ /* 0x000f220008000800 */
[----:B------:R-:W-:Y:S01]  /*354e0*/  LOP3.LUT R0, R31, 0xa0, RZ, 0xfc, !PT ;  /* 0x000000a01f007812 */ /* 0x000fe200078efcff */
[----:B------:R1:W-:Y:S01]  /*354f0*/  @P4 STG.E.U8 desc[UR24][R4.64], R37 ;  /* 0x0000002504004986 */ /* 0x0003e2000c101118 */
[----:B--2---:R-:W-:Y:S01]  /*35500*/  IMAD R35, R28, 0x2, R33 ;  /* 0x000000021c237824 */ /* 0x004fe200078e0221 */
[----:B------:R-:W-:-:S02]  /*35510*/  IADD3 R10, P4, PT, R33, R29, RZ ;  /* 0x0000001d210a7210 */ /* 0x000fc40007f9e0ff */
[----:B0-----:R-:W-:Y:S01]  /*35520*/  ISETP.LT.AND P1, PT, R0, UR4, !P0 ;  /* 0x0000000400007c0c */ /* 0x001fe2000c721270 */
[----:B------:R-:W0:Y:S01]  /*35530*/  LDCU UR4, c[0x0][0x39c] ;  /* 0x00007380ff0477ac */ /* 0x000e220008000800 */
[----:B------:R-:W-:Y:S02]  /*35540*/  LOP3.LUT R0, R31, 0xa2, RZ, 0xfc, !PT ;  /* 0x000000a21f007812 */ /* 0x000fe400078efcff */
[----:B------:R-:W-:Y:S02]  /*35550*/  LEA.HI.X.SX32 R11, R33, R30, 0x1, P4 ;  /* 0x0000001e210b7211 */ /* 0x000fe400020f0eff */
[----:B------:R-:W-:Y:S02]  /*35560*/  IADD3 R32, P6, PT, R35, R29, RZ ;  /* 0x0000001d23207210 */ /* 0x000fe40007fde0ff */
[----:B-1----:R-:W-:Y:S01]  /*35570*/  ISETP.LT.AND P4, PT, R0, UR5, !P0 ;  /* 0x0000000500007c0c */ /* 0x002fe2000c781270 */
[----:B------:R-:W1:Y:S01]  /*35580*/  LDCU UR5, c[0x0][0x39c] ;  /* 0x00007380ff0577ac */ /* 0x000e620008000800 */
[----:B---3--:R-:W-:Y:S01]  /*35590*/  PRMT R39, R7, 0x7770, RZ ;  /* 0x0000777007277816 */ /* 0x008fe200000000ff */
[----:B------:R-:W-:Y:S01]  /*355a0*/  IMAD R0, R47, R28, RZ ;  /* 0x0000001c2f007224 */ /* 0x000fe200078e02ff */
[----:B------:R-:W-:Y:S01]  /*355b0*/  LEA.HI.X.SX32 R33, R35, R30, 0x1, P6 ;  /* 0x0000001e23217211 */ /* 0x000fe200030f0eff */
[----:B------:R-:W-:Y:S01]  /*355c0*/  IMAD R35, R28, 0x2, R35 ;  /* 0x000000021c237824 */ /* 0x000fe200078e0223 */
[----:B------:R-:W-:Y:S01]  /*355d0*/  PRMT R27, R7, 0x7771, RZ ;  /* 0x00007771071b7816 */ /* 0x000fe200000000ff */
[----:B------:R2:W-:Y:S01]  /*355e0*/  @P3 STG.E.U8 desc[UR24][R10.64], R39 ;  /* 0x000000270a003986 */ /* 0x0005e2000c101118 */
[----:B------:R-:W-:-:S02]  /*355f0*/  LOP3.LUT R6, R31, 0xa4, RZ, 0xfc, !PT ;  /* 0x000000a41f067812 */ /* 0x000fc400078efcff */
[----:B------:R-:W-:Y:S01]  /*35600*/  PRMT R37, R7, 0x7772, RZ ;  /* 0x0000777207257816 */ /* 0x000fe200000000ff */
[----:B------:R3:W-:Y:S01]  /*35610*/  @P5 STG.E.U8 desc[UR24][R32.64], R27 ;  /* 0x0000001b20005986 */ /* 0x0007e2000c101118 */
[CC--:B------:R-:W-:Y:S02]  /*35620*/  IADD3 R4, P5, PT, R35.reuse, R29.reuse, RZ ;  /* 0x0000001d23047210 */ /* 0x0c0fe40007fbe0ff */
[----:B----4-:R-:W-:Y:S01]  /*35630*/  ISETP.LT.AND P6, PT, R6, UR6, !P0 ;  /* 0x0000000606007c0c */ /* 0x010fe2000c7c1270 */
[----:B------:R-:W4:Y:S01]  /*35640*/  LDCU UR6, c[0x0][0x39c] ;  /* 0x00007380ff0677ac */ /* 0x000f220008000800 */
[----:B------:R-:W-:Y:S01]  /*35650*/  LEA.HI.X.SX32 R5, R35, R30, 0x1, P5 ;  /* 0x0000001e23057211 */ /* 0x000fe200028f0eff */
[----:B------:R-:W-:Y:S01]  /*35660*/  IMAD R35, R28, 0x4, R35 ;  /* 0x000000041c237824 */ /* 0x000fe200078e0223 */
[----:B------:R-:W-:Y:S02]  /*35670*/  LOP3.LUT R6, R31, 0xa6, RZ, 0xfc, !PT ;  /* 0x000000a61f067812 */ /* 0x000fe400078efcff */
[----:B--2---:R-:W-:Y:S01]  /*35680*/  IADD3 R10, P5, PT, R0, R29, RZ ;  /* 0x0000001d000a7210 */ /* 0x004fe20007fbe0ff */
[----:B------:R2:W-:Y:S01]  /*35690*/  @P2 STG.E.U8 desc[UR24][R4.64], R37 ;  /* 0x0000002504002986 */ /* 0x0005e2000c101118 */
[----:B0-----:R-:W-:Y:S01]  /*356a0*/  ISETP.LT.AND P3, PT, R47, UR4, !P0 ;  /* 0x000000042f007c0c */ /* 0x001fe2000c761270 */
[----:B------:R-:W0:Y:S01]  /*356b0*/  LDCU UR4, c[0x0][0x39c] ;  /* 0x00007380ff0477ac */ /* 0x000e220008000800 */
[----:B-1----:R-:W-:-:S02]  /*356c0*/  ISETP.LT.AND P2, PT, R6, UR5, !P0 ;  /* 0x0000000506007c0c */ /* 0x002fc4000c741270 */
[-C--:B------:R-:W-:Y:S01]  /*356d0*/  LEA.HI.X.SX32 R11, R0, R30.reuse, 0x1, P5 ;  /* 0x0000001e000b7211 */ /* 0x080fe200028f0eff */
[----:B------:R-:W1:Y:S01]  /*356e0*/  LDCU UR5, c[0x0][0x39c] ;  /* 0x00007380ff0577ac */ /* 0x000e620008000800 */
[----:B------:R-:W-:Y:S02]  /*356f0*/  IADD3 R6, P5, PT, R35, R29, RZ ;  /* 0x0000001d23067210 */ /* 0x000fe40007fbe0ff */
[----:B---3--:R-:W-:Y:S02]  /*35700*/  PRMT R27, R7, 0x7773, RZ ;  /* 0x00007773071b7816 */ /* 0x008fe400000000ff */
[----:B------:R-:W-:Y:S01]  /*35710*/  LEA.HI.X.SX32 R7, R35, R30, 0x1, P5 ;  /* 0x0000001e23077211 */ /* 0x000fe200028f0eff */
[----:B------:R-:W-:Y:S01]  /*35720*/  IMAD R35, R28, 0x2, R35 ;  /* 0x000000021c237824 */ /* 0x000fe200078e0223 */
[----:B------:R-:W-:Y:S01]  /*35730*/  LOP3.LUT R0, R31, 0xa8, RZ, 0xfc, !PT ;  /* 0x000000a81f007812 */ /* 0x000fe200078efcff */
[----:B------:R3:W-:Y:S01]  /*35740*/  @P3 STG.E.U8 desc[UR24][R10.64], R27 ;  /* 0x0000001b0a003986 */ /* 0x0007e2000c101118 */
[----:B------:R-:W-:-:S02]  /*35750*/  PRMT R33, R12, 0x7770, RZ ;  /* 0x000077700c217816 */ /* 0x000fc400000000ff */
[----:B------:R-:W-:Y:S01]  /*35760*/  ISETP.LT.AND P5, PT, R0, UR8, !P0 ;  /* 0x0000000800007c0c */ /* 0x000fe2000c7a1270 */
[----:B------:R-:W4:Y:S01]  /*35770*/  LDCU UR8, c[0x0][0x39c] ;  /* 0x00007380ff0877ac */ /* 0x000f220008000800 */
[-C--:B--2---:R-:W-:Y:S01]  /*35780*/  IADD3 R4, P3, PT, R35, R29.reuse, RZ ;  /* 0x0000001d23047210 */ /* 0x084fe20007f7e0ff */
[----:B------:R2:W-:Y:S01]  /*35790*/  @P1 STG.E.U8 desc[UR24][R6.64], R33 ;  /* 0x0000002106001986 */ /* 0x0005e2000c101118 */
[----:B------:R-:W-:Y:S02]  /*357a0*/  LOP3.LUT R0, R31, 0xaa, RZ, 0xfc, !PT ;  /* 0x000000aa1f007812 */ /* 0x000fe400078efcff */
[-C--:B------:R-:W-:Y:S01]  /*357b0*/  LEA.HI.X.SX32 R5, R35, R30.reuse, 0x1, P3 ;  /* 0x0000001e23057211 */ /* 0x080fe200018f0eff */
[----:B------:R-:W-:Y:S01]  /*357c0*/  IMAD R35, R28, 0x2, R35 ;  /* 0x000000021c237824 */ /* 0x000fe200078e0223 */
[----:B------:R-:W-:Y:S02]  /*357d0*/  PRMT R37, R12, 0x7771, RZ ;  /* 0x000077710c257816 */ /* 0x000fe400000000ff */
[----:B0-----:R-:W-:Y:S01]  /*357e0*/  ISETP.LT.AND P1, PT, R0, UR4, !P0 ;  /* 0x0000000400007c0c */ /* 0x001fe2000c721270 */
[C---:B---3--:R-:W-:Y:S01]  /*357f0*/  IMAD R11, R28.reuse, 0x2, R35 ;  /* 0x000000021c0b7824 */ /* 0x048fe200078e0223 */
[----:B------:R-:W-:Y:S01]  /*35800*/  LOP3.LUT R0, R31, 0xac, RZ, 0xfc, !PT ;  /* 0x000000ac1f007812 */ /* 0x000fe200078efcff */
[----:B------:R0:W-:Y:S01]  /*35810*/  @P4 STG.E.U8 desc[UR24][R4.64], R37 ;  /* 0x0000002504004986 */ /* 0x0001e2000c101118 */
[----:B------:R-:W3:Y:S01]  /*35820*/  LDCU UR4, c[0x0][0x39c] ;  /* 0x00007380ff0477ac */ /* 0x000ee20008000800 */
[C---:B--2---:R-:W-:Y:S01]  /*35830*/  IADD3 R6, P4, PT, R35.reuse, R29, RZ ;  /* 0x0000001d23067210 */ /* 0x044fe20007f9e0ff */
[----:B------:R-:W-:Y:S01]  /*35840*/  IMAD R27, R28, 0x2, R11 ;  /* 0x000000021c1b7824 */ /* 0x000fe200078e020b */
[----:B-1----:R-:W-:Y:S01]  /*35850*/  ISETP.LT.AND P3, PT, R0, UR5, !P0 ;  /* 0x0000000500007c0c */ /* 0x002fe2000c761270 */
[----:B------:R-:W1:Y:S01]  /*35860*/  LDCU UR5, c[0x0][0x39c] ;  /* 0x00007380ff0577ac */ /* 0x000e620008000800 */
[----:B------:R-:W-:-:S02]  /*35870*/  LEA.HI.X.SX32 R7, R35, R30, 0x1, P4 ;  /* 0x0000001e23077211 */ /* 0x000fc400020f0eff */
[C---:B------:R-:W-:Y:S02]  /*35880*/  PRMT R35, R12.reuse, 0x7772, RZ ;  /* 0x000077720c237816 */ /* 0x040fe400000000ff */
[-C--:B------:R-:W-:Y:S02]  /*35890*/  IADD3 R10, P4, PT, R11, R29.reuse, RZ ;  /* 0x0000001d0b0a7210 */ /* 0x080fe40007f9e0ff */
[----:B------:R-:W-:Y:S01]  /*358a0*/  LOP3.LUT R0, R31, 0xb0, RZ, 0xfc, !PT ;  /* 0x000000b01f007812 */ /* 0x000fe200078efcff */
[----:B------:R2:W-:Y:S01]  /*358b0*/  @P6 STG.E.U8 desc[UR24][R6.64], R35 ;  /* 0x0000002306006986 */ /* 0x0005e2000c101118 */
[----:B0-----:R-:W-:Y:S02]  /*358c0*/  IADD3 R4, P6, PT, R27, R29, RZ ;  /* 0x0000001d1b047210 */ /* 0x001fe40007fde0ff */
[----:B------:R-:W-:Y:S02]  /*358d0*/  PRMT R33, R12, 0x7773, RZ ;  /* 0x000077730c217816 */ /* 0x000fe400000000ff */
[----:B------:R-:W-:-:S02]  /*358e0*/  LEA.HI.X.SX32 R11, R11, R30, 0x1, P4 ;  /* 0x0000001e0b0b7211 */ /* 0x000fc400020f0eff */
[----:B----4-:R-:W-:Y:S01]  /*358f0*/  ISETP.LT.AND P4, PT, R0, UR6, !P0 ;  /* 0x0000000600007c0c */ /* 0x010fe2000c781270 */
[----:B------:R-:W0:Y:S01]  /*35900*/  LDCU UR6, c[0x0][0x39c] ;  /* 0x00007380ff0677ac */ /* 0x000e220008000800 */
[----:B------:R-:W-:Y:S01]  /*35910*/  LOP3.LUT R0, R31, 0xb2, RZ, 0xfc, !PT ;  /* 0x000000b21f007812 */ /* 0x000fe200078efcff */
[----:B------:R4:W-:Y:S01]  /*35920*/  @P2 STG.E.U8 desc[UR24][R10.64], R33 ;  /* 0x000000210a002986 */ /* 0x0009e2000c101118 */
[----:B------:R-:W-:Y:S01]  /*35930*/  LEA.HI.X.SX32 R5, R27, R30, 0x1, P6 ;  /* 0x0000001e1b057211 */ /* 0x000fe200030f0eff */
[----:B------:R-:W-:Y:S01]  /*35940*/  IMAD R27, R28, 0x2, R27 ;  /* 0x000000021c1b7824 */ /* 0x000fe200078e021b */
[----:B------:R-:W-:Y:S02]  /*35950*/  PRMT R37, R13, 0x7770, RZ ;  /* 0x000077700d257816 */ /* 0x000fe400000000ff */
[----:B-1----:R-:W-:Y:S01]  /*35960*/  ISETP.LT.AND P2, PT, R0, UR5, !P0 ;  /* 0x0000000500007c0c */ /* 0x002fe2000c741270 */
[----:B------:R-:W1:Y:S01]  /*35970*/  LDCU UR5, c[0x0][0x39c] ;  /* 0x00007380ff0577ac */ /* 0x000e620008000800 */
[----:B------:R-:W-:Y:S01]  /*35980*/  IMAD R0, R45, R28, RZ ;  /* 0x0000001c2d007224 */ /* 0x000fe200078e02ff */
[----:B------:R0:W-:Y:S01]  /*35990*/  @P5 STG.E.U8 desc[UR24][R4.64], R37 ;  /* 0x0000002504005986 */ /* 0x0001e2000c101118 */
[----:B--2---:R-:W-:-:S02]  /*359a0*/  IADD3 R6, P5, PT, R27, R29, RZ ;  /* 0x0000001d1b067210 */ /* 0x004fc40007fbe0ff */
[----:B------:R-:W-:Y:S01]  /*359b0*/  PRMT R35, R13, 0x7771, RZ ;  /* 0x000077710d237816 */ /* 0x000fe200000000ff */
[C---:B----4-:R-:W-:Y:S01]  /*359c0*/  IMAD R33, R28.reuse, 0x2, R27 ;  /* 0x000000021c217824 */ /* 0x050fe200078e021b */
[-C--:B------:R-:W-:Y:S02]  /*359d0*/  LEA.HI.X.SX32 R7, R27, R30.reuse, 0x1, P5 ;  /* 0x0000001e1b077211 */ /* 0x080fe400028f0eff */
[----:B---3--:R-:W-:Y:S01]  /*359e0*/  ISETP.LT.AND P6, PT, R45, UR4, !P0 ;  /* 0x000000042d007c0c */ /* 0x008fe2000c7c1270 */
[----:B------:R-:W2:Y:S01]  /*359f0*/  LDCU UR4, c[0x0][0x39c] ;  /* 0x00007380ff0477ac */ /* 0x000ea20008000800 */
[-C--:B------:R-:W-:Y:S01]  /*35a00*/  IADD3 R10, P5, PT, R33, R29.reuse, RZ ;  /* 0x0000001d210a7210 */ /* 0x080fe20007fbe0ff */
[----:B------:R3:W-:Y:S01]  /*35a10*/  @P1 STG.E.U8 desc[UR24][R6.64], R35 ;  /* 0x0000002306001986 */ /* 0x0007e2000c101118 */
[----:B------:R-:W-:Y:S02]  /*35a20*/  LOP3.LUT R8, R31, 0xb4, RZ, 0xfc, !PT ;  /* 0x000000b41f087812 */ /* 0x000fe400078efcff */
[----:B------:R-:W-:Y:S01]  /*35a30*/  LEA.HI.X.SX32 R11, R33, R30, 0x1, P5 ;  /* 0x0000001e210b7211 */ /* 0x000fe200028f0eff */
[----:B------:R-:W-:Y:S01]  /*35a40*/  IMAD R33, R28, 0x4, R33 ;  /* 0x000000041c217824 */ /* 0x000fe200078e0221 */
[----:B0-----:R-:W-:-:S02]  /*35a50*/  IADD3 R4, P5, PT, R0, R29, RZ ;  /* 0x0000001d00047210 */ /* 0x001fc40007fbe0ff */
[----:B------:R-:W-:Y:S02]  /*35a60*/  PRMT R27, R13, 0x7772, RZ ;  /* 0x000077720d1b7816 */ /* 0x000fe400000000ff */
[----:B------:R-:W-:Y:S01]  /*35a70*/  ISETP.LT.AND P1, PT, R8, UR6, !P0 ;  /* 0x0000000608007c0c */ /* 0x000fe2000c721270 */
[----:B------:R-:W0:Y:S01]  /*35a80*/  LDCU UR6, c[0x0][0x39c] ;  /* 0x00007380ff0677ac */ /* 0x000e220008000800 */
[----:B------:R-:W-:Y:S01]  /*35a90*/  LOP3.LUT R8, R31, 0xb6, RZ, 0xfc, !PT ;  /* 0x000000b61f087812 */ /* 0x000fe200078efcff */
[----:B------:R4:W-:Y:S01]  /*35aa0*/  @P3 STG.E.U8 desc[UR24][R10.64], R27 ;  /* 0x0000001b0a003986 */ /* 0x0009e2000c101118 */
[----:B------:R-:W-:Y:S02]  /*35ab0*/  LEA.HI.X.SX32 R5, R0, R30, 0x1, P5 ;  /* 0x0000001e00057211 */ /* 0x000fe400028f0eff */
[----:B---3--:R-:W-:Y:S02]  /*35ac0*/  IADD3 R6, P5, PT, R33, R29, RZ ;  /* 0x0000001d21067210 */ /* 0x008fe40007fbe0ff */
[----:B------:R-:W-:-:S02]  /*35ad0*/  PRMT R13, R13, 0x7773, RZ ;  /* 0x000077730d0d7816 */ /* 0x000fc400000000ff */
[----:B-1----:R-:W-:Y:S01]  /*35ae0*/  ISETP.LT.AND P3, PT, R8, UR5, !P0 ;  /* 0x0000000508007c0c */ /* 0x002fe2000c761270 */
[----:B------:R-:W1:Y:S01]  /*35af0*/  LDCU UR5, c[0x0][0x39c] ;  /* 0x00007380ff0577ac */ /* 0x000e620008000800 */
[----:B------:R-:W-:Y:S01]  /*35b00*/  LOP3.LUT R0, R31, 0xb8, RZ, 0xfc, !PT ;  /* 0x000000b81f007812 */ /* 0x000fe200078efcff */
[----:B------:R3:W-:Y:S01]  /*35b10*/  @P6 STG.E.U8 desc[UR24][R4.64], R13 ;  /* 0x0000000d04006986 */ /* 0x0007e2000c101118 */
[----:B------:R-:W-:Y:S01]  /*35b20*/  LEA.HI.X.SX32 R7, R33, R30, 0x1, P5 ;  /* 0x0000001e21077211 */ /* 0x000fe200028f0eff */
[----:B------:R-:W-:Y:S01]  /*35b30*/  IMAD R33, R28, 0x2, R33 ;  /* 0x000000021c217824 */ /* 0x000fe200078e0221 */
[----:B------:R-:W-:Y:S02]  /*35b40*/  PRMT R35, R14, 0x7770, RZ ;  /* 0x000077700e237816 */ /* 0x000fe400000000ff */
[----:B------:R-:W-:Y:S01]  /*35b50*/  ISETP.LT.AND P6, PT, R0, UR8, !P0 ;  /* 0x0000000800007c0c */ /* 0x000fe2000c7c1270 */
[----:B------:R-:W0:Y:S01]  /*35b60*/  LDCU UR8, c[0x0][0x39c] ;  /* 0x00007380ff0877ac */ /* 0x000e220008000800 */
[----:B------:R-:W-:Y:S01]  /*35b70*/  LOP3.LUT R0, R31, 0xba, RZ, 0xfc, !PT ;  /* 0x000000ba1f007812 */ /* 0x000fe200078efcff */
[----:B------:R0:W-:Y:S01]  /*35b80*/  @P4 STG.E.U8 desc[UR24][R6.64], R35 ;  /* 0x0000002306004986 */ /* 0x0001e2000c101118 */
[----:B----4-:R-:W-:-:S02]  /*35b90*/  IADD3 R10, P5, PT, R33, R29, RZ ;  /* 0x0000001d210a7210 */ /* 0x010fc40007fbe0ff */
[----:B--2---:R-:W-:Y:S01]  /*35ba0*/  ISETP.LT.AND P4, PT, R0, UR4, !P0 ;  /* 0x0000000400007c0c */ /* 0x004fe2000c781270 */
[----:B---3--:R-:W-:Y:S01]  /*35bb0*/  IMAD R13, R28, 0x2, R33 ;  /* 0x000000021c0d7824 */ /* 0x008fe200078e0221 */
[----:B------:R-:W2:Y:S01]  /*35bc0*/  LDCU UR4, c[0x0][0x39c] ;  /* 0x00007380ff0477ac */ /* 0x000ea20008000800 */
[-C--:B------:R-:W-:Y:S02]  /*35bd0*/  LEA.HI.X.SX32 R11, R33, R30.reuse, 0x1, P5 ;  /* 0x0000001e210b7211 */ /* 0x080fe400028f0eff */
[----:B------:R-:W-:Y:S02]  /*35be0*/  PRMT R27, R14, 0x7771, RZ ;  /* 0x000077710e1b7816 */ /* 0x000fe400000000ff */
[----:B------:R-:W-:Y:S02]  /*35bf0*/  IADD3 R4, P5, PT, R13, R29, RZ ;  /* 0x0000001d0d047210 */ /* 0x000fe40007fbe0ff */
[----:B------:R-:W-:Y:S01]  /*35c00*/  LOP3.LUT R0, R31, 0xbc, RZ, 0xfc, !PT ;  /* 0x000000bc1f007812 */ /* 0x000fe200078efcff */
[----:B------:R3:W-:Y:S01]  /*35c10*/  @P2 STG.E.U8 desc[UR24][R10.64], R27 ;  /* 0x0000001b0a002986 */ /* 0x0007e2000c101118 */
[----:B------:R-:W-:Y:S01]  /*35c20*/  LEA.HI.X.SX32 R5, R13, R30, 0x1, P5 ;  /* 0x0000001e0d057211 */ /* 0x000fe200028f0eff */
[----:B------:R-:W-:Y:S01]  /*35c30*/  IMAD R13, R28, 0x2, R13 ;  /* 0x000000021c0d7824 */ /* 0x000fe200078e020d */
[----:B------:R-:W-:-:S02]  /*35c40*/  PRMT R33, R14, 0x7772, RZ ;  /* 0x000077720e217816 */ /* 0x000fc400000000ff */
[----:B-1----:R-:W-:Y:S01]  /*35c50*/  ISETP.LT.AND P2, PT, R0, UR5, !P0 ;  /* 0x0000000500007c0c */ /* 0x002fe2000c741270 */
[----:B------:R-:W1:Y:S01]  /*35c60*/  LDCU UR5, c[0x0][0x39c] ;  /* 0x00007380ff0577ac */ /* 0x000e620008000800 */
[----:B------:R-:W-:Y:S01]  /*35c70*/  LOP3.LUT R0, R31, 0xc0, RZ, 0xfc, !PT ;  /* 0x000000c01f007812 */ /* 0x000fe200078efcff */
[----:B------:R4:W-:Y:S01]  /*35c80*/  @P1 STG.E.U8 desc[UR24][R4.64], R33 ;  /* 0x0000002104001986 */ /* 0x0009e2000c101118 */
[----:B0-----:R-:W-:Y:S02]  /*35c90*/  IADD3 R6, P1, PT, R13, R29, RZ ;  /* 0x0000001d0d067210 */ /* 0x001fe40007f3e0ff */
[----:B------:R-:W-:Y:S01]  /*35ca0*/  ISETP.LT.AND P5, PT, R0, UR6, !P0 ;  /* 0x0000000600007c0c */ /* 0x000fe2000c7a1270 */
[----:B------:R-:W0:Y:S01]  /*35cb0*/  LDCU UR6, c[0x0][0x39c] ;  /* 0x00007380ff0677ac */ /* 0x000e220008000800 */
[----:B------:R-:W-:Y:S02]  /*35cc0*/  LOP3.LUT R0, R31, 0xc2, RZ, 0xfc, !PT ;  /* 0x000000c21f007812 */ /* 0x000fe400078efcff */
[----:B------:R-:W-:Y:S01]  /*35cd0*/  LEA.HI.X.SX32 R7, R13, R30, 0x1, P1 ;  /* 0x0000001e0d077211 */ /* 0x000fe200008f0eff */
[----:B------:R-:W-:Y:S01]  /*35ce0*/  IMAD R13, R28, 0x2, R13 ;  /* 0x000000021c0d7824 */ /* 0x000fe200078e020d */
[----:B---3--:R-:W-:-:S02]  /*35cf0*/  PRMT R27, R14, 0x7773, RZ ;  /* 0x000077730e1b7816 */ /* 0x008fc400000000ff */
[----:B--2---:R-:W-:Y:S01]  /*35d00*/  ISETP.LT.AND P1, PT, R0, UR4, !P0 ;  /* 0x0000000400007c0c */ /* 0x004fe2000c721270 */
[----:B------:R-:W2:Y:S01]  /*35d10*/  LDCU UR4, c[0x0][0x39c] ;  /* 0x00007380ff0477ac */ /* 0x000ea20008000800 */
[C---:B------:R-:W-:Y:S01]  /*35d20*/  IMAD R11, R28.reuse, 0x2, R13 ;  /* 0x000000021c0b7824 */ /* 0x040fe200078e020d */
[----:B------:R3:W-:Y:S01]  /*35d30*/  @P3 STG.E.U8 desc[UR24][R6.64], R27 ;  /* 0x0000001b06003986 */ /* 0x0007e2000c101118 */
[-C--:B----4-:R-:W-:Y:S02]  /*35d40*/  IADD3 R4, P3, PT, R13, R29.reuse, RZ ;  /* 0x0000001d0d047210 */ /* 0x090fe40007f7e0ff */
[----:B------:R-:W-:Y:S02]  /*35d50*/  PRMT R35, R15, 0x7770, RZ ;  /* 0x000077700f237816 */ /* 0x000fe400000000ff */
[----:B------:R-:W-:Y:S01]  /*35d60*/  LEA.HI.X.SX32 R5, R13, R30, 0x1, P3 ;  /* 0x0000001e0d057211 */ /* 0x000fe200018f0eff */
[----:B------:R-:W-:Y:S01]  /*35d70*/  IMAD R13, R28, 0x2, R11 ;  /* 0x000000021c0d7824 */ /* 0x000fe200078e020b */
[----:B------:R-:W-:-:S02]  /*35d80*/  IADD3 R10, P3, PT, R11, R29, RZ ;  /* 0x0000001d0b0a7210 */ /* 0x000fc40007f7e0ff */
[----:B------:R-:W-:Y:S01]  /*35d90*/  PRMT R33, R15, 0x7771, RZ ;  /* 0x000077710f217816 */ /* 0x000fe200000000ff */
[----:B------:R4:W-:Y:S01]  /*35da0*/  @P6 STG.E.U8 desc[UR24][R4.64], R35 ;  /* 0x0000002304006986 */ /* 0x0009e2000c101118 */
[----:B------:R-:W-:Y:S02]  /*35db0*/  LEA.HI.X.SX32 R11, R11, R30, 0x1, P3 ;  /* 0x0000001e0b0b7211 */ /* 0x000fe400018f0eff */
[----:B---3--:R-:W-:Y:S02]  /*35dc0*/  IADD3 R6, P6, PT, R13, R29, RZ ;  /* 0x0000001d0d067210 */ /* 0x008fe40007fde0ff */
[----:B------:R-:W-:Y:S01]  /*35dd0*/  LOP3.LUT R0, R31, 0xc4, RZ, 0xfc, !PT ;  /* 0x000000c41f007812 */ /* 0x000fe200078efcff */
[----:B------:R3:W-:Y:S01]  /*35de0*/  @P4 STG.E.U8 desc[UR24][R10.64], R33 ;  /* 0x000000210a004986 */ /* 0x0007e2000c101118 */
[C---:B--2---:R-:W-:Y:S01]  /*35df0*/  ISETP.LT.AND P4, PT, R25.reuse, UR4, !P0 ;  /* 0x0000000419007c0c */ /* 0x044fe2000c781270 */
[----:B------:R-:W2:Y:S01]  /*35e00*/  LDCU UR4, c[0x0][0x39c] ;  /* 0x00007380ff0477ac */ /* 0x000ea20008000800 */
[----:B------:R-:W-:Y:S01]  /*35e10*/  IMAD R25, R25, R28, RZ ;  /* 0x0000001c19197224 */ /* 0x000fe200078e02ff */
[----:B------:R-:W-:Y:S01]  /*35e20*/  LEA.HI.X.SX32 R7, R13, R30, 0x1, P6 ;  /* 0x0000001e0d077211 */ /* 0x000fe200030f0eff */
[----:B------:R-:W-:Y:S01]  /*35e30*/  IMAD R13, R28, 0x4, R13 ;  /* 0x000000041c0d7824 */ /* 0x000fe200078e020d */
[----:B------:R-:W-:-:S02]  /*35e40*/  PRMT R27, R15, 0x7772, RZ ;  /* 0x000077720f1b7816 */ /* 0x000fc400000000ff */
[-C--:B----4-:R-:W-:Y:S02]  /*35e50*/  IADD3 R4, P6, PT, R25, R29.reuse, RZ ;  /* 0x0000001d19047210 */ /* 0x090fe40007fde0ff */
[----:B-1----:R-:W-:Y:S01]  /*35e60*/  ISETP.LT.AND P3, PT, R0, UR5, !P0 ;  /* 0x0000000500007c0c */ /* 0x002fe2000c761270 */
[----:B------:R-:W1:Y:S01]  /*35e70*/  LDCU UR5, c[0x0][0x39c] ;  /* 0x00007380ff0577ac */ /* 0x000e620008000800 */
[----:B------:R-:W-:Y:S01]  /*35e80*/  LOP3.LUT R0, R31, 0xc6, RZ, 0xfc, !PT ;  /* 0x000000c61f007812 */ /* 0x000fe200078efcff */
[----:B------:R4:W-:Y:S01]  /*35e90*/  @P2 STG.E.U8 desc[UR24][R6.64], R27 ;  /* 0x0000001b06002986 */ /* 0x0009e2000c101118 */
[----:B------:R-:W-:Y:S02]  /*35ea0*/  LEA.HI.X.SX32 R5, R25, R30, 0x1, P6 ;  /* 0x0000001e19057211 */ /* 0x000fe400030f0eff */
[----:B------:R-:W-:Y:S02]  /*35eb0*/  PRMT R25, R15, 0x7773, RZ ;  /* 0x000077730f197816 */ /* 0x000fe400000000ff */
[----:B---3--:R-:W-:-:S02]  /*35ec0*/  IADD3 R10, P6, PT, R13, R29, RZ ;  /* 0x0000001d0d0a7210 */ /* 0x008fc40007fde0ff */
[----:B0-----:R-:W-:Y:S01]  /*35ed0*/  ISETP.LT.AND P2, PT, R0, UR6, !P0 ;  /* 0x0000000600007c0c */ /* 0x001fe2000c741270 */
[----:B------:R-:W0:Y:S01]  /*35ee0*/  LDCU UR6, c[0x0][0x39c] ;  /* 0x00007380ff0677ac */ /* 0x000e220008000800 */
[----:B------:R-:W-:Y:S01]  /*35ef0*/  LOP3.LUT R0, R31, 0xc8, RZ, 0xfc, !PT ;  /* 0x000000c81f007812 */ /* 0x000fe200078efcff */
[----:B------:R3:W-:Y:S01]  /*35f00*/  @P4 STG.E.U8 desc[UR24][R4.64], R25 ;  /* 0x0000001904004986 */ /* 0x0007e2000c101118 */
[----:B------:R-:W-:Y:S01]  /*35f10*/  LEA.HI.X.SX32 R11, R13, R30, 0x1, P6 ;  /* 0x0000001e0d0b7211 */ /* 0x000fe200030f0eff */
[----:B------:R-:W-:Y:S01]  /*35f20*/  IMAD R13, R28, 0x2, R13 ;  /* 0x000000021c0d7824 */ /* 0x000fe200078e020d */
[----:B------:R-:W-:Y:S02]  /*35f30*/  PRMT R33, R20, 0x7770, RZ ;  /* 0x0000777014217816 */ /* 0x000fe400000000ff */
[----:B--2---:R-:W-:Y:S01]  /*35f40*/  ISETP.LT.AND P4, PT, R0, UR4, !P0 ;  /* 0x0000000400007c0c */ /* 0x004fe2000c781270 */
[----:B------:R-:W2:Y:S01]  /*35f50*/  LDCU UR4, c[0x0][0x39c] ;  /* 0x00007380ff0477ac */ /* 0x000ea20008000800 */
[----:B------:R-:W-:Y:S01]  /*35f60*/  IMAD R15, R28, 0x2, R13 ;  /* 0x000000021c0f7824 */ /* 0x000fe200078e020d */
[----:B------:R0:W-:Y:S01]  /*35f70*/  @P5 STG.E.U8 desc[UR24][R10.64], R33 ;  /* 0x000000210a005986 */ /* 0x0001e2000c101118 */
[----:B----4-:R-:W-:-:S02]  /*35f80*/  IADD3 R6, P5, PT, R13, R29, RZ ;  /* 0x0000001d0d067210 */ /* 0x010fc40007fbe0ff */
[----:B------:R-:W-:Y:S02]  /*35f90*/  LOP3.LUT R0, R31, 0xca, RZ, 0xfc, !PT ;  /* 0x000000ca1f007812 */ /* 0x000fe400078efcff */
[----:B------:R-:W-:Y:S01]  /*35fa0*/  LEA.HI.X.SX32 R7, R13, R30, 0x1, P5 ;  /* 0x0000001e0d077211 */ /* 0x000fe200028f0eff */
[----:B------:R-:W-:Y:S01]  /*35fb0*/  IMAD R13, R28, 0x2, R15 ;  /* 0x000000021c0d7824 */ /* 0x000fe200078e020f */
[----:B------:R-:W-:Y:S02]  /*35fc0*/  PRMT R27, R20, 0x7771, RZ ;  /* 0x00007771141b7816 */ /* 0x000fe400000000ff */
[----:B-1----:R-:W-:Y:S01]  /*35fd0*/  ISETP.LT.AND P5, PT, R0, UR5, !P0 ;  /* 0x0000000500007c0c */ /* 0x002fe2000c7a1270 */
[----:B------:R-:W1:Y:S01]  /*35fe0*/  LDCU UR5, c[0x0][0x39c] ;  /* 0x00007380ff0577ac */ /* 0x000e620008000800 */
[----:B---3--:R-:W-:Y:S01]  /*35ff0*/  IADD3 R4, P6, PT, R15, R29, RZ ;  /* 0x0000001d0f047210 */ /* 0x008fe20007fde0ff */
[----:B------:R3:W-:Y:S01]  /*36000*/  @P1 STG.E.U8 desc[UR24][R6.64], R27 ;  /* 0x0000001b06001986 */ /* 0x0007e2000c101118 */
[----:B------:R-:W-:-:S02]  /*36010*/  LOP3.LUT R0, R31, 0xcc, RZ, 0xfc, !PT ;  /* 0x000000cc1f007812 */ /* 0x000fc400078efcff */
[-C--:B------:R-:W-:Y:S02]  /*36020*/  LEA.HI.X.SX32 R5, R15, R30.reuse, 0x1, P6 ;  /* 0x0000001e0f057211 */ /* 0x080fe400030f0eff */
[----:B------:R-:W-:Y:S02]  /*36030*/  PRMT R25, R20, 0x7772, RZ ;  /* 0x0000777214197816 */ /* 0x000fe400000000ff */
[----:B0-----:R-:W-:Y:S01]  /*36040*/  ISETP.LT.AND P1, PT, R0, UR6, !P0 ;  /* 0x0000000600007c0c */ /* 0x001fe2000c721270 */
[----:B------:R-:W0:Y:S01]  /*36050*/  LDCU UR6, c[0x0][0x39c] ;  /* 0x00007380ff0677ac */ /* 0x000e220008000800 */
[----:B------:R-:W-:Y:S01]  /*36060*/  LOP3.LUT R0, R31, 0xd0, RZ, 0xfc, !PT ;  /* 0x000000d01f007812 */ /* 0x000fe200078efcff */
[----:B------:R4:W-:Y:S01]  /*36070*/  @P3 STG.E.U8 desc[UR24][R4.64], R25 ;  /* 0x0000001904003986 */ /* 0x0009e2000c101118 */
[C---:B------:R-:W-:Y:S02]  /*36080*/  IADD3 R10, P6, PT, R13.reuse, R29, RZ ;  /* 0x0000001d0d0a7210 */ /* 0x040fe40007fde0ff */
[----:B--2---:R-:W-:Y:S01]  /*36090*/  ISETP.LT.AND P3, PT, R0, UR4, !P0 ;  /* 0x0000000400007c0c */ /* 0x004fe2000c761270 */
[----:B------:R-:W2:Y:S01]  /*360a0*/  LDCU UR4, c[0x0][0x39c] ;  /* 0x00007380ff0477ac */ /* 0x000ea20008000800 */
[----:B------:R-:W-:Y:S01]  /*360b0*/  LEA.HI.X.SX32 R11, R13, R30, 0x1, P6 ;  /* 0x0000001e0d0b7211 */ /* 0x000fe200030f0eff */
[----:B------:R-:W-:Y:S01]  /*360c0*/  IMAD R13, R28, 0x2, R13 ;  /* 0x000000021c0d7824 */ /* 0x000fe200078e020d */
[----:B------:R-:W-:-:S02]  /*360d0*/  PRMT R33, R20, 0x7773, RZ ;  /* 0x0000777314217816 */ /* 0x000fc400000000ff */
[----:B------:R-:W-:Y:S01]  /*360e0*/  LOP3.LUT R0, R31, 0xd2, RZ, 0xfc, !PT ;  /* 0x000000d21f007812 */ /* 0x000fe200078efcff */
[----:B------:R-:W-:Y:S01]  /*360f0*/  IMAD R15, R28, 0x2, R13 ;  /* 0x000000021c0f7824 */ /* 0x000fe200078e020d */
[----:B---3--:R-:W-:Y:S01]  /*36100*/  PRMT R27, R21, 0x7770, RZ ;  /* 0x00007770151b7816 */ /* 0x008fe200000000ff */
[----:B------:R3:W-:Y:S01]  /*36110*/  @P2 STG.E.U8 desc[UR24][R10.64], R33 ;  /* 0x000000210a002986 */ /* 0x0007e2000c101118 */
[-C--:B------:R-:W-:Y:S02]  /*36120*/  IADD3 R6, P2, PT, R13, R29.reuse, RZ ;  /* 0x0000001d0d067210 */ /* 0x080fe40007f5e0ff */
[-C--:B----4-:R-:W-:Y:S02]  /*36130*/  IADD3 R4, P6, PT, R15, R29.reuse, RZ ;  /* 0x0000001d0f047210 */ /* 0x090fe40007fde0ff */
[-C--:B------:R-:W-:Y:S02]  /*36140*/  LEA.HI.X.SX32 R7, R13, R30.reuse, 0x1, P2 ;  /* 0x0000001e0d077211 */ /* 0x080fe400010f0eff */
[----:B-1----:R-:W-:Y:S01]  /*36150*/  ISETP.LT.AND P2, PT, R0, UR5, !P0 ;  /* 0x0000000500007c0c */ /* 0x002fe2000c741270 */
[----:B------:R-:W1:Y:S01]  /*36160*/  LDCU UR5, c[0x0][0x39c] ;  /* 0x00007380ff0577ac */ /* 0x000e620008000800 */
[----:B------:R-:W-:Y:S01]  /*36170*/  PRMT R25, R21, 0x7771, RZ ;  /* 0x0000777115197816 */ /* 0x000fe200000000ff */
[----:B------:R4:W-:Y:S01]  /*36180*/  @P4 STG.E.U8 desc[UR24][R6.64], R27 ;  /* 0x0000001b06004986 */ /* 0x0009e2000c101118 */
[----:B------:R-:W-:Y:S01]  /*36190*/  LEA.HI.X.SX32 R5, R15, R30, 0x1, P6 ;  /* 0x0000001e0f057211 */ /* 0x000fe200030f0eff */
[----:B------:R-:W-:Y:S01]  /*361a0*/  IMAD R15, R28, 0x2, R15 ;  /* 0x000000021c0f7824 */ /* 0x000fe200078e020f */
[C---:B--2---:R-:W-:Y:S01]  /*361b0*/  ISETP.LT.AND P4, PT, R19.reuse, UR4, !P0 ;  /* 0x0000000413007c0c */ /* 0x044fe2000c781270 */
[----:B------:R-:W2:Y:S01]  /*361c0*/  LDCU UR4, c[0x0][0x39c] ;  /* 0x00007380ff0477ac */ /* 0x000ea20008000800 */
[----:B------:R-:W-:Y:S01]  /*361d0*/  IMAD R19, R19, R28, RZ ;  /* 0x0000001c13137224 */ /* 0x000fe200078e02ff */
[----:B------:R1:W-:Y:S01]  /*361e0*/  @P5 STG.E.U8 desc[UR24][R4.64], R25 ;  /* 0x0000001904005986 */ /* 0x0003e2000c101118 */
[----:B---3--:R-:W-:-:S02]  /*361f0*/  IADD3 R10, P5, PT, R15, R29, RZ ;  /* 0x0000001d0f0a7210 */ /* 0x008fc40007fbe0ff */
[----:B------:R-:W-:Y:S02]  /*36200*/  LOP3.LUT R0, R31, 0xd4, RZ, 0xfc, !PT ;  /* 0x000000d41f007812 */ /* 0x000fe400078efcff */
[-C--:B------:R-:W-:Y:S01]  /*36210*/  LEA.HI.X.SX32 R11, R15, R30.reuse, 0x1, P5 ;  /* 0x0000001e0f0b7211 */ /* 0x080fe200028f0eff */
[----:B------:R-:W-:Y:S01]  /*36220*/  IMAD R15, R28, 0x4, R15 ;  /* 0x000000041c0f7824 */ /* 0x000fe200078e020f */
[----:B------:R-:W-:Y:S02]  /*36230*/  PRMT R13, R21, 0x7772, RZ ;  /* 0x00007772150d7816 */ /* 0x000fe400000000ff */
[----:B----4-:R-:W-:Y:S02]  /*36240*/  IADD3 R6, P6, PT, R19, R29, RZ ;  /* 0x0000001d13067210 */ /* 0x010fe40007fde0ff */
[----:B0-----:R-:W-:Y:S01]  /*36250*/  ISETP.LT.AND P5, PT, R0, UR6, !P0 ;  /* 0x0000000600007c0c */ /* 0x001fe2000c7a1270 */
[----:B------:R0:W-:Y:S01]  /*36260*/  @P1 STG.E.U8 desc[UR24][R10.64], R13 ;  /* 0x0000000d0a001986 */ /* 0x0001e2000c101118 */
[----:B------:R-:W-:Y:S01]  /*36270*/  LOP3.LUT R0, R31, 0xd6, RZ, 0xfc, !PT ;  /* 0x000000d61f007812 */ /* 0x000fe200078efcff */
[----:B------:R-:W3:Y:S01]  /*36280*/  LDCU UR6, c[0x0][0x39c] ;  /* 0x00007380ff0677ac */ /* 0x000ee20008000800 */
[----:B------:R-:W-:-:S02]  /*36290*/  LEA.HI.X.SX32 R7, R19, R30, 0x1, P6 ;  /* 0x0000001e13077211 */ /* 0x000fc400030f0eff */
[-C--:B-1----:R-:W-:Y:S02]  /*362a0*/  IADD3 R4, P6, PT, R15, R29.reuse, RZ ;  /* 0x0000001d0f047210 */ /* 0x082fe40007fde0ff */
[----:B------:R-:W-:Y:S01]  /*362b0*/  ISETP.LT.AND P1, PT, R0, UR5, !P0 ;  /* 0x0000000500007c0c */ /* 0x000fe2000c721270 */
[----:B------:R-:W1:Y:S01]  /*362c0*/  LDCU UR5, c[0x0][0x39c] ;  /* 0x00007380ff0577ac */ /* 0x000e620008000800 */
[----:B------:R-:W-:Y:S02]  /*362d0*/  LOP3.LUT R0, R31, 0xd8, RZ, 0xfc, !PT ;  /* 0x000000d81f007812 */ /* 0x000fe400078efcff */
[----:B------:R-:W-:Y:S02]  /*362e0*/  PRMT R21, R21, 0x7773, RZ ;  /* 0x0000777315157816 */ /* 0x000fe400000000ff */
[----:B------:R-:W-:Y:S01]  /*362f0*/  LEA.HI.X.SX32 R5, R15, R30, 0x1, P6 ;  /* 0x0000001e0f057211 */ /* 0x000fe200030f0eff */
[----:B------:R-:W-:Y:S01]  /*36300*/  IMAD R15, R28, 0x2, R15 ;  /* 0x000000021c0f7824 */ /* 0x000fe200078e020f */
[----:B------:R-:W-:Y:S01]  /*36310*/  PRMT R19, R22, 0x7770, RZ ;  /* 0x0000777016137816 */ /* 0x000fe200000000ff */
[----:B------:R4:W-:Y:S01]  /*36320*/  @P4 STG.E.U8 desc[UR24][R6.64], R21 ;  /* 0x0000001506004986 */ /* 0x0009e2000c101118 */
[----:B--2---:R-:W-:Y:S01]  /*36330*/  ISETP.LT.AND P6, PT, R0, UR4, !P0 ;  /* 0x0000000400007c0c */ /* 0x004fe2000c7c1270 */
[----:B------:R-:W2:Y:S01]  /*36340*/  LDCU UR4, c[0x0][0x39c] ;  /* 0x00007380ff0477ac */ /* 0x000ea20008000800 */
[----:B------:R-:W-:Y:S01]  /*36350*/  PRMT R25, R22, 0x7772, RZ ;  /* 0x0000777216197816 */ /* 0x000fe200000000ff */
[----:B------:R3:W-:Y:S01]  /*36360*/  @P3 STG.E.U8 desc[UR24][R4.64], R19 ;  /* 0x0000001304003986 */ /* 0x0007e2000c101118 */
[----:B0-----:R-:W-:-:S02]  /*36370*/  IADD3 R10, P3, PT, R15, R29, RZ ;  /* 0x0000001d0f0a7210 */ /* 0x001fc40007f7e0ff */
[----:B------:R-:W-:Y:S02]  /*36380*/  LOP3.LUT R0, R31, 0xda, RZ, 0xfc, !PT ;  /* 0x000000da1f007812 */ /* 0x000fe400078efcff */
[----:B------:R-:W-:Y:S02]  /*36390*/  LEA.HI.X.SX32 R11, R15, R30, 0x1, P3 ;  /* 0x0000001e0f0b7211 */ /* 0x000fe400018f0eff */
[----:B-1----:R-:W-:Y:S01]  /*363a0*/  ISETP.LT.AND P4, PT, R0, UR5, !P0 ;  /* 0x0000000500007c0c */ /* 0x002fe2000c781270 */
[----:B----4-:R-:W-:Y:S01]  /*363b0*/  IMAD R7, R28, 0x2, R15 ;  /* 0x000000021c077824 */ /* 0x010fe200078e020f */
[----:B------:R-:W-:Y:S01]  /*363c0*/  PRMT R21, R22, 0x7771, RZ ;  /* 0x0000777116157816 */ /* 0x000fe200000000ff */
[----:B------:R-:W0:Y:S01]  /*363d0*/  LDCU UR5, c[0x0][0x39c] ;  /* 0x00007380ff0577ac */ /* 0x000e220008000800 */
[----:B------:R-:W-:Y:S01]  /*363e0*/  PRMT R27, R23, 0x7770, RZ ;  /* 0x00007770171b7816 */ /* 0x000fe200000000ff */
[----:B---3--:R-:W-:Y:S01]  /*363f0*/  IMAD R19, R28, 0x2, R7 ;  /* 0x000000021c137824 */ /* 0x008fe200078e0207 */
[----:B------:R-:W-:Y:S01]  /*36400*/  IADD3 R12, P3, PT, R7, R29, RZ ;  /* 0x0000001d070c7210 */ /* 0x000fe20007f7e0ff */
[----:B------:R1:W-:Y:S01]  /*36410*/  @P2 STG.E.U8 desc[UR24][R10.64], R21 ;  /* 0x000000150a002986 */ /* 0x0003e2000c101118 */
[----:B------:R-:W-:-:S02]  /*36420*/  LOP3.LUT R4, R31, 0xe0, RZ, 0xfc, !PT ;  /* 0x000000e01f047812 */ /* 0x000fc400078efcff */
[-C--:B------:R-:W-:Y:S02]  /*36430*/  LEA.HI.X.SX32 R13, R7, R30.reuse, 0x1, P3 ;  /* 0x0000001e070d7211 */ /* 0x080fe400018f0eff */
[-C--:B------:R-:W-:Y:S02]  /*36440*/  IADD3 R14, P3, PT, R19, R29.reuse, RZ ;  /* 0x0000001d130e7210 */ /* 0x080fe40007f7e0ff */
[----:B------:R-:W-:Y:S01]  /*36450*/  LOP3.LUT R0, R31, 0xdc, RZ, 0xfc, !PT ;  /* 0x000000dc1f007812 */ /* 0x000fe200078efcff */
[----:B------:R3:W-:Y:S01]  /*36460*/  @P5 STG.E.U8 desc[UR24][R12.64], R25 ;  /* 0x000000190c005986 */ /* 0x0007e2000c101118 */
[----:B--2---:R-:W-:Y:S01]  /*36470*/  ISETP.LT.AND P5, PT, R4, UR4, !P0 ;  /* 0x0000000404007c0c */ /* 0x004fe2000c7a1270 */
[----:B------:R-:W2:Y:S01]  /*36480*/  LDCU UR4, c[0x0][0x39c] ;  /* 0x00007380ff0477ac */ /* 0x000ea20008000800 */
[----:B------:R-:W-:Y:S01]  /*36490*/  LEA.HI.X.SX32 R15, R19, R30, 0x1, P3 ;  /* 0x0000001e130f7211 */ /* 0x000fe200018f0eff */
[----:B------:R-:W4:Y:S01]  /*364a0*/  LDS.128 R4, [R2+0x800] ;  /* 0x0008000002047984 */ /* 0x000f220000000c00 */
[----:B-1----:R-:W-:Y:S01]  /*364b0*/  PRMT R21, R22, 0x7773, RZ ;  /* 0x0000777316157816 */ /* 0x002fe200000000ff */
[----:B------:R-:W-:Y:S01]  /*364c0*/  IMAD R19, R28, 0x2, R19 ;  /* 0x000000021c137824 */ /* 0x000fe200078e0213 */
[----:B------:R-:W-:Y:S01]  /*364d0*/  ISETP.LT.AND P2, PT, R0, UR6, !P0 ;  /* 0x0000000600007c0c */ /* 0x000fe2000c741270 */
[----:B------:R-:W1:Y:S01]  /*364e0*/  LDCU UR6, c[0x0][0x39c] ;  /* 0x00007380ff0677ac */ /* 0x000e620008000800 */
[----:B------:R-:W-:Y:S01]  /*364f0*/  LOP3.LUT R0, R31, 0xe2, RZ, 0xfc, !PT ;  /* 0x000000e21f007812 */ /* 0x000fe200078efcff */
[----:B------:R0:W-:Y:S01]  /*36500*/  @P1 STG.E.U8 desc[UR24][R14.64], R21 ;  /* 0x000000150e001986 */ /* 0x0001e2000c101118 */
[----:B------:R-:W-:Y:S01]  /*36510*/  IADD3 R10, P1, PT, R19, R29, RZ ;  /* 0x0000001d130a7210 */ /* 0x000fe20007f3e0ff */
[----:B---3--:R-:W-:Y:S01]  /*36520*/  IMAD R13, R28, 0x2, R19 ;  /* 0x000000021c0d7824 */ /* 0x008fe200078e0213 */
[----:B------:R-:W-:-:S02]  /*36530*/  PRMT R25, R23, 0x7771, RZ ;  /* 0x0000777117197816 */ /* 0x000fc400000000ff */
[-C--:B------:R-:W-:Y:S01]  /*36540*/  LEA.HI.X.SX32 R11, R19, R30.reuse, 0x1, P1 ;  /* 0x0000001e130b7211 */ /* 0x080fe200008f0eff */
[----:B------:R-:W-:Y:S01]  /*36550*/  IMAD R19, R28, 0x2, R13 ;  /* 0x000000021c137824 */ /* 0x000fe200078e020d */
[CC--:B------:R-:W-:Y:S02]  /*36560*/  IADD3 R12, P1, PT, R13.reuse, R29.reuse, RZ ;  /* 0x0000001d0d0c7210 */ /* 0x0c0fe40007f3e0ff */
[----:B------:R-:W-:Y:S01]  /*36570*/  ISETP.LT.AND P3, PT, R0, UR8, !P0 ;  /* 0x0000000800007c0c */ /* 0x000fe2000c761270 */
[----:B------:R3:W-:Y:S01]  /*36580*/  @P6 STG.E.U8 desc[UR24][R10.64], R27 ;  /* 0x0000001b0a006986 */ /* 0x0007e2000c101118 */
[----:B------:R-:W-:Y:S01]  /*36590*/  LEA.HI.X.SX32 R13, R13, R30, 0x1, P1 ;  /* 0x0000001e0d0d7211 */ /* 0x000fe200008f0eff */
[----:B------:R-:W1:Y:S01]  /*365a0*/  LDCU UR8, c[0x0][0x39c] ;  /* 0x00007380ff0877ac */ /* 0x000e620008000800 */
[-C--:B0-----:R-:W-:Y:S02]  /*365b0*/  IADD3 R14, P6, PT, R19, R29.reuse, RZ ;  /* 0x0000001d130e7210 */ /* 0x081fe40007fde0ff */
[----:B------:R-:W-:Y:S01]  /*365c0*/  LOP3.LUT R0, R31, 0xe4, RZ, 0xfc, !PT ;  /* 0x000000e41f007812 */ /* 0x000fe200078efcff */
[----:B------:R0:W-:Y:S01]  /*365d0*/  @P4 STG.E.U8 desc[UR24][R12.64], R25 ;  /* 0x000000190c004986 */ /* 0x0001e2000c101118 */
[C---:B--2---:R-:W-:Y:S01]  /*365e0*/  ISETP.LT.AND P4, PT, R17.reuse, UR4, !P0 ;  /* 0x0000000411007c0c */ /* 0x044fe2000c781270 */
[----:B------:R-:W-:Y:S01]  /*365f0*/  IMAD R17, R17, R28, RZ ;  /* 0x0000001c11117224 */ /* 0x000fe200078e02ff */
[----:B------:R-:W-:Y:S01]  /*36600*/  LEA.HI.X.SX32 R15, R19, R30, 0x1, P6 ;  /* 0x0000001e130f7211 */ /* 0x000fe200030f0eff */
[----:B------:R-:W-:Y:S01]  /*36610*/  IMAD R19, R28, 0x4, R19 ;  /* 0x000000041c137824 */ /* 0x000fe200078e0213 */
[----:B------:R-:W-:Y:S01]  /*36620*/  PRMT R21, R23, 0x7772, RZ ;  /* 0x0000777217157816 */ /* 0x000fe200000000ff */
[----:B------:R-:W2:Y:S01]  /*36630*/  LDCU UR4, c[0x0][0x39c] ;  /* 0x00007380ff0477ac */ /* 0x000ea20008000800 */
[----:B---3--:R-:W-:-:S02]  /*36640*/  IADD3 R10, P6, PT, R17, R29, RZ ;  /* 0x0000001d110a7210 */ /* 0x008fc40007fde0ff */
[----:B------:R-:W-:Y:S01]  /*36650*/  ISETP.LT.AND P1, PT, R0, UR5, !P0 ;  /* 0x0000000500007c0c */ /* 0x000fe2000c721270 */
[----:B------:R4:W-:Y:S01]  /*36660*/  @P2 STG.E.U8 desc[UR24][R14.64], R21 ;  /* 0x000000150e002986 */ /* 0x0009e2000c101118 */
[-C--:B------:R-:W-:Y:S01]  /*36670*/  LEA.HI.X.SX32 R11, R17, R30.reuse, 0x1, P6 ;  /* 0x0000001e110b7211 */ /* 0x080fe200030f0eff */
[----:B------:R-:W3:Y:S01]  /*36680*/  LDCU UR5, c[0x0][0x39c] ;  /* 0x00007380ff0577ac */ /* 0x000ee20008000800 */
[----:B0-----:R-:W-:Y:S02]  /*36690*/  IADD3 R12, P6, PT, R19, R29, RZ ;  /* 0x0000001d130c7210 */ /* 0x001fe40007fde0ff */
[----:B------:R-:W-:Y:S02]  /*366a0*/  PRMT R23, R23, 0x7773, RZ ;  /* 0x0000777317177816 */ /* 0x000fe400000000ff */
[----:B------:R-:W-:Y:S01]  /*366b0*/  LEA.HI.X.SX32 R13, R19, R30, 0x1, P6 ;  /* 0x0000001e130d7211 */ /* 0x000fe200030f0eff */
[C---:B------:R-:W-:Y:S01]  /*366c0*/  IMAD R19, R28.reuse, 0x2, R19 ;  /* 0x000000021c137824 */ /* 0x040fe200078e0213 */
[C---:B------:R-:W-:Y:S01]  /*366d0*/  LOP3.LUT R0, R31.reuse, 0xe6, RZ, 0xfc, !PT ;  /* 0x000000e61f007812 */ /* 0x040fe200078efcff */
[----:B------:R0:W-:Y:S01]  /*366e0*/  @P4 STG.E.U8 desc[UR24][R10.64], R23 ;  /* 0x000000170a004986 */ /* 0x0001e2000c101118 */
[----:B------:R-:W-:Y:S01]  /*366f0*/  LOP3.LUT R2, R31, 0xf4, RZ, 0xfc, !PT ;  /* 0x000000f41f027812 */ /* 0x000fe200078efcff */
[----:B------:R-:W-:Y:S01]  /*36700*/  IMAD R17, R28, 0x2, R19 ;  /* 0x000000021c117824 */ /* 0x000fe200078e0213 */
[----:B----4-:R-:W-:-:S02]  /*36710*/  PRMT R21, R4, 0x7770, RZ ;  /* 0x0000777004157816 */ /* 0x010fc400000000ff */
[----:B-1----:R-:W-:Y:S01]  /*36720*/  ISETP.LT.AND P2, PT, R0, UR6, !P0 ;  /* 0x0000000600007c0c */ /* 0x002fe2000c741270 */
[----:B------:R-:W1:Y:S01]  /*36730*/  LDCU UR6, c[0x0][0x39c] ;  /* 0x00007380ff0677ac */ /* 0x000e620008000800 */
[----:B------:R-:W-:Y:S01]  /*36740*/  LOP3.LUT R0, R31, 0xe8, RZ, 0xfc, !PT ;  /* 0x000000e81f007812 */ /* 0x000fe200078efcff */
[----:B------:R4:W-:Y:S01]  /*36750*/  @P5 STG.E.U8 desc[UR24][R12.64], R21 ;  /* 0x000000150c005986 */ /* 0x0009e2000c101118 */
[-C--:B------:R-:W-:Y:S02]  /*36760*/  IADD3 R14, P5, PT, R19, R29.reuse, RZ ;  /* 0x0000001d130e7210 */ /* 0x080fe40007fbe0ff */
[----:B--2---:R-:W-:Y:S01]  /*36770*/  ISETP.LT.AND P4, PT, R0, UR4, !P0 ;  /* 0x0000000400007c0c */ /* 0x004fe2000c781270 */
[----:B------:R-:W2:Y:S01]  /*36780*/  LDCU UR4, c[0x0][0x39c] ;  /* 0x00007380ff0477ac */ /* 0x000ea20008000800 */
[----:B0-----:R-:W-:Y:S02]  /*36790*/  IADD3 R10, P6, PT, R17, R29, RZ ;  /* 0x0000001d110a7210 */ /* 0x001fe40007fde0ff */
[----:B------:R-:W-:-:S02]  /*367a0*/  LEA.HI.X.SX32 R15, R19, R30, 0x1, P5 ;  /* 0x0000001e130f7211 */ /* 0x000fc400028f0eff */
[----:B------:R-:W-:Y:S02]  /*367b0*/  PRMT R19, R4, 0x7771, RZ ;  /* 0x0000777104137816 */ /* 0x000fe400000000ff */
[----:B------:R-:W-:Y:S01]  /*367c0*/  LEA.HI.X.SX32 R11, R17, R30, 0x1, P6 ;  /* 0x0000001e110b7211 */ /* 0x000fe200030f0eff */
[----:B------:R-:W-:Y:S01]  /*367d0*/  IMAD R17, R28, 0x2, R17 ;  /* 0x000000021c117824 */ /* 0x000fe200078e0211 */
[----:B------:R-:W-:Y:S01]  /*367e0*/  LOP3.LUT R0, R31, 0xea, RZ, 0xfc, !PT ;  /* 0x000000ea1f007812 */ /* 0x000fe200078efcff */
[----:B------:R0:W-:Y:S01]  /*367f0*/  @P3 STG.E.U8 desc[UR24][R14.64], R19 ;  /* 0x000000130e003986 */ /* 0x0001e2000c101118 */
[----:B----4-:R-:W-:Y:S02]  /*36800*/  PRMT R21, R4, 0x7772, RZ ;  /* 0x0000777204157816 */ /* 0x010fe400000000ff */
[----:B---3--:R-:W-:Y:S01]  /*36810*/  ISETP.LT.AND P5, PT, R0, UR5, !P0 ;  /* 0x0000000500007c0c */ /* 0x008fe2000c7a1270 */
[----:B------:R-:W3:Y:S01]  /*36820*/  LDCU UR5, c[0x0][0x39c] ;  /* 0x00007380ff0577ac */ /* 0x000ee20008000800 */
[----:B------:R-:W-:Y:S01]  /*36830*/  IADD3 R12, P6, PT, R17, R29, RZ ;  /* 0x0000001d110c7210 */ /* 0x000fe20007fde0ff */
[----:B------:R4:W-:Y:S01]  /*36840*/  @P1 STG.E.U8 desc[UR24][R10.64], R21 ;  /* 0x000000150a001986 */ /* 0x0009e2000c101118 */
[----:B------:R-:W-:-:S02]  /*36850*/  LOP3.LUT R0, R31, 0xec, RZ, 0xfc, !PT ;  /* 0x000000ec1f007812 */ /* 0x000fc400078efcff */
[-C--:B------:R-:W-:Y:S02]  /*36860*/  LEA.HI.X.SX32 R13, R17, R30.reuse, 0x1, P6 ;  /* 0x0000001e110d7211 */ /* 0x080fe400030f0eff */
[----:B-1----:R-:W-:Y:S01]  /*36870*/  ISETP.LT.AND P3, PT, R0, UR6, !P0 ;  /* 0x0000000600007c0c */ /* 0x002fe2000c761270 */
[----:B0-----:R-:W-:Y:S01]  /*36880*/  IMAD R15, R28, 0x2, R17 ;  /* 0x000000021c0f7824 */ /* 0x001fe200078e0211 */
[----:B------:R-:W-:Y:S01]  /*36890*/  LOP3.LUT R0, R31, 0xf0, RZ, 0xfc, !PT ;  /* 0x000000f01f007812 */ /* 0x000fe200078efcff */
[----:B------:R-:W0:Y:S01]  /*368a0*/  LDCU UR6, c[0x0][0x39c] ;  /* 0x00007380ff0677ac */ /* 0x000e220008000800 */
[----:B------:R-:W-:Y:S01]  /*368b0*/  PRMT R19, R4, 0x7773, RZ ;  /* 0x0000777304137816 */ /* 0x000fe200000000ff */
[----:B------:R-:W-:Y:S01]  /*368c0*/  IMAD R17, R28, 0x2, R15 ;  /* 0x000000021c117824 */ /* 0x000fe200078e020f */
[C---:B------:R-:W-:Y:S02]  /*368d0*/  IADD3 R14, P6, PT, R15.reuse, R29, RZ ;  /* 0x0000001d0f0e7210 */ /* 0x040fe40007fde0ff */
[----:B------:R-:W-:Y:S01]  /*368e0*/  ISETP.LT.AND P1, PT, R0, UR8, !P0 ;  /* 0x0000000800007c0c */ /* 0x000fe2000c721270 */
[----:B------:R1:W-:Y:S01]  /*368f0*/  @P2 STG.E.U8 desc[UR24][R12.64], R19 ;  /* 0x000000130c002986 */ /* 0x0003e2000c101118 */
[----:B------:R-:W-:-:S02]  /*36900*/  LEA.HI.X.SX32 R15, R15, R30, 0x1, P6 ;  /* 0x0000001e0f0f7211 */ /* 0x000fc400030f0eff */
[-C--:B----4-:R-:W-:Y:S02]  /*36910*/  IADD3 R10, P6, PT, R17, R29.reuse, RZ ;  /* 0x0000001d110a7210 */ /* 0x090fe40007fde0ff */
[----:B------:R-:W-:Y:S02]  /*36920*/  PRMT R23, R5, 0x7770, RZ ;  /* 0x0000777005177816 */ /* 0x000fe400000000ff */
[----:B------:R-:W-:Y:S01]  /*36930*/  LEA.HI.X.SX32 R11, R17, R30, 0x1, P6 ;  /* 0x0000001e110b7211 */ /* 0x000fe200030f0eff */
[----:B------:R-:W-:Y:S01]  /*36940*/  IMAD R17, R28, 0x2, R17 ;  /* 0x000000021c117824 */ /* 0x000fe200078e0211 */
[----:B------:R-:W-:Y:S01]  /*36950*/  LOP3.LUT R0, R31, 0xf2, RZ, 0xfc, !PT ;  /* 0x000000f21f007812 */ /* 0x000fe200078efcff */
[----:B------:R4:W-:Y:S01]  /*36960*/  @P4 STG.E.U8 desc[UR24][R14.64], R23 ;  /* 0x000000170e004986 */ /* 0x0009e2000c101118 */
[C---:B--2---:R-:W-:Y:S01]  /*36970*/  ISETP.LT.AND P6, PT, R9.reuse, UR4, !P0 ;  /* 0x0000000409007c0c */ /* 0x044fe2000c7c1270 */
[----:B------:R-:W2:Y:S01]  /*36980*/  LDCU UR4, c[0x0][0x39c] ;  /* 0x00007380ff0477ac */ /* 0x000ea20008000800 */
[----:B---3--:R-:W-:Y:S01]  /*36990*/  ISETP.LT.AND P2, PT, R0, UR5, !P0 ;  /* 0x0000000500007c0c */ /* 0x008fe2000c741270 */
[----:B------:R-:W-:Y:S01]  /*369a0*/  IMAD R0, R9, R28, RZ ;  /* 0x0000001c09007224 */ /* 0x000fe200078e02ff */
[----:B------:R-:W-:Y:S01]  /*369b0*/  IADD3 R8, P4, PT, R17, R29, RZ ;  /* 0x0000001d11087210 */ /* 0x000fe20007f9e0ff */
[----:B------:R-:W3:Y:S01]  /*369c0*/  LDCU UR5, c[0x0][0x39c] ;  /* 0x00007380ff0577ac */ /* 0x000ee20008000800 */
[----:B------:R-:W-:-:S02]  /*369d0*/  PRMT R21, R5, 0x7771, RZ ;  /* 0x0000777105157816 */ /* 0x000fc400000000ff */
[-C--:B------:R-:W-:Y:S01]  /*369e0*/  LEA.HI.X.SX32 R9, R17, R30.reuse, 0x1, P4 ;  /* 0x0000001e11097211 */ /* 0x080fe200020f0eff */
[----:B------:R-:W-:Y:S01]  /*369f0*/  IMAD R17, R28, 0x4, R17 ;  /* 0x000000041c117824 */ /* 0x000fe200078e0211 */
[----:B-1----:R-:W-:Y:S01]  /*36a00*/  IADD3 R12, P4, PT, R0, R29, RZ ;  /* 0x0000001d000c7210 */ /* 0x002fe20007f9e0ff */
[----:B------:R1:W-:Y:S01]  /*36a10*/  @P5 STG.E.U8 desc[UR24][R10.64], R21 ;  /* 0x000000150a005986 */ /* 0x0003e2000c101118 */
[C---:B------:R-:W-:Y:S02]  /*36a20*/  PRMT R19, R5.reuse, 0x7772, RZ ;  /* 0x0000777205137816 */ /* 0x040fe400000000ff */
[----:B0-----:R-:W-:Y:S01]  /*36a30*/  ISETP.LT.AND P5, PT, R2, UR6, !P0 ;  /* 0x0000000602007c0c */ /* 0x001fe2000c7a1270 */
[----:B------:R-:W0:Y:S01]  /*36a40*/  LDCU UR6, c[0x0][0x39c] ;  /* 0x00007380ff0677ac */ /* 0x000e220008000800 */
[----:B------:R-:W-:Y:S01]  /*36a50*/  LEA.HI.X.SX32 R13, R0, R30, 0x1, P4 ;  /* 0x0000001e000d7211 */ /* 0x000fe200020f0eff */
[----:B------:R2:W-:Y:S01]  /*36a60*/  @P3 STG.E.U8 desc[UR24][R8.64], R19 ;  /* 0x0000001308003986 */ /* 0x0005e2000c101118 */
[----:B----4-:R-:W-:-:S02]  /*36a70*/  PRMT R15, R5, 0x7773, RZ ;  /* 0x00007773050f7816 */ /* 0x010fc400000000ff */
[-C--:B------:R-:W-:Y:S02]  /*36a80*/  IADD3 R4, P3, PT, R17, R29.reuse, RZ ;  /* 0x0000001d11047210 */ /* 0x080fe40007f7e0ff */
[----:B------:R-:W-:Y:S01]  /*36a90*/  LOP3.LUT R0, R31, 0xf8, RZ, 0xfc, !PT ;  /* 0x000000f81f007812 */ /* 0x000fe200078efcff */
[----:B-1----:R-:W-:Y:S01]  /*36aa0*/  IMAD R11, R28, 0x2, R17 ;  /* 0x000000021c0b7824 */ /* 0x002fe200078e0211 */
[----:B------:R1:W-:Y:S01]  /*36ab0*/  @P6 STG.E.U8 desc[UR24][R12.64], R15 ;  /* 0x0000000f0c006986 */ /* 0x0003e2000c101118 */
[----:B------:R-:W-:Y:S02]  /*36ac0*/  LEA.HI.X.SX32 R5, R17, R30, 0x1, P3 ;  /* 0x0000001e11057211 */ /* 0x000fe400018f0eff */
[----:B------:R-:W-:Y:S02]  /*36ad0*/  LOP3.LUT R2, R31, 0xf6, RZ, 0xfc, !PT ;  /* 0x000000f61f027812 */ /* 0x000fe400078efcff */
[----:B--2---:R-:W-:Y:S02]  /*36ae0*/  IADD3 R8, P6, PT, R11, R29, RZ ;  /* 0x0000001d0b087210 */ /* 0x004fe40007fde0ff */
[----:B------:R-:W-:-:S02]  /*36af0*/  PRMT R17, R6, 0x7770, RZ ;  /* 0x0000777006117816 */ /* 0x000fc400000000ff */
[----:B------:R-:W-:Y:S02]  /*36b00*/  PRMT R19, R6, 0x7771, RZ ;  /* 0x0000777106137816 */ /* 0x000fe400000000ff */
[----:B------:R-:W-:Y:S01]  /*36b10*/  LEA.HI.X.SX32 R9, R11, R30, 0x1, P6 ;  /* 0x0000001e0b097211 */ /* 0x000fe200030f0eff */
[----:B------:R-:W-:Y:S01]  /*36b20*/  IMAD R11, R28, 0x2, R11 ;  /* 0x000000021c0b7824 */ /* 0x000fe200078e020b */
[----:B------:R-:W-:Y:S01]  /*36b30*/  ISETP.LT.AND P3, PT, R0, UR4, !P0 ;  /* 0x0000000400007c0c */ /* 0x000fe2000c761270 */
[----:B------:R-:W2:Y:S01]  /*36b40*/  LDCU UR4, c[0x0][0x39c] ;  /* 0x00007380ff0477ac */ /* 0x000ea20008000800 */
[----:B---3--:R-:W-:Y:S01]  /*36b50*/  ISETP.LT.AND P4, PT, R2, UR5, !P0 ;  /* 0x0000000502007c0c */ /* 0x008fe2000c781270 */
[----:B------:R3:W-:Y:S01]  /*36b60*/  @P1 STG.E.U8 desc[UR24][R4.64], R17 ;  /* 0x0000001104001986 */ /* 0x0007e2000c101118 */
[C---:B-1----:R-:W-:Y:S01]  /*36b70*/  IMAD R13, R28.reuse, 0x2, R11 ;  /* 0x000000021c0d7824 */ /* 0x042fe200078e020b */
[----:B------:R-:W1:Y:S01]  /*36b80*/  LDCU UR5, c[0x0][0x39c] ;  /* 0x00007380ff0577ac */ /* 0x000e620008000800 */
[----:B0-----:R-:W-:Y:S01]  /*36b90*/  ISETP.LT.AND P1, PT, R3, UR6, !P0 ;  /* 0x0000000603007c0c */ /* 0x001fe2000c721270 */
[----:B------:R0:W-:Y:S01]  /*36ba0*/  @P2 STG.E.U8 desc[UR24][R8.64], R19 ;  /* 0x0000001308002986 */ /* 0x0001e2000c101118 */
[----:B------:R-:W-:Y:S01]  /*36bb0*/  IADD3 R2, P2, PT, R11, R29, RZ ;  /* 0x0000001d0b027210 */ /* 0x000fe20007f5e0ff */
[----:B------:R-:W-:Y:S01]  /*36bc0*/  IMAD R0, R3, R28, RZ ;  /* 0x0000001c03007224 */ /* 0x000fe200078e02ff */
[----:B------:R-:W-:Y:S01]  /*36bd0*/  LOP3.LUT R16, R31, 0xfc, RZ, 0xfc, !PT ;  /* 0x000000fc1f107812 */ /* 0x000fe200078efcff */
[----:B------:R-:W-:Y:S01]  /*36be0*/  IMAD R15, R28, 0x2, R13 ;  /* 0x000000021c0f7824 */ /* 0x000fe200078e020d */
[----:B------:R-:W-:-:S02]  /*36bf0*/  LEA.HI.X.SX32 R3, R11, R30, 0x1, P2 ;  /* 0x0000001e0b037211 */ /* 0x000fc400010f0eff */
[----:B------:R-:W-:Y:S01]  /*36c00*/  LOP3.LUT R31, R31, 0xfa, RZ, 0xfc, !PT ;  /* 0x000000fa1f1f7812 */ /* 0x000fe200078efcff */
[C---:B---3--:R-:W-:Y:S01]  /*36c10*/  IMAD R17, R28.reuse, 0x2, R15 ;  /* 0x000000021c117824 */ /* 0x048fe200078e020f */
[-C--:B------:R-:W-:Y:S02]  /*36c20*/  IADD3 R4, P2, PT, R13, R29.reuse, RZ ;  /* 0x0000001d0d047210 */ /* 0x080fe40007f5e0ff */
[-C--:B------:R-:W-:Y:S01]  /*36c30*/  IADD3 R10, P6, PT, R15, R29.reuse, RZ ;  /* 0x0000001d0f0a7210 */ /* 0x080fe20007fde0ff */
[----:B------:R-:W-:Y:S01]  /*36c40*/  IMAD R28, R28, 0x2, R17 ;  /* 0x000000021c1c7824 */ /* 0x000fe200078e0211 */
[-C--:B------:R-:W-:Y:S02]  /*36c50*/  LEA.HI.X.SX32 R5, R13, R30.reuse, 0x1, P2 ;  /* 0x0000001e0d057211 */ /* 0x080fe400010f0eff */
[----:B------:R-:W-:Y:S02]  /*36c60*/  IADD3 R14, P2, PT, R0, R29, RZ ;  /* 0x0000001d000e7210 */ /* 0x000fe40007f5e0ff */
[----:B------:R-:W-:-:S02]  /*36c70*/  LEA.HI.X.SX32 R11, R15, R30, 0x1, P6 ;  /* 0x0000001e0f0b7211 */ /* 0x000fc400030f0eff */
[-C--:B------:R-:W-:Y:S02]  /*36c80*/  LEA.HI.X.SX32 R15, R0, R30.reuse, 0x1, P2 ;  /* 0x0000001e000f7211 */ /* 0x080fe400010f0eff */
[-C--:B0-----:R-:W-:Y:S02]  /*36c90*/  IADD3 R8, P6, PT, R17, R29.reuse, RZ ;  /* 0x0000001d11087210 */ /* 0x081fe40007fde0ff */
[----:B--2---:R-:W-:Y:S02]  /*36ca0*/  ISETP.LT.AND P2, PT, R31, UR4, !P0 ;  /* 0x000000041f007c0c */ /* 0x004fe4000c741270 */
[----:B-1----:R-:W-:Y:S02]  /*36cb0*/  ISETP.LT.AND P0, PT, R16, UR5, !P0 ;  /* 0x0000000510007c0c */ /* 0x002fe4000c701270 */
[----:B------:R-:W-:Y:S02]  /*36cc0*/  LEA.HI.X.SX32 R9, R17, R30, 0x1, P6 ;  /* 0x0000001e11097211 */ /* 0x000fe400030f0eff */
[----:B------:R-:W-:-:S02]  /*36cd0*/  IADD3 R12, P6, PT, R28, R29, RZ ;  /* 0x0000001d1c0c7210 */ /* 0x000fc40007fde0ff */
[C---:B------:R-:W-:Y:S02]  /*36ce0*/  PRMT R25, R6.reuse, 0x7772, RZ ;  /* 0x0000777206197816 */ /* 0x040fe400000000ff */
[----:B------:R-:W-:Y:S02]  /*36cf0*/  PRMT R23, R6, 0x7773, RZ ;  /* 0x0000777306177816 */ /* 0x000fe400000000ff */
[C---:B------:R-:W-:Y:S01]  /*36d00*/  PRMT R17, R7.reuse, 0x7773, RZ ;  /* 0x0000777307117816 */ /* 0x040fe200000000ff */
[----:B------:R0:W-:Y:S01]  /*36d10*/  @P5 STG.E.U8 desc[UR24][R2.64], R25 ;  /* 0x0000001902005986 */ /* 0x0001e2000c101118 */
[C---:B------:R-:W-:Y:S02]  /*36d20*/  PRMT R19, R7.reuse, 0x7772, RZ ;  /* 0x0000777207137816 */ /* 0x040fe400000000ff */
[C---:B------:R-:W-:Y:S01]  /*36d30*/  PRMT R21, R7.reuse, 0x7771, RZ ;  /* 0x0000777107157816 */ /* 0x040fe200000000ff */
[----:B------:R0:W-:Y:S01]  /*36d40*/  @P4 STG.E.U8 desc[UR24][R4.64], R23 ;  /* 0x0000001704004986 */ /* 0x0001e2000c101118 */
[----:B------:R-:W-:-:S02]  /*36d50*/  PRMT R7, R7, 0x7770, RZ ;  /* 0x0000777007077816 */ /* 0x000fc400000000ff */
[----:B------:R-:W-:-:S03]  /*36d60*/  LEA.HI.X.SX32 R13, R28, R30, 0x1, P6 ;  /* 0x0000001e1c0d7211 */ /* 0x000fc600030f0eff */
[----:B------:R0:W-:Y:S04]  /*36d70*/  @P3 STG.E.U8 desc[UR24][R10.64], R7 ;  /* 0x000000070a003986 */ /* 0x0001e8000c101118 */
[----:B------:R0:W-:Y:S04]  /*36d80*/  @P2 STG.E.U8 desc[UR24][R8.64], R21 ;  /* 0x0000001508002986 */ /* 0x0001e8000c101118 */
[----:B------:R0:W-:Y:S04]  /*36d90*/  @P0 STG.E.U8 desc[UR24][R12.64], R19 ;  /* 0x000000130c000986 */ /* 0x0001e8000c101118 */
[----:B------:R0:W-:Y:S01]  /*36da0*/  @P1 STG.E.U8 desc[UR24][R14.64], R17 ;  /* 0x000000110e001986 */ /* 0x0001e2000c101118 */
[----:B------:R-:W-:Y:S06]  /*36db0*/  BAR.SYNC.DEFER_BLOCKING 0x0 ;  /* 0x0000000000007b1d */ /* 0x000fec0000010000 */
[----:B------:R-:W-:Y:S05]  /*36dc0*/  BRA.U UP0, `(.L_x_13) ;  /* 0x0000000100a07547 */ /* 0x000fea000b800000 */
[----:B------:R-:W1:Y:S01]  /*36dd0*/  S2UR UR5, SR_CgaCtaId ;  /* 0x00000000000579c3 */ /* 0x000e620000008800 */
[----:B------:R-:W-:Y:S01]  /*36de0*/  NOP ;  /* 0x0000000000007918 */ /* 0x000fe20000000000 */
[----:B------:R-:W-:Y:S01]  /*36df0*/  UMOV UR4, 0x50 ;  /* 0x0000005000047882 */ /* 0x000fe20000000000 */
[----:B------:R-:W-:Y:S02]  /*36e00*/  IMAD.U32 R0, RZ, RZ, UR7 ;  /* 0x00000007ff007e24 */ /* 0x000fe4000f8e00ff */
[----:B0-----:R-:W-:Y:S02]  /*36e10*/  IMAD.MOV.U32 R3, RZ, RZ, 0xff ;  /* 0x000000ffff037424 */ /* 0x001fe400078e00ff */
[----:B------:R-:W-:Y:S01]  /*36e20*/  IMAD.MOV.U32 R7, RZ, RZ, 0x1 ;  /* 0x00000001ff077424 */ /* 0x000fe200078e00ff */
[----:B------:R-:W-:-:S04]  /*36e30*/  LOP3.LUT R0, R0, 0xffff, RZ, 0xc0, !PT ;  /* 0x0000ffff00007812 */ /* 0x000fc800078ec0ff */
[----:B------:R-:W-:-:S05]  /*36e40*/  SHF.R.U32.HI R0, RZ, 0x5, R0 ;  /* 0x00000005ff007819 */ /* 0x000fca0000011600 */
[----:B------:R-:W-:Y:S01]  /*36e50*/  VIADD R2, R0, 0x10 ;  /* 0x0000001000027836 */ /* 0x000fe20000000000 */
[----:B------:R-:W-:Y:S01]  /*36e60*/  SHF.L.U32 R0, R3, R0, RZ ;  /* 0x0000000003007219 */ /* 0x000fe200000006ff */
[----:B-1----:R-:W-:-:S03]  /*36e70*/  ULEA UR6, UR5, UR4, 0x18 ;  /* 0x0000000405067291 */ /* 0x002fc6000f8ec0ff */
[----:B------:R-:W-:-:S04]  /*36e80*/  SHF.L.U32 R3, R7, R2, RZ ;  /* 0x0000000207037219 */ /* 0x000fc800000006ff */
[----:B------:R-:W-:Y:S02]  /*36e90*/  LOP3.LUT R0, R3, R0, RZ, 0xfc, !PT ;  /* 0x0000000003007212 */ /* 0x000fe400078efcff */
[----:B------:R-:W0:Y:S02]  /*36ea0*/  LDS R5, [UR6] ;  /* 0x00000006ff057984 */ /* 0x000e240008000800 */
[C---:B------:R-:W-:Y:S02]  /*36eb0*/  LOP3.LUT R2, R0.reuse, 0xffff, RZ, 0xc0, !PT ;  /* 0x0000ffff00027812 */ /* 0x040fe400078ec0ff */
[----:B0-----:R-:W-:-:S04]  /*36ec0*/  LOP3.LUT R3, R0, 0xffff, R5, 0x80, !PT ;  /* 0x0000ffff00037812 */ /* 0x001fc800078e8005 */
[----:B------:R-:W-:-:S13]  /*36ed0*/  ISETP.NE.AND P0, PT, R3, R2, PT ;  /* 0x000000020300720c */ /* 0x000fda0003f05270 */
[----:B------:R-:W-:Y:S05]  /*36ee0*/  @P0 BRA `(.L_x_14) ;  /* 0x0000000000500947 */ /* 0x000fea0003800000 */
[----:B------:R-:W-:Y:S02]  /*36ef0*/  SHF.R.U32.HI R5, RZ, 0x10, R5 ;  /* 0x00000010ff057819 */ /* 0x000fe40000011605 */
[----:B------:R-:W-:-:S04]  /*36f00*/  SHF.R.U32.HI R2, RZ, 0x10, R0 ;  /* 0x00000010ff027819 */ /* 0x000fc80000011600 */
[----:B------:R-:W-:-:S04]  /*36f10*/  LOP3.LUT R5, R5, R2, RZ, 0xc0, !PT ;  /* 0x0000000205057212 */ /* 0x000fc800078ec0ff */
[----:B------:R-:W-:-:S13]  /*36f20*/  ISETP.NE.AND P0, PT, R5, R2, PT ;  /* 0x000000020500720c */ /* 0x000fda0003f05270 */
[----:B------:R-:W-:Y:S05]  /*36f30*/  @P0 BRA `(.L_x_15) ;  /* 0x0000000000300947 */ /* 0x000fea0003800000 */
[----:B------:R-:W-:Y:S01]  /*36f40*/  R2UR UR4, R0 ;  /* 0x00000000000472ca */ /* 0x000fe200000e0000 */
[----:B------:R-:W-:Y:S01]  /*36f50*/  VOTEU.ANY UR5, UPT, PT ;  /* 0x0000000000057886 */ /* 0x000fe200038e0100 */
[----:B------:R-:W0:Y:S01]  /*36f60*/  S2R R0, SR_LANEID ;  /* 0x0000000000007919 */ /* 0x000e220000000000 */
[----:B------:R-:W-:-:S10]  /*36f70*/  UFLO.U32 UR5, UR5 ;  /* 0x00000005000572bd */ /* 0x000fd400080e0000 */
[----:B------:R-:W-:-:S06]  /*36f80*/  ULOP3.LUT UR4, URZ, UR4, URZ, 0x33, !UPT ;  /* 0x00000004ff047292 */ /* 0x000fcc000f8e33ff */
[----:B------:R-:W-:-:S04]  /*36f90*/  IMAD.U32 R2, RZ, RZ, UR4 ;  /* 0x00000004ff027e24 */ /* 0x000fc8000f8e00ff */
[----:B------:R-:W1:Y:S02]  /*36fa0*/  REDUX UR7, R2 ;  /* 0x00000000020773c4 */ /* 0x000e640000000000 */
[----:B------:R2:W-:Y:S01]  /*36fb0*/  UTCATOMSWS.AND URZ, UR4 ;  /* 0x0000000400ff79e3 */ /* 0x0005e20008000000 */
[----:B0-----:R-:W-:Y:S01]  /*36fc0*/  ISETP.EQ.U32.AND P0, PT, R0, UR5, PT ;  /* 0x0000000500007c0c */ /* 0x001fe2000bf02070 */
[----:B-1----:R-:W-:-:S12]  /*36fd0*/  IMAD.U32 R0, RZ, RZ, UR7 ;  /* 0x00000007ff007e24 */ /* 0x002fd8000f8e00ff */
[----:B------:R2:W-:Y:S01]  /*36fe0*/  @P0 ATOMS.AND RZ, [UR6], R0 ;  /* 0x00000000ffff098c */ /* 0x0005e2000a800006 */
[----:B------:R-:W-:Y:S05]  /*36ff0*/  BRA `(.L_x_13) ;  /* 0x0000000000147947 */ /* 0x000fea0003800000 */
.L_x_15:
[----:B------:R-:W-:-:S07]  /*37000*/  MOV R2, 0x37020 ;  /* 0x0003702000027802 */ /* 0x000fce0000000f00 */
[----:B-----5:R-:W-:Y:S05]  /*37010*/  CALL.REL.NOINC `($__internal_0_$__cuda_sm10x_tcgen05_guardrail_trap_col_being_dealloced_not_returned_by_alloc) ;  /* 0x00000000002c7944 */ /* 0x020fea0003c00000 */
[----:B------:R-:W-:Y:S05]  /*37020*/  BRA `(.L_x_13) ;  /* 0x0000000000087947 */ /* 0x000fea0003800000 */
.L_x_14:
[----:B------:R-:W-:-:S07]  /*37030*/  MOV R2, 0x37050 ;  /* 0x0003705000027802 */ /* 0x000fce0000000f00 */
[----:B-----5:R-:W-:Y:S05]  /*37040*/  CALL.REL.NOINC `($__internal_2_$__cuda_sm10x_tcgen05_guardrail_trap_unallocated_columns_being_dealloced) ;  /* 0x0000000000387944 */ /* 0x020fea0003c00000 */
.L_x_13:
[----:B------:R-:W-:Y:S01]  /*37050*/  NOP ;  /* 0x0000000000007918 */ /* 0x000fe20000000000 */
[----:B--2---:R-:W-:Y:S05]  /*37060*/  EXIT ;  /* 0x000000000000794d */ /* 0x004fea0003800000 */
.L_x_8:
[----:B------:R-:W0:Y:S02]  /*37070*/  SYNCS.PHASECHK.TRANS64.TRYWAIT P3, [UR13], R6 ;  /* 0x00000006ff0075a7 */ /* 0x000e24000806110d */
[----:B0-----:R-:W-:Y:S05]  /*37080*/  @!P3 BRA `(.L_x_8) ;  /* 0xfffffffc00f8b947 */ /* 0x001fea000383ffff */
[----:B------:R-:W-:Y:S05]  /*37090*/  BRA `(.L_x_16) ;  /* 0xffffff0400707947 */ /* 0x000fea000383ffff */
.L_x_12:
[----:B------:R-:W0:Y:S02]  /*370a0*/  SYNCS.PHASECHK.TRANS64.TRYWAIT P0, [UR13], R3 ;  /* 0x00000003ff0075a7 */ /* 0x000e24000800110d */
[----:B0-----:R-:W-:Y:S05]  /*370b0*/  @!P0 BRA `(.L_x_12) ;  /* 0xfffffffc00f88947 */ /* 0x001fea000383ffff */
[----:B------:R-:W-:Y:S05]  /*370c0*/  BRA `(.L_x_11) ;  /* 0xffffffa400347947 */ /* 0x000fea000383ffff */
        .weak           $__internal_0_$__cuda_sm10x_tcgen05_guardrail_trap_col_being_dealloced_not_returned_by_alloc
        .type           $__internal_0_$__cuda_sm10x_tcgen05_guardrail_trap_col_being_dealloced_not_returned_by_alloc,@function
        .size           $__internal_0_$__cuda_sm10x_tcgen05_guardrail_trap_col_being_dealloced_not_returned_by_alloc,($__internal_1_$__cuda_sm10x_tcgen05_guardrail_trap_phase_invalid_during_alloc - $__internal_0_$__cuda_sm10x_tcgen05_guardrail_trap_col_being_dealloced_not_returned_by_alloc)
$__internal_0_$__cuda_sm10x_tcgen05_guardrail_trap_col_being_dealloced_not_returned_by_alloc:
[----:B------:R-:W-:Y:S05]  /*370d0*/  BPT.TRAP 0x1 ;  /* 0x000000040000795c */ /* 0x000fea0000300000 */
[----:B------:R-:W-:-:S04]  /*370e0*/  IMAD.MOV.U32 R3, RZ, RZ, 0x0 ;  /* 0x00000000ff037424 */ /* 0x000fc800078e00ff */
[----:B------:R-:W-:Y:S05]  /*370f0*/  RET.REL.NODEC R2 `(matmul_kernel) ;  /* 0xfffffc8c02c07950 */ /* 0x000fea0003c3ffff */
        .weak           $__internal_1_$__cuda_sm10x_tcgen05_guardrail_trap_phase_invalid_during_alloc
        .type           $__internal_1_$__cuda_sm10x_tcgen05_guardrail_trap_phase_invalid_during_alloc,@function
        .size           $__internal_1_$__cuda_sm10x_tcgen05_guardrail_trap_phase_invalid_during_alloc,($__internal_2_$__cuda_sm10x_tcgen05_guardrail_trap_unallocated_columns_being_dealloced - $__internal_1_$__cuda_sm10x_tcgen05_guardrail_trap_phase_invalid_during_alloc)
$__internal_1_$__cuda_sm10x_tcgen05_guardrail_trap_phase_invalid_during_alloc:
[----:B------:R-:W-:Y:S05]  /*37100*/  BPT.TRAP 0x1 ;  /* 0x000000040000795c */ /* 0x000fea0000300000 */
[----:B------:R-:W-:-:S04]  /*37110*/  IMAD.MOV.U32 R3, RZ, RZ, 0x0 ;  /* 0x00000000ff037424 */ /* 0x000fc800078e00ff */
[----:B------:R-:W-:Y:S05]  /*37120*/  RET.REL.NODEC R2 `(matmul_kernel) ;  /* 0xfffffc8c02b47950 */ /* 0x000fea0003c3ffff */
        .weak           $__internal_2_$__cuda_sm10x_tcgen05_guardrail_trap_unallocated_columns_being_dealloced
        .type           $__internal_2_$__cuda_sm10x_tcgen05_guardrail_trap_unallocated_columns_being_dealloced,@function
        .size           $__internal_2_$__cuda_sm10x_tcgen05_guardrail_trap_unallocated_columns_being_dealloced,(.L_x_20 - $__internal_2_$__cuda_sm10x_tcgen05_guardrail_trap_unallocated_columns_being_dealloced)
$__internal_2_$__cuda_sm10x_tcgen05_guardrail_trap_unallocated_columns_being_dealloced:
[----:B------:R-:W-:Y:S05]  /*37130*/  BPT.TRAP 0x1 ;  /* 0x000000040000795c */ /* 0x000fea0000300000 */
[----:B------:R-:W-:-:S04]  /*37140*/  IMAD.MOV.U32 R3, RZ, RZ, 0x0 ;  /* 0x00000000ff037424 */ /* 0x000fc800078e00ff */
[----:B------:R-:W-:Y:S05]  /*37150*/  RET.REL.NODEC R2 `(matmul_kernel) ;  /* 0xfffffc8c02a87950 */ /* 0x000fea0003c3ffff */
.L_x_17:
[----:B------:R-:W-:-:S00]  /*37160*/  BRA `(.L_x_17) ;  /* 0xfffffffc00fc7947 */ /* 0x000fc0000383ffff */
[----:B------:R-:W-:-:S00]  /*37170*/  NOP ;  /* 0x0000000000007918 */ /* 0x000fc00000000000 */
        /* <DEDUP_REMOVED lines=8> */
.L_x_20:


//--------------------- .nv.shared.matmul_kernel  --------------------------
	.section	.nv.shared.matmul_kernel,"aw",@nobits
	.sectionflags	@""
	.align	16
	.zero		1024


//--------------------- .nv.shared.reserved.0     --------------------------
	.section	.nv.shared.reserved.0,"aw",@nobits
	.align	8
	.weak		__nv_reservedSMEM_offset_0_alias
	.size		__nv_reservedSMEM_offset_0_alias, 0, 64
	.other		__nv_reservedSMEM_offset_0_alias,@"STO_CUDA_RESERVED_SHARED STV_DEFAULT"
__nv_reservedSMEM_offset_0_alias:
	.zero		0
.nv.shared.reserved.0:
	.zero		64
	.weak		__nv_reservedSMEM_allocation_phase
	.type		__nv_reservedSMEM_allocation_phase,@object
	.size		__nv_reservedSMEM_allocation_phase,(.L_0 - __nv_reservedSMEM_allocation_phase)
__nv_reservedSMEM_allocation_phase:
	.zero		1
.L_0:
	.zero		7
	.weak		__nv_reservedSMEM_devtool_atexit_pc
	.type		__nv_reservedSMEM_devtool_atexit_pc,@object
	.size		__nv_reservedSMEM_devtool_atexit_pc,(__nv_reservedSMEM_allocation_mask - __nv_reservedSMEM_devtool_atexit_pc)
__nv_reservedSMEM_devtool_atexit_pc:
	.zero		8
	.weak		__nv_reservedSMEM_allocation_mask
	.type		__nv_reservedSMEM_allocation_mask,@object
	.size		__nv_reservedSMEM_allocation_mask,(.L_2 - __nv_reservedSMEM_allocation_mask)
__nv_reservedSMEM_allocation_mask:
	.zero		4
.L_2:


//--------------------- .nv.constant0.matmul_kernel --------------------------
	.section	.nv.constant0.matmul_kernel,"a",@progbits
	.sectionflags	@""
	.align	4
.nv.constant0.matmul_kernel:
	.zero		976


//--------------------- SYMBOLS --------------------------

	.type		.nv.reservedSmem.offset0,@object
	.size		.nv.reservedSmem.offset0,0x4
	.type		.nv.reservedSmem.cap,@object
	.size		.nv.reservedSmem.cap,0x4
